// auto-generated by cutlass_sweep.gemm — config: {"arch": "sm_100", "cluster_m": 2, "cluster_n": 4, "dtype": "bf16", "dtype_b": "bf16", "layout": "nt", "stages": 0, "tile_k": 64, "tile_m": 256, "tile_n": 256}
#include "cutlass/cutlass.h"
#include "cutlass/gemm/collective/collective_builder.hpp"
#include "cutlass/gemm/device/gemm_universal_adapter.h"
#include "cutlass/gemm/kernel/gemm_universal.hpp"
#include "cutlass/epilogue/collective/collective_builder.hpp"

using ElemA = cutlass::bfloat16_t;
using ElemB = cutlass::bfloat16_t;
using ElemCD = cutlass::bfloat16_t;
using Acc  = float;
using TileShape    = cute::Shape<cute::_256, cute::_256, cute::_64>;
using ClusterShape = cute::Shape<cute::_2, cute::_4, cute::_1>;

using CollectiveEpilogue = typename cutlass::epilogue::collective::CollectiveBuilder<
    cutlass::arch::Sm100, cutlass::arch::OpClassTensorOp,
    TileShape, ClusterShape,
    cutlass::epilogue::collective::EpilogueTileAuto,
    Acc, Acc,
    ElemCD, cutlass::layout::RowMajor, 128 / cutlass::sizeof_bits<ElemCD>::value,
    ElemCD, cutlass::layout::RowMajor, 128 / cutlass::sizeof_bits<ElemCD>::value,
    cutlass::epilogue::collective::EpilogueScheduleAuto
  >::CollectiveOp;

using CollectiveMainloop = typename cutlass::gemm::collective::CollectiveBuilder<
    cutlass::arch::Sm100, cutlass::arch::OpClassTensorOp,
    ElemA, cutlass::layout::RowMajor, 128 / cutlass::sizeof_bits<ElemA>::value,
    ElemB, cutlass::layout::ColumnMajor, 128 / cutlass::sizeof_bits<ElemB>::value,
    Acc,
    TileShape, ClusterShape,
    cutlass::gemm::collective::StageCountAutoCarveout<static_cast<int>(sizeof(typename CollectiveEpilogue::SharedStorage))>,
    cutlass::gemm::collective::KernelScheduleAuto
  >::CollectiveOp;

using GemmKernel = cutlass::gemm::kernel::GemmUniversal<
    cute::Shape<int,int,int,int>,
    CollectiveMainloop,
    CollectiveEpilogue
>;
using Gemm = cutlass::gemm::device::GemmUniversalAdapter<GemmKernel>;

// Force the device kernel symbol into the cubin without needing a host main.
auto* _anchor = &cutlass::device_kernel<GemmKernel>;


// ===== COMPILED SASS (sm_100a) =====

	.target	sm_100a

	.elftype	@"ET_EXEC"


//--------------------- .note.nv.tkinfo           --------------------------
	.section	.note.nv.tkinfo,"",@"SHT_NOTE"
	.sectionflags	@"SHF_NOTE_NV_TKINFO"
	.tkinfo
        /*0018*/ 	.word	0x00000002
        /*0030*/ 	.string	""
        /*0030*/ 	.string	"ptxas"
        /*0030*/ 	.string	"Cuda compilation tools, release 13.0, V13.0.88"
        /*0030*/ 	.string	"Build cuda_13.0.r13.0/compiler.36424714_0"
        /*0030*/ 	.string	"-arch sm_100a -m 64 "



//--------------------- .note.nv.cuinfo           --------------------------
	.section	.note.nv.cuinfo,"",@"SHT_NOTE"
	.sectionflags	@"SHF_NOTE_NV_CUINFO"
        /*0018*/ 	.short	0x0002
        /*001a*/ 	.short	0x0064
        /*001c*/ 	.short	0x0082
	.zero		2


//--------------------- .nv.info                  --------------------------
	.section	.nv.info,"",@"SHT_CUDA_INFO"
	.align	4


	//----- nvinfo : EIATTR_REGCOUNT
	.align		4
        /*0000*/ 	.byte	0x04, 0x2f
        /*0002*/ 	.short	(.L_19 - .L_18)
	.align		4
.L_18:
        /*0004*/ 	.word	index@(_ZN7cutlass13device_kernelINS_4gemm6kernel13GemmUniversalIN4cute5tupleIJiiiiEEENS1_10collective13CollectiveMmaINS1_35MainloopSm100TmaUmmaWarpSpecializedILi5ELi2ELi2ENS5_IJNS4_1CILi2EEENSA_ILi4EEENSA_ILi1EEEEEEEENS5_IJNSA_ILi256EEESG_NSA_ILi64EEEEEENS_10bfloat16_tENS5_IJlSD_lEEESJ_SK_NS4_8TiledMMAINS4_8MMA_AtomIJNS4_26SM100_MMA_F16BF16_2x1SM_SSISJ_SJ_fLi256ELi256ELNS4_4UMMA5MajorE0ELSP_0ELNSO_7ScaleInE0ELSQ_0EEEEEENS4_6LayoutINS5_IJSD_SD_SD_EEENS5_IJNSA_ILi0EEESV_SV_EEEEENS5_IJNS4_10UnderscoreESY_SY_EEEEENS4_28SM100_TMA_2SM_LOAD_MULTICASTENS4_14ComposedLayoutINS4_7SwizzleILi3ELi4ELi3EEENS4_18smem_ptr_flag_bitsILi16EEENST_INS5_IJNSA_ILi8EEESH_EEENS5_IJSH_SD_EEEEEEEvNS4_8identityENS4_18SM100_TMA_2SM_LOADES1B_vS1C_EENS_8epilogue10collective18CollectiveEpilogueINS1F_23Sm100TmaWarpSpecializedILi4ELi2ELi64ELb1ELb0EEEJNS5_IJNSA_ILi128EEESG_SH_EEENS5_IJNST_IS1K_SD_EENST_ISH_SD_EEEEESJ_SK_SJ_SK_NS1F_6fusion15FusionCallbacksIS1J_NS1P_17LinearCombinationISJ_fSJ_fLNS_15FloatRoundStyleE2EEES1L_S1O_JEEENS4_5SM1004TMEM4LOAD26SM100_TMEM_LOAD_32dp32b64xENS4_13SM90_TMA_LOADES1B_NS4_39AutoVectorizingCopyWithAssumedAlignmentILi128EEENS4_14SM90_TMA_STOREES1B_S21_S21_EEEvvEEEEvNT_6ParamsE)
        /*0008*/ 	.word	0x000000ae


	//----- nvinfo : EIATTR_FRAME_SIZE
	.align		4
.L_19:
        /*000c*/ 	.byte	0x04, 0x11
        /*000e*/ 	.short	(.L_21 - .L_20)
	.align		4
.L_20:
        /*0010*/ 	.word	index@($__internal_2_$__cuda_sm10x_tcgen05_guardrail_trap_unallocated_columns_being_dealloced)
        /*0014*/ 	.word	0x00000000


	//----- nvinfo : EIATTR_FRAME_SIZE
	.align		4
.L_21:
        /*0018*/ 	.byte	0x04, 0x11
        /*001a*/ 	.short	(.L_23 - .L_22)
	.align		4
.L_22:
        /*001c*/ 	.word	index@($__internal_1_$__cuda_sm10x_tcgen05_guardrail_trap_phase_invalid_during_alloc)
        /*0020*/ 	.word	0x00000000


	//----- nvinfo : EIATTR_FRAME_SIZE
	.align		4
.L_23:
        /*0024*/ 	.byte	0x04, 0x11
        /*0026*/ 	.short	(.L_25 - .L_24)
	.align		4
.L_24:
        /*0028*/ 	.word	index@($__internal_0_$__cuda_sm10x_tcgen05_guardrail_trap_col_being_dealloced_not_returned_by_alloc)
        /*002c*/ 	.word	0x00000000


	//----- nvinfo : EIATTR_FRAME_SIZE
	.align		4
.L_25:
        /*0030*/ 	.byte	0x04, 0x11
        /*0032*/ 	.short	(.L_27 - .L_26)
	.align		4
.L_26:
        /*0034*/ 	.word	index@(_ZN7cutlass13device_kernelINS_4gemm6kernel13GemmUniversalIN4cute5tupleIJiiiiEEENS1_10collective13CollectiveMmaINS1_35MainloopSm100TmaUmmaWarpSpecializedILi5ELi2ELi2ENS5_IJNS4_1CILi2EEENSA_ILi4EEENSA_ILi1EEEEEEEENS5_IJNSA_ILi256EEESG_NSA_ILi64EEEEEENS_10bfloat16_tENS5_IJlSD_lEEESJ_SK_NS4_8TiledMMAINS4_8MMA_AtomIJNS4_26SM100_MMA_F16BF16_2x1SM_SSISJ_SJ_fLi256ELi256ELNS4_4UMMA5MajorE0ELSP_0ELNSO_7ScaleInE0ELSQ_0EEEEEENS4_6LayoutINS5_IJSD_SD_SD_EEENS5_IJNSA_ILi0EEESV_SV_EEEEENS5_IJNS4_10UnderscoreESY_SY_EEEEENS4_28SM100_TMA_2SM_LOAD_MULTICASTENS4_14ComposedLayoutINS4_7SwizzleILi3ELi4ELi3EEENS4_18smem_ptr_flag_bitsILi16EEENST_INS5_IJNSA_ILi8EEESH_EEENS5_IJSH_SD_EEEEEEEvNS4_8identityENS4_18SM100_TMA_2SM_LOADES1B_vS1C_EENS_8epilogue10collective18CollectiveEpilogueINS1F_23Sm100TmaWarpSpecializedILi4ELi2ELi64ELb1ELb0EEEJNS5_IJNSA_ILi128EEESG_SH_EEENS5_IJNST_IS1K_SD_EENST_ISH_SD_EEEEESJ_SK_SJ_SK_NS1F_6fusion15FusionCallbacksIS1J_NS1P_17LinearCombinationISJ_fSJ_fLNS_15FloatRoundStyleE2EEES1L_S1O_JEEENS4_5SM1004TMEM4LOAD26SM100_TMEM_LOAD_32dp32b64xENS4_13SM90_TMA_LOADES1B_NS4_39AutoVectorizingCopyWithAssumedAlignmentILi128EEENS4_14SM90_TMA_STOREES1B_S21_S21_EEEvvEEEEvNT_6ParamsE)
        /*0038*/ 	.word	0x00000000


	//----- nvinfo : EIATTR_MIN_STACK_SIZE
	.align		4
.L_27:
        /*003c*/ 	.byte	0x04, 0x12
        /*003e*/ 	.short	(.L_29 - .L_28)
	.align		4
.L_28:
        /*0040*/ 	.word	index@(_ZN7cutlass13device_kernelINS_4gemm6kernel13GemmUniversalIN4cute5tupleIJiiiiEEENS1_10collective13CollectiveMmaINS1_35MainloopSm100TmaUmmaWarpSpecializedILi5ELi2ELi2ENS5_IJNS4_1CILi2EEENSA_ILi4EEENSA_ILi1EEEEEEEENS5_IJNSA_ILi256EEESG_NSA_ILi64EEEEEENS_10bfloat16_tENS5_IJlSD_lEEESJ_SK_NS4_8TiledMMAINS4_8MMA_AtomIJNS4_26SM100_MMA_F16BF16_2x1SM_SSISJ_SJ_fLi256ELi256ELNS4_4UMMA5MajorE0ELSP_0ELNSO_7ScaleInE0ELSQ_0EEEEEENS4_6LayoutINS5_IJSD_SD_SD_EEENS5_IJNSA_ILi0EEESV_SV_EEEEENS5_IJNS4_10UnderscoreESY_SY_EEEEENS4_28SM100_TMA_2SM_LOAD_MULTICASTENS4_14ComposedLayoutINS4_7SwizzleILi3ELi4ELi3EEENS4_18smem_ptr_flag_bitsILi16EEENST_INS5_IJNSA_ILi8EEESH_EEENS5_IJSH_SD_EEEEEEEvNS4_8identityENS4_18SM100_TMA_2SM_LOADES1B_vS1C_EENS_8epilogue10collective18CollectiveEpilogueINS1F_23Sm100TmaWarpSpecializedILi4ELi2ELi64ELb1ELb0EEEJNS5_IJNSA_ILi128EEESG_SH_EEENS5_IJNST_IS1K_SD_EENST_ISH_SD_EEEEESJ_SK_SJ_SK_NS1F_6fusion15FusionCallbacksIS1J_NS1P_17LinearCombinationISJ_fSJ_fLNS_15FloatRoundStyleE2EEES1L_S1O_JEEENS4_5SM1004TMEM4LOAD26SM100_TMEM_LOAD_32dp32b64xENS4_13SM90_TMA_LOADES1B_NS4_39AutoVectorizingCopyWithAssumedAlignmentILi128EEENS4_14SM90_TMA_STOREES1B_S21_S21_EEEvvEEEEvNT_6ParamsE)
        /*0044*/ 	.word	0x00000000
.L_29:


//--------------------- .nv.compat                --------------------------
	.section	.nv.compat,"",@"SHT_CUDA_COMPAT_INFO"
	.align	4
        /*0000*/ 	.byte	0x02, 0x09, 0x01, 0x00, 0x02, 0x02, 0x02, 0x00, 0x02, 0x05, 0x05, 0x00, 0x03, 0x07, 0x01, 0x01
        /*0010*/ 	.byte	0x02, 0x03, 0x01, 0x00, 0x02, 0x06, 0x01, 0x00, 0x04, 0x0b, 0x08, 0x00, 0x09, 0x00, 0x00, 0x00
        /*0020*/ 	.byte	0x00, 0x00, 0x00, 0x00


//--------------------- .nv.info._ZN7cutlass13device_kernelINS_4gemm6kernel13GemmUniversalIN4cute5tupleIJiiiiEEENS1_10collective13CollectiveMmaINS1_35MainloopSm100TmaUmmaWarpSpecializedILi5ELi2ELi2ENS5_IJNS4_1CILi2EEENSA_ILi4EEENSA_ILi1EEEEEEEENS5_IJNSA_ILi256EEESG_NSA_ILi64EEEEEENS_10bfloat16_tENS5_IJlSD_lEEESJ_SK_NS4_8TiledMMAINS4_8MMA_AtomIJNS4_26SM100_MMA_F16BF16_2x1SM_SSISJ_SJ_fLi256ELi256ELNS4_4UMMA5MajorE0ELSP_0ELNSO_7ScaleInE0ELSQ_0EEEEEENS4_6LayoutINS5_IJSD_SD_SD_EEENS5_IJNSA_ILi0EEESV_SV_EEEEENS5_IJNS4_10UnderscoreESY_SY_EEEEENS4_28SM100_TMA_2SM_LOAD_MULTICASTENS4_14ComposedLayoutINS4_7SwizzleILi3ELi4ELi3EEENS4_18smem_ptr_flag_bitsILi16EEENST_INS5_IJNSA_ILi8EEESH_EEENS5_IJSH_SD_EEEEEEEvNS4_8identityENS4_18SM100_TMA_2SM_LOADES1B_vS1C_EENS_8epilogue10collective18CollectiveEpilogueINS1F_23Sm100TmaWarpSpecializedILi4ELi2ELi64ELb1ELb0EEEJNS5_IJNSA_ILi128EEESG_SH_EEENS5_IJNST_IS1K_SD_EENST_ISH_SD_EEEEESJ_SK_SJ_SK_NS1F_6fusion15FusionCallbacksIS1J_NS1P_17LinearCombinationISJ_fSJ_fLNS_15FloatRoundStyleE2EEES1L_S1O_JEEENS4_5SM1004TMEM4LOAD26SM100_TMEM_LOAD_32dp32b64xENS4_13SM90_TMA_LOADES1B_NS4_39AutoVectorizingCopyWithAssumedAlignmentILi128EEENS4_14SM90_TMA_STOREES1B_S21_S21_EEEvvEEEEvNT_6ParamsE --------------------------
	.section	.nv.info._ZN7cutlass13device_kernelINS_4gemm6kernel13GemmUniversalIN4cute5tupleIJiiiiEEENS1_10collective13CollectiveMmaINS1_35MainloopSm100TmaUmmaWarpSpecializedILi5ELi2ELi2ENS5_IJNS4_1CILi2EEENSA_ILi4EEENSA_ILi1EEEEEEEENS5_IJNSA_ILi256EEESG_NSA_ILi64EEEEEENS_10bfloat16_tENS5_IJlSD_lEEESJ_SK_NS4_8TiledMMAINS4_8MMA_AtomIJNS4_26SM100_MMA_F16BF16_2x1SM_SSISJ_SJ_fLi256ELi256ELNS4_4UMMA5MajorE0ELSP_0ELNSO_7ScaleInE0ELSQ_0EEEEEENS4_6LayoutINS5_IJSD_SD_SD_EEENS5_IJNSA_ILi0EEESV_SV_EEEEENS5_IJNS4_10UnderscoreESY_SY_EEEEENS4_28SM100_TMA_2SM_LOAD_MULTICASTENS4_14ComposedLayoutINS4_7SwizzleILi3ELi4ELi3EEENS4_18smem_ptr_flag_bitsILi16EEENST_INS5_IJNSA_ILi8EEESH_EEENS5_IJSH_SD_EEEEEEEvNS4_8identityENS4_18SM100_TMA_2SM_LOADES1B_vS1C_EENS_8epilogue10collective18CollectiveEpilogueINS1F_23Sm100TmaWarpSpecializedILi4ELi2ELi64ELb1ELb0EEEJNS5_IJNSA_ILi128EEESG_SH_EEENS5_IJNST_IS1K_SD_EENST_ISH_SD_EEEEESJ_SK_SJ_SK_NS1F_6fusion15FusionCallbacksIS1J_NS1P_17LinearCombinationISJ_fSJ_fLNS_15FloatRoundStyleE2EEES1L_S1O_JEEENS4_5SM1004TMEM4LOAD26SM100_TMEM_LOAD_32dp32b64xENS4_13SM90_TMA_LOADES1B_NS4_39AutoVectorizingCopyWithAssumedAlignmentILi128EEENS4_14SM90_TMA_STOREES1B_S21_S21_EEEvvEEEEvNT_6ParamsE,"",@"SHT_CUDA_INFO"
	.sectionflags	@""
	.align	4


	//----- nvinfo : EIATTR_CUDA_API_VERSION
	.align		4
        /*0000*/ 	.byte	0x04, 0x37
        /*0002*/ 	.short	(.L_31 - .L_30)
.L_30:
        /*0004*/ 	.word	0x00000082


	//----- nvinfo : EIATTR_KPARAM_INFO
	.align		4
.L_31:
        /*0008*/ 	.byte	0x04, 0x17
        /*000a*/ 	.short	(.L_33 - .L_32)
.L_32:
        /*000c*/ 	.word	0x00000000
        /*0010*/ 	.short	0x0000
        /*0012*/ 	.short	0x0000
        /*0014*/ 	.byte	0x00, 0xf0, 0x01, 0x20


	//----- nvinfo : EIATTR_AT_ENTRY_FRAGMENTS
	.align		4
.L_33:
        /*0018*/ 	.byte	0x04, 0x4f
        /*001a*/ 	.short	(.L_35 - .L_34)


	//   ....[0]....
.L_34:
        /*001c*/ 	.word	0x00000007


	//----- nvinfo : EIATTR_RESERVED_SMEM_USED
	.align		4
.L_35:
        /*0020*/ 	.byte	0x01, 0x41
	.zero		2


	//----- nvinfo : EIATTR_SPARSE_MMA_MASK
	.align		4
        /*0024*/ 	.byte	0x03, 0x50
        /*0026*/ 	.short	0x0000


	//----- nvinfo : EIATTR_TCGEN05_2CTA_USED
	.align		4
        /*0028*/ 	.byte	0x01, 0x52
	.zero		2


	//----- nvinfo : EIATTR_MAXREG_COUNT
	.align		4
        /*002c*/ 	.byte	0x03, 0x1b
        /*002e*/ 	.short	0x00ff


	//----- nvinfo : EIATTR_NUM_BARRIERS
	.align		4
        /*0030*/ 	.byte	0x02, 0x4c
        /*0032*/ 	.byte	0x07
	.zero		1


	//----- nvinfo : EIATTR_EXTERNS
	.align		4
        /*0034*/ 	.byte	0x04, 0x0f
        /*0036*/ 	.short	(.L_37 - .L_36)


	//   ....[0]....
	.align		4
.L_36:
        /*0038*/ 	.word	index@(__assertfail)


	//----- nvinfo : EIATTR_MERCURY_ISA_VERSION
	.align		4
.L_37:
        /*003c*/ 	.byte	0x03, 0x5f
        /*003e*/ 	.short	0x0101


	//----- nvinfo : EIATTR_INT_WARP_WIDE_INSTR_OFFSETS
	.align		4
        /*0040*/ 	.byte	0x04, 0x31
        /*0042*/ 	.short	(.L_39 - .L_38)


	//   ....[0]....
.L_38:
        /*0044*/ 	.word	0x00000d40


	//   ....[1]....
        /*0048*/ 	.word	0x00000de0


	//   ....[2]....
        /*004c*/ 	.word	0x00004260


	//   ....[3]....
        /*0050*/ 	.word	0x00004280


	//   ....[4]....
        /*0054*/ 	.word	0x000042b0


	//   ....[5]....
        /*0058*/ 	.word	0x00004df0


	//   ....[6]....
        /*005c*/ 	.word	0x00004e60


	//   ....[7]....
        /*0060*/ 	.word	0x00004f40


	//   ....[8]....
        /*0064*/ 	.word	0x00004fc0


	//   ....[9]....
        /*0068*/ 	.word	0x000050c0


	//   ....[10]....
        /*006c*/ 	.word	0x00005140


	//   ....[11]....
        /*0070*/ 	.word	0x00005230


	//   ....[12]....
        /*0074*/ 	.word	0x000052e0


	//----- nvinfo : EIATTR_COOP_GROUP_MASK_REGIDS
	.align		4
.L_39:
        /*0078*/ 	.byte	0x04, 0x29
        /*007a*/ 	.short	(.L_41 - .L_40)


	//   ....[0]....
.L_40:
        /*007c*/ 	.word	0xffffffff


	//   ....[1]....
        /*0080*/ 	.word	0xffffffff


	//   ....[2]....
        /*0084*/ 	.word	0xffffffff


	//   ....[3]....
        /*0088*/ 	.word	0xffffffff


	//   ....[4]....
        /*008c*/ 	.word	0xffffffff


	//   ....[5]....
        /*0090*/ 	.word	0xffffffff


	//   ....[6]....
        /*0094*/ 	.word	0xffffffff


	//   ....[7]....
        /*0098*/ 	.word	0xffffffff


	//   ....[8]....
        /*009c*/ 	.word	0xffffffff


	//   ....[9]....
        /*00a0*/ 	.word	0xffffffff


	//   ....[10]....
        /*00a4*/ 	.word	0xffffffff


	//   ....[11]....
        /*00a8*/ 	.word	0xffffffff


	//   ....[12]....
        /*00ac*/ 	.word	0xffffffff


	//   ....[13]....
        /*00b0*/ 	.word	0xffffffff


	//----- nvinfo : EIATTR_COOP_GROUP_INSTR_OFFSETS
	.align		4
.L_41:
        /*00b4*/ 	.byte	0x04, 0x28
        /*00b6*/ 	.short	(.L_43 - .L_42)


	//   ....[0]....
.L_42:
        /*00b8*/ 	.word	0x000000b0


	//   ....[1]....
        /*00bc*/ 	.word	0x00000510


	//   ....[2]....
        /*00c0*/ 	.word	0x000006f0


	//   ....[3]....
        /*00c4*/ 	.word	0x00000880


	//   ....[4]....
        /*00c8*/ 	.word	0x00000970


	//   ....[5]....
        /*00cc*/ 	.word	0x00000ad0


	//   ....[6]....
        /*00d0*/ 	.word	0x00000c20


	//   ....[7]....
        /*00d4*/ 	.word	0x00000e60


	//   ....[8]....
        /*00d8*/ 	.word	0x00002220


	//   ....[9]....
        /*00dc*/ 	.word	0x00003160


	//   ....[10]....
        /*00e0*/ 	.word	0x00003630


	//   ....[11]....
        /*00e4*/ 	.word	0x00003660


	//   ....[12]....
        /*00e8*/ 	.word	0x00004160


	//   ....[13]....
        /*00ec*/ 	.word	0x00004370


	//----- nvinfo : EIATTR_VRC_CTA_INIT_COUNT
	.align		4
.L_43:
        /*00f0*/ 	.byte	0x02, 0x4a
        /*00f2*/ 	.byte	0x80
	.zero		1


	//----- nvinfo : EIATTR_SYSCALL_OFFSETS
	.align		4
        /*00f4*/ 	.byte	0x04, 0x46
        /*00f6*/ 	.short	(.L_45 - .L_44)


	//   ....[0]....
.L_44:
        /*00f8*/ 	.word	0x00005f60


	//   ....[1]....
        /*00fc*/ 	.word	0x00006050


	//   ....[2]....
        /*0100*/ 	.word	0x000069c0


	//   ....[3]....
        /*0104*/ 	.word	0x00007e10


	//   ....[4]....
        /*0108*/ 	.word	0x00009240


	//   ....[5]....
        /*010c*/ 	.word	0x0000a660


	//----- nvinfo : EIATTR_MBARRIER_INSTR_OFFSETS
	.align		4
.L_45:
        /*0110*/ 	.byte	0x04, 0x39
        /*0112*/ 	.short	(.L_47 - .L_46)


	//   ....[0]....
.L_46:
        /*0114*/ 	.word	0x00000640
        /*0118*/ 	.word	0x000000ff
        /*011c*/ 	.word	0x00000000
        /*0120*/ 	.short	0x0100
        /*0122*/ 	.byte	0x04
	.zero		1


	//   ....[1]....
        /*0124*/ 	.word	0x00000650
        /*0128*/ 	.word	0x000000ff
        /*012c*/ 	.word	0x00000028
        /*0130*/ 	.short	0x0100
        /*0132*/ 	.byte	0x04
	.zero		1


	//   ....[2]....
        /*0134*/ 	.word	0x00000660
        /*0138*/ 	.word	0x000000ff
        /*013c*/ 	.word	0x00000008
        /*0140*/ 	.short	0x0100
        /*0142*/ 	.byte	0x04
	.zero		1


	//   ....[3]....
        /*0144*/ 	.word	0x00000670
        /*0148*/ 	.word	0x000000ff
        /*014c*/ 	.word	0x00000030
        /*0150*/ 	.short	0x0100
        /*0152*/ 	.byte	0x04
	.zero		1


	//   ....[4]....
        /*0154*/ 	.word	0x00000680
        /*0158*/ 	.word	0x000000ff
        /*015c*/ 	.word	0x00000010
        /*0160*/ 	.short	0x0100
        /*0162*/ 	.byte	0x04
	.zero		1


	//   ....[5]....
        /*0164*/ 	.word	0x00000690
        /*0168*/ 	.word	0x000000ff
        /*016c*/ 	.word	0x00000038
        /*0170*/ 	.short	0x0100
        /*0172*/ 	.byte	0x04
	.zero		1


	//   ....[6]....
        /*0174*/ 	.word	0x000006a0
        /*0178*/ 	.word	0x000000ff
        /*017c*/ 	.word	0x00000018
        /*0180*/ 	.short	0x0100
        /*0182*/ 	.byte	0x04
	.zero		1


	//   ....[7]....
        /*0184*/ 	.word	0x000006b0
        /*0188*/ 	.word	0x000000ff
        /*018c*/ 	.word	0x00000040
        /*0190*/ 	.short	0x0100
        /*0192*/ 	.byte	0x04
	.zero		1


	//   ....[8]....
        /*0194*/ 	.word	0x000006c0
        /*0198*/ 	.word	0x000000ff
        /*019c*/ 	.word	0x00000020
        /*01a0*/ 	.short	0x0100
        /*01a2*/ 	.byte	0x04
	.zero		1


	//   ....[9]....
        /*01a4*/ 	.word	0x000006d0
        /*01a8*/ 	.word	0x000000ff
        /*01ac*/ 	.word	0x00000048
        /*01b0*/ 	.short	0x0100
        /*01b2*/ 	.byte	0x04
	.zero		1


	//   ....[10]....
        /*01b4*/ 	.word	0x000007f0
        /*01b8*/ 	.word	0x000000ff
        /*01bc*/ 	.word	0x00000050
        /*01c0*/ 	.short	0x0100
        /*01c2*/ 	.byte	0x04
	.zero		1


	//   ....[11]....
        /*01c4*/ 	.word	0x00000800
        /*01c8*/ 	.word	0x000000ff
        /*01cc*/ 	.word	0x00000070
        /*01d0*/ 	.short	0x0100
        /*01d2*/ 	.byte	0x04
	.zero		1


	//   ....[12]....
        /*01d4*/ 	.word	0x00000810
        /*01d8*/ 	.word	0x000000ff
        /*01dc*/ 	.word	0x00000058
        /*01e0*/ 	.short	0x0100
        /*01e2*/ 	.byte	0x04
	.zero		1


	//   ....[13]....
        /*01e4*/ 	.word	0x00000820
        /*01e8*/ 	.word	0x000000ff
        /*01ec*/ 	.word	0x00000078
        /*01f0*/ 	.short	0x0100
        /*01f2*/ 	.byte	0x04
	.zero		1


	//   ....[14]....
        /*01f4*/ 	.word	0x00000830
        /*01f8*/ 	.word	0x000000ff
        /*01fc*/ 	.word	0x00000060
        /*0200*/ 	.short	0x0100
        /*0202*/ 	.byte	0x04
	.zero		1


	//   ....[15]....
        /*0204*/ 	.word	0x00000840
        /*0208*/ 	.word	0x000000ff
        /*020c*/ 	.word	0x00000080
        /*0210*/ 	.short	0x0100
        /*0212*/ 	.byte	0x04
	.zero		1


	//   ....[16]....
        /*0214*/ 	.word	0x00000850
        /*0218*/ 	.word	0x000000ff
        /*021c*/ 	.word	0x00000068
        /*0220*/ 	.short	0x0100
        /*0222*/ 	.byte	0x04
	.zero		1


	//   ....[17]....
        /*0224*/ 	.word	0x00000860
        /*0228*/ 	.word	0x000000ff
        /*022c*/ 	.word	0x00000088
        /*0230*/ 	.short	0x0100
        /*0232*/ 	.byte	0x04
	.zero		1


	//   ....[18]....
        /*0234*/ 	.word	0x00000940
        /*0238*/ 	.word	0x000000ff
        /*023c*/ 	.word	0x00000090
        /*0240*/ 	.short	0x0100
        /*0242*/ 	.byte	0x06
	.zero		1


	//   ....[19]....
        /*0244*/ 	.word	0x00000950
        /*0248*/ 	.word	0x000000ff
        /*024c*/ 	.word	0x00000098
        /*0250*/ 	.short	0x0100
        /*0252*/ 	.byte	0x06
	.zero		1


	//   ....[20]....
        /*0254*/ 	.word	0x00000a80
        /*0258*/ 	.word	0x000000ff
        /*025c*/ 	.word	0x000000a0
        /*0260*/ 	.short	0x0100
        /*0262*/ 	.byte	0x06
	.zero		1


	//   ....[21]....
        /*0264*/ 	.word	0x00000a90
        /*0268*/ 	.word	0x000000ff
        /*026c*/ 	.word	0x000000b0
        /*0270*/ 	.short	0x0100
        /*0272*/ 	.byte	0x06
	.zero		1


	//   ....[22]....
        /*0274*/ 	.word	0x00000aa0
        /*0278*/ 	.word	0x000000ff
        /*027c*/ 	.word	0x000000a8
        /*0280*/ 	.short	0x0100
        /*0282*/ 	.byte	0x06
	.zero		1


	//   ....[23]....
        /*0284*/ 	.word	0x00000ab0
        /*0288*/ 	.word	0x000000ff
        /*028c*/ 	.word	0x000000b8
        /*0290*/ 	.short	0x0100
        /*0292*/ 	.byte	0x06
	.zero		1


	//   ....[24]....
        /*0294*/ 	.word	0x00000bd0
        /*0298*/ 	.word	0x000000ff
        /*029c*/ 	.word	0x000000c0
        /*02a0*/ 	.short	0x0100
        /*02a2*/ 	.byte	0x04
	.zero		1


	//   ....[25]....
        /*02a4*/ 	.word	0x00000be0
        /*02a8*/ 	.word	0x000000ff
        /*02ac*/ 	.word	0x000000d0
        /*02b0*/ 	.short	0x0100
        /*02b2*/ 	.byte	0x04
	.zero		1


	//   ....[26]....
        /*02b4*/ 	.word	0x00000bf0
        /*02b8*/ 	.word	0x000000ff
        /*02bc*/ 	.word	0x000000c8
        /*02c0*/ 	.short	0x0100
        /*02c2*/ 	.byte	0x04
	.zero		1


	//   ....[27]....
        /*02c4*/ 	.word	0x00000c00
        /*02c8*/ 	.word	0x000000ff
        /*02cc*/ 	.word	0x000000d8
        /*02d0*/ 	.short	0x0100
        /*02d2*/ 	.byte	0x04
	.zero		1


	//   ....[28]....
        /*02d4*/ 	.word	0x00000cf0
        /*02d8*/ 	.word	0x000000ff
        /*02dc*/ 	.word	0x000000e0
        /*02e0*/ 	.short	0x0100
        /*02e2*/ 	.byte	0x04
	.zero		1


	//   ....[29]....
        /*02e4*/ 	.word	0x00000d00
        /*02e8*/ 	.word	0x000000ff
        /*02ec*/ 	.word	0x000000f0
        /*02f0*/ 	.short	0x0100
        /*02f2*/ 	.byte	0x04
	.zero		1


	//   ....[30]....
        /*02f4*/ 	.word	0x00000d10
        /*02f8*/ 	.word	0x000000ff
        /*02fc*/ 	.word	0x000000e8
        /*0300*/ 	.short	0x0100
        /*0302*/ 	.byte	0x04
	.zero		1


	//   ....[31]....
        /*0304*/ 	.word	0x00000d20
        /*0308*/ 	.word	0x000000ff
        /*030c*/ 	.word	0x000000f8
        /*0310*/ 	.short	0x0100
        /*0312*/ 	.byte	0x04
	.zero		1


	//   ....[32]....
        /*0314*/ 	.word	0x00000e20
        /*0318*/ 	.word	0x000000ff
        /*031c*/ 	.word	0x00000100
        /*0320*/ 	.short	0x0100
        /*0322*/ 	.byte	0x06
	.zero		1


	//   ....[33]....
        /*0324*/ 	.word	0x00001a40
        /*0328*/ 	.word	0x00000003
        /*032c*/ 	.word	0x000000f0
        /*0330*/ 	.short	0x010a
        /*0332*/ 	.byte	0xff
	.zero		1


	//   ....[34]....
        /*0334*/ 	.word	0x00001a70
        /*0338*/ 	.word	0x00000003
        /*033c*/ 	.word	0x000000e0
        /*0340*/ 	.short	0x0101
        /*0342*/ 	.byte	0xff
	.zero		1


	//   ....[35]....
        /*0344*/ 	.word	0x00001b30
        /*0348*/ 	.word	0x000000ff
        /*034c*/ 	.word	0x00000028
        /*0350*/ 	.short	0x010a
        /*0352*/ 	.byte	0x04
	.zero		1


	//   ....[36]....
        /*0354*/ 	.word	0x00001c00
        /*0358*/ 	.word	0x000000ff
        /*035c*/ 	.word	0x00000028
        /*0360*/ 	.short	0x010a
        /*0362*/ 	.byte	0x21
	.zero		1


	//   ....[37]....
        /*0364*/ 	.word	0x00001db0
        /*0368*/ 	.word	0x000000ff
        /*036c*/ 	.word	0x00000028
        /*0370*/ 	.short	0x010a
        /*0372*/ 	.byte	0x05
	.zero		1


	//   ....[38]....
        /*0374*/ 	.word	0x00001ec0
        /*0378*/ 	.word	0x000000ff
        /*037c*/ 	.word	0x00000098
        /*0380*/ 	.short	0x0101
        /*0382*/ 	.byte	0x06
	.zero		1


	//   ....[39]....
        /*0384*/ 	.word	0x00001ee0
        /*0388*/ 	.word	0x000000ff
        /*038c*/ 	.word	0x00000028
        /*0390*/ 	.short	0x010a
        /*0392*/ 	.byte	0x04
	.zero		1


	//   ....[40]....
        /*0394*/ 	.word	0x00001f60
        /*0398*/ 	.word	0x000000ff
        /*039c*/ 	.word	0x00000028
        /*03a0*/ 	.short	0x010a
        /*03a2*/ 	.byte	0x11
	.zero		1


	//   ....[41]....
        /*03a4*/ 	.word	0x000020f0
        /*03a8*/ 	.word	0x000000ff
        /*03ac*/ 	.word	0x00000028
        /*03b0*/ 	.short	0x010a
        /*03b2*/ 	.byte	0x05
	.zero		1


	//   ....[42]....
        /*03b4*/ 	.word	0x00002250
        /*03b8*/ 	.word	0x00000003
        /*03bc*/ 	.word	0x000000a0
        /*03c0*/ 	.short	0x010a
        /*03c2*/ 	.byte	0xff
	.zero		1


	//   ....[43]....
        /*03c4*/ 	.word	0x000023a0
        /*03c8*/ 	.word	0x00000000
        /*03cc*/ 	.word	0x00000000
        /*03d0*/ 	.short	0x0101
        /*03d2*/ 	.byte	0xff
	.zero		1


	//   ....[44]....
        /*03d4*/ 	.word	0x00002950
        /*03d8*/ 	.word	0x000000ff
        /*03dc*/ 	.word	0x00000000
        /*03e0*/ 	.short	0x010a
        /*03e2*/ 	.byte	0x04
	.zero		1


	//   ....[45]....
        /*03e4*/ 	.word	0x000029e0
        /*03e8*/ 	.word	0x000000ff
        /*03ec*/ 	.word	0x00000000
        /*03f0*/ 	.short	0x010a
        /*03f2*/ 	.byte	0x05
	.zero		1


	//   ....[46]....
        /*03f4*/ 	.word	0x00002a70
        /*03f8*/ 	.word	0x000000ff
        /*03fc*/ 	.word	0x00000000
        /*0400*/ 	.short	0x010a
        /*0402*/ 	.byte	0x05
	.zero		1


	//   ....[47]....
        /*0404*/ 	.word	0x00002b00
        /*0408*/ 	.word	0x000000ff
        /*040c*/ 	.word	0x00000000
        /*0410*/ 	.short	0x010a
        /*0412*/ 	.byte	0x05
	.zero		1


	//   ....[48]....
        /*0414*/ 	.word	0x00002ba0
        /*0418*/ 	.word	0x00000000
        /*041c*/ 	.word	0x00000000
        /*0420*/ 	.short	0x010a
        /*0422*/ 	.byte	0xff
	.zero		1


	//   ....[49]....
        /*0424*/ 	.word	0x00002cc0
        /*0428*/ 	.word	0x00000002
        /*042c*/ 	.word	0x000000e0
        /*0430*/ 	.short	0x010a
        /*0432*/ 	.byte	0xff
	.zero		1


	//   ....[50]....
        /*0434*/ 	.word	0x00002d20
        /*0438*/ 	.word	0x00000004
        /*043c*/ 	.word	0x00000000
        /*0440*/ 	.short	0x0101
        /*0442*/ 	.byte	0xff
	.zero		1


	//   ....[51]....
        /*0444*/ 	.word	0x00002d40
        /*0448*/ 	.word	0x000000ff
        /*044c*/ 	.word	0x000000b0
        /*0450*/ 	.short	0x010a
        /*0452*/ 	.byte	0x04
	.zero		1


	//   ....[52]....
        /*0454*/ 	.word	0x00002e60
        /*0458*/ 	.word	0x00000002
        /*045c*/ 	.word	0x000000a0
        /*0460*/ 	.short	0x010a
        /*0462*/ 	.byte	0xff
	.zero		1


	//   ....[53]....
        /*0464*/ 	.word	0x00002f70
        /*0468*/ 	.word	0x00000002
        /*046c*/ 	.word	0x00000000
        /*0470*/ 	.short	0x0101
        /*0472*/ 	.byte	0xff
	.zero		1


	//   ....[54]....
        /*0474*/ 	.word	0x00003000
        /*0478*/ 	.word	0x000000ff
        /*047c*/ 	.word	0x000000b0
        /*0480*/ 	.short	0x0106
        /*0482*/ 	.byte	0x04
	.zero		1


	//   ....[55]....
        /*0484*/ 	.word	0x00003020
        /*0488*/ 	.word	0x000000ff
        /*048c*/ 	.word	0x000000b0
        /*0490*/ 	.short	0x010a
        /*0492*/ 	.byte	0x04
	.zero		1


	//   ....[56]....
        /*0494*/ 	.word	0x000030b0
        /*0498*/ 	.word	0x000000ff
        /*049c*/ 	.word	0x000000b0
        /*04a0*/ 	.short	0x0106
        /*04a2*/ 	.byte	0x07
	.zero		1


	//   ....[57]....
        /*04a4*/ 	.word	0x000030f0
        /*04a8*/ 	.word	0x00000000
        /*04ac*/ 	.word	0x000000b0
        /*04b0*/ 	.short	0x010a
        /*04b2*/ 	.byte	0xff
	.zero		1


	//   ....[58]....
        /*04b4*/ 	.word	0x00003330
        /*04b8*/ 	.word	0x000000ff
        /*04bc*/ 	.word	0x00000008
        /*04c0*/ 	.short	0x010a
        /*04c2*/ 	.byte	0x05
	.zero		1


	//   ....[59]....
        /*04c4*/ 	.word	0x00003350
        /*04c8*/ 	.word	0x000000ff
        /*04cc*/ 	.word	0x00000008
        /*04d0*/ 	.short	0x010a
        /*04d2*/ 	.byte	0x05
	.zero		1


	//   ....[60]....
        /*04d4*/ 	.word	0x000034e0
        /*04d8*/ 	.word	0x000000ff
        /*04dc*/ 	.word	0x00000008
        /*04e0*/ 	.short	0x010a
        /*04e2*/ 	.byte	0x05
	.zero		1


	//   ....[61]....
        /*04e4*/ 	.word	0x00003500
        /*04e8*/ 	.word	0x000000ff
        /*04ec*/ 	.word	0x00000008
        /*04f0*/ 	.short	0x010a
        /*04f2*/ 	.byte	0x05
	.zero		1


	//   ....[62]....
        /*04f4*/ 	.word	0x000035c0
        /*04f8*/ 	.word	0x000000ff
        /*04fc*/ 	.word	0x00000000
        /*0500*/ 	.short	0x0101
        /*0502*/ 	.byte	0x04
	.zero		1


	//   ....[63]....
        /*0504*/ 	.word	0x00003900
        /*0508*/ 	.word	0x00000000
        /*050c*/ 	.word	0x000000a0
        /*0510*/ 	.short	0x010a
        /*0512*/ 	.byte	0xff
	.zero		1


	//   ....[64]....
        /*0514*/ 	.word	0x000039c0
        /*0518*/ 	.word	0x00000000
        /*051c*/ 	.word	0x00000000
        /*0520*/ 	.short	0x0101
        /*0522*/ 	.byte	0xff
	.zero		1


	//   ....[65]....
        /*0524*/ 	.word	0x00003a80
        /*0528*/ 	.word	0x000000ff
        /*052c*/ 	.word	0x00000000
        /*0530*/ 	.short	0x010a
        /*0532*/ 	.byte	0x04
	.zero		1


	//   ....[66]....
        /*0534*/ 	.word	0x00003a90
        /*0538*/ 	.word	0x000000ff
        /*053c*/ 	.word	0x000000d0
        /*0540*/ 	.short	0x010a
        /*0542*/ 	.byte	0x1f
	.zero		1


	//   ....[67]....
        /*0544*/ 	.word	0x00003b40
        /*0548*/ 	.word	0x000000ff
        /*054c*/ 	.word	0x00000000
        /*0550*/ 	.short	0x010a
        /*0552*/ 	.byte	0x05
	.zero		1


	//   ....[68]....
        /*0554*/ 	.word	0x00003c70
        /*0558*/ 	.word	0x000000ff
        /*055c*/ 	.word	0x00000000
        /*0560*/ 	.short	0x010a
        /*0562*/ 	.byte	0x04
	.zero		1


	//   ....[69]....
        /*0564*/ 	.word	0x00003f70
        /*0568*/ 	.word	0x000000ff
        /*056c*/ 	.word	0x00000000
        /*0570*/ 	.short	0x010a
        /*0572*/ 	.byte	0x04
	.zero		1


	//   ....[70]....
        /*0574*/ 	.word	0x00004010
        /*0578*/ 	.word	0x00000000
        /*057c*/ 	.word	0x00000000
        /*0580*/ 	.short	0x010a
        /*0582*/ 	.byte	0xff
	.zero		1


	//   ....[71]....
        /*0584*/ 	.word	0x00004050
        /*0588*/ 	.word	0x00000000
        /*058c*/ 	.word	0x00000000
        /*0590*/ 	.short	0x010a
        /*0592*/ 	.byte	0xff
	.zero		1


	//   ....[72]....
        /*0594*/ 	.word	0x000040c0
        /*0598*/ 	.word	0x000000ff
        /*059c*/ 	.word	0x00000000
        /*05a0*/ 	.short	0x0101
        /*05a2*/ 	.byte	0x04
	.zero		1


	//   ....[73]....
        /*05a4*/ 	.word	0x00004100
        /*05a8*/ 	.word	0x000000ff
        /*05ac*/ 	.word	0x00000100
        /*05b0*/ 	.short	0x010a
        /*05b2*/ 	.byte	0x1a
	.zero		1


	//   ....[74]....
        /*05b4*/ 	.word	0x00004150
        /*05b8*/ 	.word	0x000000ff
        /*05bc*/ 	.word	0x00000000
        /*05c0*/ 	.short	0x0101
        /*05c2*/ 	.byte	0x04
	.zero		1


	//   ....[75]....
        /*05c4*/ 	.word	0x000045f0
        /*05c8*/ 	.word	0x0000000c
        /*05cc*/ 	.word	0x000000a0
        /*05d0*/ 	.short	0x010a
        /*05d2*/ 	.byte	0xff
	.zero		1


	//   ....[76]....
        /*05d4*/ 	.word	0x00004760
        /*05d8*/ 	.word	0x00000000
        /*05dc*/ 	.word	0x00000000
        /*05e0*/ 	.short	0x0101
        /*05e2*/ 	.byte	0xff
	.zero		1


	//   ....[77]....
        /*05e4*/ 	.word	0x00004bf0
        /*05e8*/ 	.word	0x000000ff
        /*05ec*/ 	.word	0x00000098
        /*05f0*/ 	.short	0x010a
        /*05f2*/ 	.byte	0x15
	.zero		1


	//   ....[78]....
        /*05f4*/ 	.word	0x00004d70
        /*05f8*/ 	.word	0x000000ff
        /*05fc*/ 	.word	0x00000070
        /*0600*/ 	.short	0x010a
        /*0602*/ 	.byte	0x15
	.zero		1


	//   ....[79]....
        /*0604*/ 	.word	0x00004ef0
        /*0608*/ 	.word	0x000000ff
        /*060c*/ 	.word	0x00000050
        /*0610*/ 	.short	0x010b
        /*0612*/ 	.byte	0x15
	.zero		1


	//   ....[80]....
        /*0614*/ 	.word	0x00004f00
        /*0618*/ 	.word	0x000000ff
        /*061c*/ 	.word	0x00000000
        /*0620*/ 	.short	0x0101
        /*0622*/ 	.byte	0x06
	.zero		1


	//   ....[81]....
        /*0624*/ 	.word	0x00004f10
        /*0628*/ 	.word	0x000000ff
        /*062c*/ 	.word	0x00000078
        /*0630*/ 	.short	0x010a
        /*0632*/ 	.byte	0x15
	.zero		1


	//   ....[82]....
        /*0634*/ 	.word	0x00005070
        /*0638*/ 	.word	0x000000ff
        /*063c*/ 	.word	0x00000058
        /*0640*/ 	.short	0x010b
        /*0642*/ 	.byte	0x15
	.zero		1


	//   ....[83]....
        /*0644*/ 	.word	0x00005080
        /*0648*/ 	.word	0x000000ff
        /*064c*/ 	.word	0x00000000
        /*0650*/ 	.short	0x0101
        /*0652*/ 	.byte	0x06
	.zero		1


	//   ....[84]....
        /*0654*/ 	.word	0x00005090
        /*0658*/ 	.word	0x000000ff
        /*065c*/ 	.word	0x00000080
        /*0660*/ 	.short	0x010a
        /*0662*/ 	.byte	0x15
	.zero		1


	//   ....[85]....
        /*0664*/ 	.word	0x000051e0
        /*0668*/ 	.word	0x000000ff
        /*066c*/ 	.word	0x00000060
        /*0670*/ 	.short	0x010b
        /*0672*/ 	.byte	0x15
	.zero		1


	//   ....[86]....
        /*0674*/ 	.word	0x000051f0
        /*0678*/ 	.word	0x000000ff
        /*067c*/ 	.word	0x00000000
        /*0680*/ 	.short	0x0101
        /*0682*/ 	.byte	0x06
	.zero		1


	//   ....[87]....
        /*0684*/ 	.word	0x00005200
        /*0688*/ 	.word	0x000000ff
        /*068c*/ 	.word	0x00000088
        /*0690*/ 	.short	0x010a
        /*0692*/ 	.byte	0x15
	.zero		1


	//   ....[88]....
        /*0694*/ 	.word	0x000053f0
        /*0698*/ 	.word	0x000000ff
        /*069c*/ 	.word	0x00000068
        /*06a0*/ 	.short	0x010b
        /*06a2*/ 	.byte	0x15
	.zero		1


	//   ....[89]....
        /*06a4*/ 	.word	0x00005400
        /*06a8*/ 	.word	0x000000ff
        /*06ac*/ 	.word	0x00000000
        /*06b0*/ 	.short	0x0101
        /*06b2*/ 	.byte	0x25
	.zero		1


	//   ....[90]....
        /*06b4*/ 	.word	0x00005430
        /*06b8*/ 	.word	0x000000ff
        /*06bc*/ 	.word	0x00000070
        /*06c0*/ 	.short	0x010a
        /*06c2*/ 	.byte	0x15
	.zero		1


	//   ....[91]....
        /*06c4*/ 	.word	0x00005450
        /*06c8*/ 	.word	0x000000ff
        /*06cc*/ 	.word	0x00000078
        /*06d0*/ 	.short	0x010a
        /*06d2*/ 	.byte	0x15
	.zero		1


	//   ....[92]....
        /*06d4*/ 	.word	0x00005470
        /*06d8*/ 	.word	0x000000ff
        /*06dc*/ 	.word	0x00000080
        /*06e0*/ 	.short	0x010a
        /*06e2*/ 	.byte	0x15
	.zero		1


	//   ....[93]....
        /*06e4*/ 	.word	0x000054b0
        /*06e8*/ 	.word	0x00000000
        /*06ec*/ 	.word	0x00000088
        /*06f0*/ 	.short	0x010a
        /*06f2*/ 	.byte	0xff
	.zero		1


	//   ....[94]....
        /*06f4*/ 	.word	0x000057f0
        /*06f8*/ 	.word	0x00000003
        /*06fc*/ 	.word	0x000000a0
        /*0700*/ 	.short	0x010a
        /*0702*/ 	.byte	0xff
	.zero		1


	//   ....[95]....
        /*0704*/ 	.word	0x00005970
        /*0708*/ 	.word	0x00000000
        /*070c*/ 	.word	0x00000000
        /*0710*/ 	.short	0x0101
        /*0712*/ 	.byte	0xff
	.zero		1


	//   ....[96]....
        /*0714*/ 	.word	0x000064f0
        /*0718*/ 	.word	0x000000ff
        /*071c*/ 	.word	0x00000050
        /*0720*/ 	.short	0x010a
        /*0722*/ 	.byte	0x2c
	.zero		1


	//   ....[97]....
        /*0724*/ 	.word	0x000065e0
        /*0728*/ 	.word	0x000000ab
        /*072c*/ 	.word	0x000000c0
        /*0730*/ 	.short	0x010a
        /*0732*/ 	.byte	0xff
	.zero		1


	//   ....[98]....
        /*0734*/ 	.word	0x00006770
        /*0738*/ 	.word	0x000000ff
        /*073c*/ 	.word	0x00000050
        /*0740*/ 	.short	0x010a
        /*0742*/ 	.byte	0x2c
	.zero		1


	//   ....[99]....
        /*0744*/ 	.word	0x000068a0
        /*0748*/ 	.word	0x000000ab
        /*074c*/ 	.word	0x000000c0
        /*0750*/ 	.short	0x010a
        /*0752*/ 	.byte	0xff
	.zero		1


	//   ....[100]....
        /*0754*/ 	.word	0x00007ab0
        /*0758*/ 	.word	0x00000000
        /*075c*/ 	.word	0x00000000
        /*0760*/ 	.short	0x0101
        /*0762*/ 	.byte	0xff
	.zero		1


	//   ....[101]....
        /*0764*/ 	.word	0x00007ac0
        /*0768*/ 	.word	0x00000003
        /*076c*/ 	.word	0x00000050
        /*0770*/ 	.short	0x010a
        /*0772*/ 	.byte	0xff
	.zero		1


	//   ....[102]....
        /*0774*/ 	.word	0x00007ba0
        /*0778*/ 	.word	0x00000003
        /*077c*/ 	.word	0x00000050
        /*0780*/ 	.short	0x010a
        /*0782*/ 	.byte	0xff
	.zero		1


	//   ....[103]....
        /*0784*/ 	.word	0x00008ee0
        /*0788*/ 	.word	0x0000004d
        /*078c*/ 	.word	0x00000000
        /*0790*/ 	.short	0x0101
        /*0792*/ 	.byte	0xff
	.zero		1


	//   ....[104]....
        /*0794*/ 	.word	0x00008f00
        /*0798*/ 	.word	0x00000000
        /*079c*/ 	.word	0x00000050
        /*07a0*/ 	.short	0x010a
        /*07a2*/ 	.byte	0xff
	.zero		1


	//   ....[105]....
        /*07a4*/ 	.word	0x00008fd0
        /*07a8*/ 	.word	0x00000000
        /*07ac*/ 	.word	0x00000050
        /*07b0*/ 	.short	0x010a
        /*07b2*/ 	.byte	0xff
	.zero		1


	//   ....[106]....
        /*07b4*/ 	.word	0x0000a310
        /*07b8*/ 	.word	0x0000004a
        /*07bc*/ 	.word	0x00000000
        /*07c0*/ 	.short	0x0101
        /*07c2*/ 	.byte	0xff
	.zero		1


	//   ....[107]....
        /*07c4*/ 	.word	0x0000a330
        /*07c8*/ 	.word	0x00000003
        /*07cc*/ 	.word	0x00000050
        /*07d0*/ 	.short	0x010a
        /*07d2*/ 	.byte	0xff
	.zero		1


	//   ....[108]....
        /*07d4*/ 	.word	0x0000a400
        /*07d8*/ 	.word	0x00000003
        /*07dc*/ 	.word	0x00000050
        /*07e0*/ 	.short	0x010a
        /*07e2*/ 	.byte	0xff
	.zero		1


	//   ....[109]....
        /*07e4*/ 	.word	0x0000a890
        /*07e8*/ 	.word	0x000000ab
        /*07ec*/ 	.word	0x00000000
        /*07f0*/ 	.short	0x0101
        /*07f2*/ 	.byte	0xff
	.zero		1


	//   ....[110]....
        /*07f4*/ 	.word	0x0000b780
        /*07f8*/ 	.word	0x00000000
        /*07fc*/ 	.word	0x00000000
        /*0800*/ 	.short	0x0101
        /*0802*/ 	.byte	0xff
	.zero		1


	//   ....[111]....
        /*0804*/ 	.word	0x0000ba20
        /*0808*/ 	.word	0x000000ff
        /*080c*/ 	.word	0x00000000
        /*0810*/ 	.short	0x0101
        /*0812*/ 	.byte	0x06
	.zero		1


	//   ....[112]....
        /*0814*/ 	.word	0x0000ba40
        /*0818*/ 	.word	0x00000003
        /*081c*/ 	.word	0x000000f0
        /*0820*/ 	.short	0x010a
        /*0822*/ 	.byte	0xff
	.zero		1


	//   ....[113]....
        /*0824*/ 	.word	0x0000baa0
        /*0828*/ 	.word	0x00000000
        /*082c*/ 	.word	0x00000028
        /*0830*/ 	.short	0x010a
        /*0832*/ 	.byte	0xff
	.zero		1


	//   ....[114]....
        /*0834*/ 	.word	0x0000bb00
        /*0838*/ 	.word	0x00000000
        /*083c*/ 	.word	0x00000028
        /*0840*/ 	.short	0x010a
        /*0842*/ 	.byte	0xff
	.zero		1


	//   ....[115]....
        /*0844*/ 	.word	0x0000bb50
        /*0848*/ 	.word	0x00000003
        /*084c*/ 	.word	0x000000a0
        /*0850*/ 	.short	0x010a
        /*0852*/ 	.byte	0xff
	.zero		1


	//   ....[116]....
        /*0854*/ 	.word	0x0000bbb0
        /*0858*/ 	.word	0x00000000
        /*085c*/ 	.word	0x00000000
        /*0860*/ 	.short	0x010a
        /*0862*/ 	.byte	0xff
	.zero		1


	//   ....[117]....
        /*0864*/ 	.word	0x0000bc10
        /*0868*/ 	.word	0x00000000
        /*086c*/ 	.word	0x00000000
        /*0870*/ 	.short	0x010a
        /*0872*/ 	.byte	0xff
	.zero		1


	//   ....[118]....
        /*0874*/ 	.word	0x0000bc70
        /*0878*/ 	.word	0x00000000
        /*087c*/ 	.word	0x00000000
        /*0880*/ 	.short	0x010a
        /*0882*/ 	.byte	0xff
	.zero		1


	//   ....[119]....
        /*0884*/ 	.word	0x0000bcd0
        /*0888*/ 	.word	0x00000000
        /*088c*/ 	.word	0x00000000
        /*0890*/ 	.short	0x010a
        /*0892*/ 	.byte	0xff
	.zero		1


	//   ....[120]....
        /*0894*/ 	.word	0x0000bd20
        /*0898*/ 	.word	0x00000002
        /*089c*/ 	.word	0x000000e0
        /*08a0*/ 	.short	0x010a
        /*08a2*/ 	.byte	0xff
	.zero		1


	//   ....[121]....
        /*08a4*/ 	.word	0x0000bd80
        /*08a8*/ 	.word	0x00000002
        /*08ac*/ 	.word	0x000000b0
        /*08b0*/ 	.short	0x010a
        /*08b2*/ 	.byte	0xff
	.zero		1


	//   ....[122]....
        /*08b4*/ 	.word	0x0000bdd0
        /*08b8*/ 	.word	0x00000002
        /*08bc*/ 	.word	0x000000a0
        /*08c0*/ 	.short	0x010a
        /*08c2*/ 	.byte	0xff
	.zero		1


	//   ....[123]....
        /*08c4*/ 	.word	0x0000be30
        /*08c8*/ 	.word	0x00000000
        /*08cc*/ 	.word	0x000000b0
        /*08d0*/ 	.short	0x010a
        /*08d2*/ 	.byte	0xff
	.zero		1


	//   ....[124]....
        /*08d4*/ 	.word	0x0000be90
        /*08d8*/ 	.word	0x00000000
        /*08dc*/ 	.word	0x00000008
        /*08e0*/ 	.short	0x010a
        /*08e2*/ 	.byte	0xff
	.zero		1


	//   ....[125]....
        /*08e4*/ 	.word	0x0000bf70
        /*08e8*/ 	.word	0x00000000
        /*08ec*/ 	.word	0x00000008
        /*08f0*/ 	.short	0x010a
        /*08f2*/ 	.byte	0xff
	.zero		1


	//   ....[126]....
        /*08f4*/ 	.word	0x0000bfc0
        /*08f8*/ 	.word	0x00000000
        /*08fc*/ 	.word	0x000000a0
        /*0900*/ 	.short	0x010a
        /*0902*/ 	.byte	0xff
	.zero		1


	//   ....[127]....
        /*0904*/ 	.word	0x0000c020
        /*0908*/ 	.word	0x00000000
        /*090c*/ 	.word	0x000000d0
        /*0910*/ 	.short	0x010a
        /*0912*/ 	.byte	0xff
	.zero		1


	//   ....[128]....
        /*0914*/ 	.word	0x0000c080
        /*0918*/ 	.word	0x00000000
        /*091c*/ 	.word	0x00000000
        /*0920*/ 	.short	0x010a
        /*0922*/ 	.byte	0xff
	.zero		1


	//   ....[129]....
        /*0924*/ 	.word	0x0000c0e0
        /*0928*/ 	.word	0x00000000
        /*092c*/ 	.word	0x00000000
        /*0930*/ 	.short	0x010a
        /*0932*/ 	.byte	0xff
	.zero		1


	//   ....[130]....
        /*0934*/ 	.word	0x0000c140
        /*0938*/ 	.word	0x00000000
        /*093c*/ 	.word	0x00000100
        /*0940*/ 	.short	0x010a
        /*0942*/ 	.byte	0xff
	.zero		1


	//   ....[131]....
        /*0944*/ 	.word	0x0000c190
        /*0948*/ 	.word	0x0000000c
        /*094c*/ 	.word	0x000000a0
        /*0950*/ 	.short	0x010a
        /*0952*/ 	.byte	0xff
	.zero		1


	//   ....[132]....
        /*0954*/ 	.word	0x0000c1f0
        /*0958*/ 	.word	0x00000000
        /*095c*/ 	.word	0x00000098
        /*0960*/ 	.short	0x010a
        /*0962*/ 	.byte	0xff
	.zero		1


	//   ....[133]....
        /*0964*/ 	.word	0x0000c250
        /*0968*/ 	.word	0x00000000
        /*096c*/ 	.word	0x00000070
        /*0970*/ 	.short	0x010a
        /*0972*/ 	.byte	0xff
	.zero		1


	//   ....[134]....
        /*0974*/ 	.word	0x0000c2b0
        /*0978*/ 	.word	0x00000000
        /*097c*/ 	.word	0x00000078
        /*0980*/ 	.short	0x010a
        /*0982*/ 	.byte	0xff
	.zero		1


	//   ....[135]....
        /*0984*/ 	.word	0x0000c310
        /*0988*/ 	.word	0x00000000
        /*098c*/ 	.word	0x00000080
        /*0990*/ 	.short	0x010a
        /*0992*/ 	.byte	0xff
	.zero		1


	//   ....[136]....
        /*0994*/ 	.word	0x0000c370
        /*0998*/ 	.word	0x00000000
        /*099c*/ 	.word	0x00000088
        /*09a0*/ 	.short	0x010a
        /*09a2*/ 	.byte	0xff
	.zero		1


	//   ....[137]....
        /*09a4*/ 	.word	0x0000c3d0
        /*09a8*/ 	.word	0x00000000
        /*09ac*/ 	.word	0x00000070
        /*09b0*/ 	.short	0x010a
        /*09b2*/ 	.byte	0xff
	.zero		1


	//   ....[138]....
        /*09b4*/ 	.word	0x0000c430
        /*09b8*/ 	.word	0x00000000
        /*09bc*/ 	.word	0x00000078
        /*09c0*/ 	.short	0x010a
        /*09c2*/ 	.byte	0xff
	.zero		1


	//   ....[139]....
        /*09c4*/ 	.word	0x0000c490
        /*09c8*/ 	.word	0x00000000
        /*09cc*/ 	.word	0x00000080
        /*09d0*/ 	.short	0x010a
        /*09d2*/ 	.byte	0xff
	.zero		1


	//   ....[140]....
        /*09d4*/ 	.word	0x0000c4e0
        /*09d8*/ 	.word	0x00000003
        /*09dc*/ 	.word	0x000000a0
        /*09e0*/ 	.short	0x010a
        /*09e2*/ 	.byte	0xff
	.zero		1


	//   ....[141]....
        /*09e4*/ 	.word	0x0000c540
        /*09e8*/ 	.word	0x00000002
        /*09ec*/ 	.word	0x00000050
        /*09f0*/ 	.short	0x010a
        /*09f2*/ 	.byte	0xff
	.zero		1


	//   ....[142]....
        /*09f4*/ 	.word	0x0000c590
        /*09f8*/ 	.word	0x000000ab
        /*09fc*/ 	.word	0x000000c0
        /*0a00*/ 	.short	0x010a
        /*0a02*/ 	.byte	0xff
	.zero		1


	//   ....[143]....
        /*0a04*/ 	.word	0x0000c5e0
        /*0a08*/ 	.word	0x00000003
        /*0a0c*/ 	.word	0x00000050
        /*0a10*/ 	.short	0x010a
        /*0a12*/ 	.byte	0xff
	.zero		1


	//   ....[144]....
        /*0a14*/ 	.word	0x0000c630
        /*0a18*/ 	.word	0x00000000
        /*0a1c*/ 	.word	0x00000050
        /*0a20*/ 	.short	0x010a
        /*0a22*/ 	.byte	0xff
	.zero		1


	//   ....[145]....
        /*0a24*/ 	.word	0x0000c680
        /*0a28*/ 	.word	0x00000003
        /*0a2c*/ 	.word	0x00000050
        /*0a30*/ 	.short	0x010a
        /*0a32*/ 	.byte	0xff
	.zero		1


	//----- nvinfo : EIATTR_NUM_MBARRIERS
	.align		4
.L_47:
        /*0a34*/ 	.byte	0x03, 0x38
        /*0a36*/ 	.short	0x0021


	//----- nvinfo : EIATTR_EXIT_INSTR_OFFSETS
	.align		4
        /*0a38*/ 	.byte	0x04, 0x1c
        /*0a3a*/ 	.short	(.L_49 - .L_48)


	//   ....[0]....
.L_48:
        /*0a3c*/ 	.word	0x00002bd0


	//   ....[1]....
        /*0a40*/ 	.word	0x000030c0


	//   ....[2]....
        /*0a44*/ 	.word	0x00003120


	//   ....[3]....
        /*0a48*/ 	.word	0x00004380


	//   ....[4]....
        /*0a4c*/ 	.word	0x000054e0


	//   ....[5]....
        /*0a50*/ 	.word	0x00005520


	//   ....[6]....
        /*0a54*/ 	.word	0x0000b920


	//   ....[7]....
        /*0a58*/ 	.word	0x0000b990


	//   ....[8]....
        /*0a5c*/ 	.word	0x0000b9c0


	//   ....[9]....
        /*0a60*/ 	.word	0x0000ba30


	//----- nvinfo : EIATTR_MAX_THREADS
	.align		4
.L_49:
        /*0a64*/ 	.byte	0x04, 0x05
        /*0a66*/ 	.short	(.L_51 - .L_50)
.L_50:
        /*0a68*/ 	.word	0x00000100
        /*0a6c*/ 	.word	0x00000001
        /*0a70*/ 	.word	0x00000001


	//----- nvinfo : EIATTR_CRS_STACK_SIZE
	.align		4
.L_51:
        /*0a74*/ 	.byte	0x04, 0x1e
        /*0a76*/ 	.short	(.L_53 - .L_52)
.L_52:
        /*0a78*/ 	.word	0x00000000


	//----- nvinfo : EIATTR_CBANK_PARAM_SIZE
	.align		4
.L_53:
        /*0a7c*/ 	.byte	0x03, 0x19
        /*0a7e*/ 	.short	0x0800


	//----- nvinfo : EIATTR_PARAM_CBANK
	.align		4
        /*0a80*/ 	.byte	0x04, 0x0a
        /*0a82*/ 	.short	(.L_55 - .L_54)
	.align		4
.L_54:
        /*0a84*/ 	.word	index@(.nv.constant0._ZN7cutlass13device_kernelINS_4gemm6kernel13GemmUniversalIN4cute5tupleIJiiiiEEENS1_10collective13CollectiveMmaINS1_35MainloopSm100TmaUmmaWarpSpecializedILi5ELi2ELi2ENS5_IJNS4_1CILi2EEENSA_ILi4EEENSA_ILi1EEEEEEEENS5_IJNSA_ILi256EEESG_NSA_ILi64EEEEEENS_10bfloat16_tENS5_IJlSD_lEEESJ_SK_NS4_8TiledMMAINS4_8MMA_AtomIJNS4_26SM100_MMA_F16BF16_2x1SM_SSISJ_SJ_fLi256ELi256ELNS4_4UMMA5MajorE0ELSP_0ELNSO_7ScaleInE0ELSQ_0EEEEEENS4_6LayoutINS5_IJSD_SD_SD_EEENS5_IJNSA_ILi0EEESV_SV_EEEEENS5_IJNS4_10UnderscoreESY_SY_EEEEENS4_28SM100_TMA_2SM_LOAD_MULTICASTENS4_14ComposedLayoutINS4_7SwizzleILi3ELi4ELi3EEENS4_18smem_ptr_flag_bitsILi16EEENST_INS5_IJNSA_ILi8EEESH_EEENS5_IJSH_SD_EEEEEEEvNS4_8identityENS4_18SM100_TMA_2SM_LOADES1B_vS1C_EENS_8epilogue10collective18CollectiveEpilogueINS1F_23Sm100TmaWarpSpecializedILi4ELi2ELi64ELb1ELb0EEEJNS5_IJNSA_ILi128EEESG_SH_EEENS5_IJNST_IS1K_SD_EENST_ISH_SD_EEEEESJ_SK_SJ_SK_NS1F_6fusion15FusionCallbacksIS1J_NS1P_17LinearCombinationISJ_fSJ_fLNS_15FloatRoundStyleE2EEES1L_S1O_JEEENS4_5SM1004TMEM4LOAD26SM100_TMEM_LOAD_32dp32b64xENS4_13SM90_TMA_LOADES1B_NS4_39AutoVectorizingCopyWithAssumedAlignmentILi128EEENS4_14SM90_TMA_STOREES1B_S21_S21_EEEvvEEEEvNT_6ParamsE)
        /*0a88*/ 	.short	0x0380
        /*0a8a*/ 	.short	0x0800


	//----- nvinfo : EIATTR_SW_WAR
	.align		4
.L_55:
        /*0a8c*/ 	.byte	0x04, 0x36
        /*0a8e*/ 	.short	(.L_57 - .L_56)
.L_56:
        /*0a90*/ 	.word	0x00000008
.L_57:


//--------------------- .nv.callgraph             --------------------------
	.section	.nv.callgraph,"",@"SHT_CUDA_CALLGRAPH"
	.align	4
	.sectionentsize	8
	.align		4
        /*0000*/ 	.word	0x00000000
	.align		4
        /*0004*/ 	.word	0xffffffff
	.align		4
        /*0008*/ 	.word	index@(_ZN7cutlass13device_kernelINS_4gemm6kernel13GemmUniversalIN4cute5tupleIJiiiiEEENS1_10collective13CollectiveMmaINS1_35MainloopSm100TmaUmmaWarpSpecializedILi5ELi2ELi2ENS5_IJNS4_1CILi2EEENSA_ILi4EEENSA_ILi1EEEEEEEENS5_IJNSA_ILi256EEESG_NSA_ILi64EEEEEENS_10bfloat16_tENS5_IJlSD_lEEESJ_SK_NS4_8TiledMMAINS4_8MMA_AtomIJNS4_26SM100_MMA_F16BF16_2x1SM_SSISJ_SJ_fLi256ELi256ELNS4_4UMMA5MajorE0ELSP_0ELNSO_7ScaleInE0ELSQ_0EEEEEENS4_6LayoutINS5_IJSD_SD_SD_EEENS5_IJNSA_ILi0EEESV_SV_EEEEENS5_IJNS4_10UnderscoreESY_SY_EEEEENS4_28SM100_TMA_2SM_LOAD_MULTICASTENS4_14ComposedLayoutINS4_7SwizzleILi3ELi4ELi3EEENS4_18smem_ptr_flag_bitsILi16EEENST_INS5_IJNSA_ILi8EEESH_EEENS5_IJSH_SD_EEEEEEEvNS4_8identityENS4_18SM100_TMA_2SM_LOADES1B_vS1C_EENS_8epilogue10collective18CollectiveEpilogueINS1F_23Sm100TmaWarpSpecializedILi4ELi2ELi64ELb1ELb0EEEJNS5_IJNSA_ILi128EEESG_SH_EEENS5_IJNST_IS1K_SD_EENST_ISH_SD_EEEEESJ_SK_SJ_SK_NS1F_6fusion15FusionCallbacksIS1J_NS1P_17LinearCombinationISJ_fSJ_fLNS_15FloatRoundStyleE2EEES1L_S1O_JEEENS4_5SM1004TMEM4LOAD26SM100_TMEM_LOAD_32dp32b64xENS4_13SM90_TMA_LOADES1B_NS4_39AutoVectorizingCopyWithAssumedAlignmentILi128EEENS4_14SM90_TMA_STOREES1B_S21_S21_EEEvvEEEEvNT_6ParamsE)
	.align		4
        /*000c*/ 	.word	index@(__assertfail)
	.align		4
        /*0010*/ 	.word	0x00000000
	.align		4
        /*0014*/ 	.word	0xfffffffe
	.align		4
        /*0018*/ 	.word	0x00000000
	.align		4
        /*001c*/ 	.word	0xfffffffd
	.align		4
        /*0020*/ 	.word	0x00000000
	.align		4
        /*0024*/ 	.word	0xfffffffc


//--------------------- .nv.constant4             --------------------------
	.section	.nv.constant4,"a",@progbits
	.align	8
	.align		8
.nv.constant4:
        /*0000*/ 	.dword	__assertfail
	.align		8
        /*0008*/ 	.dword	__unnamed_1
	.align		8
        /*0010*/ 	.dword	__unnamed_2
	.align		8
        /*0018*/ 	.dword	_ZN40_INTERNAL_1b88ffc0_4_k_cu_0c78cbd0_269844cuda3std3__45__cpo5beginE
	.align		8
        /*0020*/ 	.dword	_ZN40_INTERNAL_1b88ffc0_4_k_cu_0c78cbd0_269844cuda3std3__45__cpo3endE
	.align		8
        /*0028*/ 	.dword	_ZN40_INTERNAL_1b88ffc0_4_k_cu_0c78cbd0_269844cuda3std3__45__cpo6cbeginE
	.align		8
        /*0030*/ 	.dword	_ZN40_INTERNAL_1b88ffc0_4_k_cu_0c78cbd0_269844cuda3std3__45__cpo4cendE
	.align		8
        /*0038*/ 	.dword	_ZN40_INTERNAL_1b88ffc0_4_k_cu_0c78cbd0_269844cuda3std3__442_GLOBAL__N__1b88ffc0_4_k_cu_0c78cbd0_269846ignoreE
	.align		8
        /*0040*/ 	.dword	_ZN40_INTERNAL_1b88ffc0_4_k_cu_0c78cbd0_269844cuda3std3__419piecewise_constructE
	.align		8
        /*0048*/ 	.dword	_ZN40_INTERNAL_1b88ffc0_4_k_cu_0c78cbd0_269844cuda3std3__48in_placeE
	.align		8
        /*0050*/ 	.dword	_ZN40_INTERNAL_1b88ffc0_4_k_cu_0c78cbd0_269844cuda3std6ranges3__45__cpo4swapE
	.align		8
        /*0058*/ 	.dword	_ZN40_INTERNAL_1b88ffc0_4_k_cu_0c78cbd0_269844cuda3std6ranges3__45__cpo9iter_moveE
	.align		8
        /*0060*/ 	.dword	_ZN40_INTERNAL_1b88ffc0_4_k_cu_0c78cbd0_269844cute7productE
	.align		8
        /*0068*/ 	.dword	_ZN40_INTERNAL_1b88ffc0_4_k_cu_0c78cbd0_269844cute1_E
	.align		8
        /*0070*/ 	.dword	$str$25
	.align		8
        /*0078*/ 	.dword	$str$26
	.align		8
        /*0080*/ 	.dword	$str$27
	.align		8
        /*0088*/ 	.dword	$str$28


//--------------------- .text._ZN7cutlass13device_kernelINS_4gemm6kernel13GemmUniversalIN4cute5tupleIJiiiiEEENS1_10collective13CollectiveMmaINS1_35MainloopSm100TmaUmmaWarpSpecializedILi5ELi2ELi2ENS5_IJNS4_1CILi2EEENSA_ILi4EEENSA_ILi1EEEEEEEENS5_IJNSA_ILi256EEESG_NSA_ILi64EEEEEENS_10bfloat16_tENS5_IJlSD_lEEESJ_SK_NS4_8TiledMMAINS4_8MMA_AtomIJNS4_26SM100_MMA_F16BF16_2x1SM_SSISJ_SJ_fLi256ELi256ELNS4_4UMMA5MajorE0ELSP_0ELNSO_7ScaleInE0ELSQ_0EEEEEENS4_6LayoutINS5_IJSD_SD_SD_EEENS5_IJNSA_ILi0EEESV_SV_EEEEENS5_IJNS4_10UnderscoreESY_SY_EEEEENS4_28SM100_TMA_2SM_LOAD_MULTICASTENS4_14ComposedLayoutINS4_7SwizzleILi3ELi4ELi3EEENS4_18smem_ptr_flag_bitsILi16EEENST_INS5_IJNSA_ILi8EEESH_EEENS5_IJSH_SD_EEEEEEEvNS4_8identityENS4_18SM100_TMA_2SM_LOADES1B_vS1C_EENS_8epilogue10collective18CollectiveEpilogueINS1F_23Sm100TmaWarpSpecializedILi4ELi2ELi64ELb1ELb0EEEJNS5_IJNSA_ILi128EEESG_SH_EEENS5_IJNST_IS1K_SD_EENST_ISH_SD_EEEEESJ_SK_SJ_SK_NS1F_6fusion15FusionCallbacksIS1J_NS1P_17LinearCombinationISJ_fSJ_fLNS_15FloatRoundStyleE2EEES1L_S1O_JEEENS4_5SM1004TMEM4LOAD26SM100_TMEM_LOAD_32dp32b64xENS4_13SM90_TMA_LOADES1B_NS4_39AutoVectorizingCopyWithAssumedAlignmentILi128EEENS4_14SM90_TMA_STOREES1B_S21_S21_EEEvvEEEEvNT_6ParamsE --------------------------
	.section	.text._ZN7cutlass13device_kernelINS_4gemm6kernel13GemmUniversalIN4cute5tupleIJiiiiEEENS1_10collective13CollectiveMmaINS1_35MainloopSm100TmaUmmaWarpSpecializedILi5ELi2ELi2ENS5_IJNS4_1CILi2EEENSA_ILi4EEENSA_ILi1EEEEEEEENS5_IJNSA_ILi256EEESG_NSA_ILi64EEEEEENS_10bfloat16_tENS5_IJlSD_lEEESJ_SK_NS4_8TiledMMAINS4_8MMA_AtomIJNS4_26SM100_MMA_F16BF16_2x1SM_SSISJ_SJ_fLi256ELi256ELNS4_4UMMA5MajorE0ELSP_0ELNSO_7ScaleInE0ELSQ_0EEEEEENS4_6LayoutINS5_IJSD_SD_SD_EEENS5_IJNSA_ILi0EEESV_SV_EEEEENS5_IJNS4_10UnderscoreESY_SY_EEEEENS4_28SM100_TMA_2SM_LOAD_MULTICASTENS4_14ComposedLayoutINS4_7SwizzleILi3ELi4ELi3EEENS4_18smem_ptr_flag_bitsILi16EEENST_INS5_IJNSA_ILi8EEESH_EEENS5_IJSH_SD_EEEEEEEvNS4_8identityENS4_18SM100_TMA_2SM_LOADES1B_vS1C_EENS_8epilogue10collective18CollectiveEpilogueINS1F_23Sm100TmaWarpSpecializedILi4ELi2ELi64ELb1ELb0EEEJNS5_IJNSA_ILi128EEESG_SH_EEENS5_IJNST_IS1K_SD_EENST_ISH_SD_EEEEESJ_SK_SJ_SK_NS1F_6fusion15FusionCallbacksIS1J_NS1P_17LinearCombinationISJ_fSJ_fLNS_15FloatRoundStyleE2EEES1L_S1O_JEEENS4_5SM1004TMEM4LOAD26SM100_TMEM_LOAD_32dp32b64xENS4_13SM90_TMA_LOADES1B_NS4_39AutoVectorizingCopyWithAssumedAlignmentILi128EEENS4_14SM90_TMA_STOREES1B_S21_S21_EEEvvEEEEvNT_6ParamsE,"ax",@progbits
	.align	128
.text._ZN7cutlass13device_kernelINS_4gemm6kernel13GemmUniversalIN4cute5tupleIJiiiiEEENS1_10collective13CollectiveMmaINS1_35MainloopSm100TmaUmmaWarpSpecializedILi5ELi2ELi2ENS5_IJNS4_1CILi2EEENSA_ILi4EEENSA_ILi1EEEEEEEENS5_IJNSA_ILi256EEESG_NSA_ILi64EEEEEENS_10bfloat16_tENS5_IJlSD_lEEESJ_SK_NS4_8TiledMMAINS4_8MMA_AtomIJNS4_26SM100_MMA_F16BF16_2x1SM_SSISJ_SJ_fLi256ELi256ELNS4_4UMMA5MajorE0ELSP_0ELNSO_7ScaleInE0ELSQ_0EEEEEENS4_6LayoutINS5_IJSD_SD_SD_EEENS5_IJNSA_ILi0EEESV_SV_EEEEENS5_IJNS4_10UnderscoreESY_SY_EEEEENS4_28SM100_TMA_2SM_LOAD_MULTICASTENS4_14ComposedLayoutINS4_7SwizzleILi3ELi4ELi3EEENS4_18smem_ptr_flag_bitsILi16EEENST_INS5_IJNSA_ILi8EEESH_EEENS5_IJSH_SD_EEEEEEEvNS4_8identityENS4_18SM100_TMA_2SM_LOADES1B_vS1C_EENS_8epilogue10collective18CollectiveEpilogueINS1F_23Sm100TmaWarpSpecializedILi4ELi2ELi64ELb1ELb0EEEJNS5_IJNSA_ILi128EEESG_SH_EEENS5_IJNST_IS1K_SD_EENST_ISH_SD_EEEEESJ_SK_SJ_SK_NS1F_6fusion15FusionCallbacksIS1J_NS1P_17LinearCombinationISJ_fSJ_fLNS_15FloatRoundStyleE2EEES1L_S1O_JEEENS4_5SM1004TMEM4LOAD26SM100_TMEM_LOAD_32dp32b64xENS4_13SM90_TMA_LOADES1B_NS4_39AutoVectorizingCopyWithAssumedAlignmentILi128EEENS4_14SM90_TMA_STOREES1B_S21_S21_EEEvvEEEEvNT_6ParamsE:
        .type           _ZN7cutlass13device_kernelINS_4gemm6kernel13GemmUniversalIN4cute5tupleIJiiiiEEENS1_10collective13CollectiveMmaINS1_35MainloopSm100TmaUmmaWarpSpecializedILi5ELi2ELi2ENS5_IJNS4_1CILi2EEENSA_ILi4EEENSA_ILi1EEEEEEEENS5_IJNSA_ILi256EEESG_NSA_ILi64EEEEEENS_10bfloat16_tENS5_IJlSD_lEEESJ_SK_NS4_8TiledMMAINS4_8MMA_AtomIJNS4_26SM100_MMA_F16BF16_2x1SM_SSISJ_SJ_fLi256ELi256ELNS4_4UMMA5MajorE0ELSP_0ELNSO_7ScaleInE0ELSQ_0EEEEEENS4_6LayoutINS5_IJSD_SD_SD_EEENS5_IJNSA_ILi0EEESV_SV_EEEEENS5_IJNS4_10UnderscoreESY_SY_EEEEENS4_28SM100_TMA_2SM_LOAD_MULTICASTENS4_14ComposedLayoutINS4_7SwizzleILi3ELi4ELi3EEENS4_18smem_ptr_flag_bitsILi16EEENST_INS5_IJNSA_ILi8EEESH_EEENS5_IJSH_SD_EEEEEEEvNS4_8identityENS4_18SM100_TMA_2SM_LOADES1B_vS1C_EENS_8epilogue10collective18CollectiveEpilogueINS1F_23Sm100TmaWarpSpecializedILi4ELi2ELi64ELb1ELb0EEEJNS5_IJNSA_ILi128EEESG_SH_EEENS5_IJNST_IS1K_SD_EENST_ISH_SD_EEEEESJ_SK_SJ_SK_NS1F_6fusion15FusionCallbacksIS1J_NS1P_17LinearCombinationISJ_fSJ_fLNS_15FloatRoundStyleE2EEES1L_S1O_JEEENS4_5SM1004TMEM4LOAD26SM100_TMEM_LOAD_32dp32b64xENS4_13SM90_TMA_LOADES1B_NS4_39AutoVectorizingCopyWithAssumedAlignmentILi128EEENS4_14SM90_TMA_STOREES1B_S21_S21_EEEvvEEEEvNT_6ParamsE,@function
        .size           _ZN7cutlass13device_kernelINS_4gemm6kernel13GemmUniversalIN4cute5tupleIJiiiiEEENS1_10collective13CollectiveMmaINS1_35MainloopSm100TmaUmmaWarpSpecializedILi5ELi2ELi2ENS5_IJNS4_1CILi2EEENSA_ILi4EEENSA_ILi1EEEEEEEENS5_IJNSA_ILi256EEESG_NSA_ILi64EEEEEENS_10bfloat16_tENS5_IJlSD_lEEESJ_SK_NS4_8TiledMMAINS4_8MMA_AtomIJNS4_26SM100_MMA_F16BF16_2x1SM_SSISJ_SJ_fLi256ELi256ELNS4_4UMMA5MajorE0ELSP_0ELNSO_7ScaleInE0ELSQ_0EEEEEENS4_6LayoutINS5_IJSD_SD_SD_EEENS5_IJNSA_ILi0EEESV_SV_EEEEENS5_IJNS4_10UnderscoreESY_SY_EEEEENS4_28SM100_TMA_2SM_LOAD_MULTICASTENS4_14ComposedLayoutINS4_7SwizzleILi3ELi4ELi3EEENS4_18smem_ptr_flag_bitsILi16EEENST_INS5_IJNSA_ILi8EEESH_EEENS5_IJSH_SD_EEEEEEEvNS4_8identityENS4_18SM100_TMA_2SM_LOADES1B_vS1C_EENS_8epilogue10collective18CollectiveEpilogueINS1F_23Sm100TmaWarpSpecializedILi4ELi2ELi64ELb1ELb0EEEJNS5_IJNSA_ILi128EEESG_SH_EEENS5_IJNST_IS1K_SD_EENST_ISH_SD_EEEEESJ_SK_SJ_SK_NS1F_6fusion15FusionCallbacksIS1J_NS1P_17LinearCombinationISJ_fSJ_fLNS_15FloatRoundStyleE2EEES1L_S1O_JEEENS4_5SM1004TMEM4LOAD26SM100_TMEM_LOAD_32dp32b64xENS4_13SM90_TMA_LOADES1B_NS4_39AutoVectorizingCopyWithAssumedAlignmentILi128EEENS4_14SM90_TMA_STOREES1B_S21_S21_EEEvvEEEEvNT_6ParamsE,(.L_x_194 - _ZN7cutlass13device_kernelINS_4gemm6kernel13GemmUniversalIN4cute5tupleIJiiiiEEENS1_10collective13CollectiveMmaINS1_35MainloopSm100TmaUmmaWarpSpecializedILi5ELi2ELi2ENS5_IJNS4_1CILi2EEENSA_ILi4EEENSA_ILi1EEEEEEEENS5_IJNSA_ILi256EEESG_NSA_ILi64EEEEEENS_10bfloat16_tENS5_IJlSD_lEEESJ_SK_NS4_8TiledMMAINS4_8MMA_AtomIJNS4_26SM100_MMA_F16BF16_2x1SM_SSISJ_SJ_fLi256ELi256ELNS4_4UMMA5MajorE0ELSP_0ELNSO_7ScaleInE0ELSQ_0EEEEEENS4_6LayoutINS5_IJSD_SD_SD_EEENS5_IJNSA_ILi0EEESV_SV_EEEEENS5_IJNS4_10UnderscoreESY_SY_EEEEENS4_28SM100_TMA_2SM_LOAD_MULTICASTENS4_14ComposedLayoutINS4_7SwizzleILi3ELi4ELi3EEENS4_18smem_ptr_flag_bitsILi16EEENST_INS5_IJNSA_ILi8EEESH_EEENS5_IJSH_SD_EEEEEEEvNS4_8identityENS4_18SM100_TMA_2SM_LOADES1B_vS1C_EENS_8epilogue10collective18CollectiveEpilogueINS1F_23Sm100TmaWarpSpecializedILi4ELi2ELi64ELb1ELb0EEEJNS5_IJNSA_ILi128EEESG_SH_EEENS5_IJNST_IS1K_SD_EENST_ISH_SD_EEEEESJ_SK_SJ_SK_NS1F_6fusion15FusionCallbacksIS1J_NS1P_17LinearCombinationISJ_fSJ_fLNS_15FloatRoundStyleE2EEES1L_S1O_JEEENS4_5SM1004TMEM4LOAD26SM100_TMEM_LOAD_32dp32b64xENS4_13SM90_TMA_LOADES1B_NS4_39AutoVectorizingCopyWithAssumedAlignmentILi128EEENS4_14SM90_TMA_STOREES1B_S21_S21_EEEvvEEEEvNT_6ParamsE)
        .other          _ZN7cutlass13device_kernelINS_4gemm6kernel13GemmUniversalIN4cute5tupleIJiiiiEEENS1_10collective13CollectiveMmaINS1_35MainloopSm100TmaUmmaWarpSpecializedILi5ELi2ELi2ENS5_IJNS4_1CILi2EEENSA_ILi4EEENSA_ILi1EEEEEEEENS5_IJNSA_ILi256EEESG_NSA_ILi64EEEEEENS_10bfloat16_tENS5_IJlSD_lEEESJ_SK_NS4_8TiledMMAINS4_8MMA_AtomIJNS4_26SM100_MMA_F16BF16_2x1SM_SSISJ_SJ_fLi256ELi256ELNS4_4UMMA5MajorE0ELSP_0ELNSO_7ScaleInE0ELSQ_0EEEEEENS4_6LayoutINS5_IJSD_SD_SD_EEENS5_IJNSA_ILi0EEESV_SV_EEEEENS5_IJNS4_10UnderscoreESY_SY_EEEEENS4_28SM100_TMA_2SM_LOAD_MULTICASTENS4_14ComposedLayoutINS4_7SwizzleILi3ELi4ELi3EEENS4_18smem_ptr_flag_bitsILi16EEENST_INS5_IJNSA_ILi8EEESH_EEENS5_IJSH_SD_EEEEEEEvNS4_8identityENS4_18SM100_TMA_2SM_LOADES1B_vS1C_EENS_8epilogue10collective18CollectiveEpilogueINS1F_23Sm100TmaWarpSpecializedILi4ELi2ELi64ELb1ELb0EEEJNS5_IJNSA_ILi128EEESG_SH_EEENS5_IJNST_IS1K_SD_EENST_ISH_SD_EEEEESJ_SK_SJ_SK_NS1F_6fusion15FusionCallbacksIS1J_NS1P_17LinearCombinationISJ_fSJ_fLNS_15FloatRoundStyleE2EEES1L_S1O_JEEENS4_5SM1004TMEM4LOAD26SM100_TMEM_LOAD_32dp32b64xENS4_13SM90_TMA_LOADES1B_NS4_39AutoVectorizingCopyWithAssumedAlignmentILi128EEENS4_14SM90_TMA_STOREES1B_S21_S21_EEEvvEEEEvNT_6ParamsE,@"STO_CUDA_ENTRY STV_DEFAULT"
_ZN7cutlass13device_kernelINS_4gemm6kernel13GemmUniversalIN4cute5tupleIJiiiiEEENS1_10collective13CollectiveMmaINS1_35MainloopSm100TmaUmmaWarpSpecializedILi5ELi2ELi2ENS5_IJNS4_1CILi2EEENSA_ILi4EEENSA_ILi1EEEEEEEENS5_IJNSA_ILi256EEESG_NSA_ILi64EEEEEENS_10bfloat16_tENS5_IJlSD_lEEESJ_SK_NS4_8TiledMMAINS4_8MMA_AtomIJNS4_26SM100_MMA_F16BF16_2x1SM_SSISJ_SJ_fLi256ELi256ELNS4_4UMMA5MajorE0ELSP_0ELNSO_7ScaleInE0ELSQ_0EEEEEENS4_6LayoutINS5_IJSD_SD_SD_EEENS5_IJNSA_ILi0EEESV_SV_EEEEENS5_IJNS4_10UnderscoreESY_SY_EEEEENS4_28SM100_TMA_2SM_LOAD_MULTICASTENS4_14ComposedLayoutINS4_7SwizzleILi3ELi4ELi3EEENS4_18smem_ptr_flag_bitsILi16EEENST_INS5_IJNSA_ILi8EEESH_EEENS5_IJSH_SD_EEEEEEEvNS4_8identityENS4_18SM100_TMA_2SM_LOADES1B_vS1C_EENS_8epilogue10collective18CollectiveEpilogueINS1F_23Sm100TmaWarpSpecializedILi4ELi2ELi64ELb1ELb0EEEJNS5_IJNSA_ILi128EEESG_SH_EEENS5_IJNST_IS1K_SD_EENST_ISH_SD_EEEEESJ_SK_SJ_SK_NS1F_6fusion15FusionCallbacksIS1J_NS1P_17LinearCombinationISJ_fSJ_fLNS_15FloatRoundStyleE2EEES1L_S1O_JEEENS4_5SM1004TMEM4LOAD26SM100_TMEM_LOAD_32dp32b64xENS4_13SM90_TMA_LOADES1B_NS4_39AutoVectorizingCopyWithAssumedAlignmentILi128EEENS4_14SM90_TMA_STOREES1B_S21_S21_EEEvvEEEEvNT_6ParamsE:
[----:B------:R-:W1:Y:S01]  /*0000*/  LDC R1, c[0x0][0x37c] ;  /* 0x0000df00ff017b82 */ /* 0x000e620000000800 */
[----:B------:R-:W2:Y:S01]  /*0010*/  S2R R166, SR_TID.X ;  /* 0x0000000000a67919 */ /* 0x000ea20000002100 */
[----:B------:R-:W3:Y:S06]  /*0020*/  LDCU.64 UR8, c[0x0][0x890] ;  /* 0x00011200ff0877ac */ /* 0x000eec0008000a00 */
[----:B------:R-:W4:Y:S01]  /*0030*/  S2UR UR47, SR_CgaCtaId ;  /* 0x00000000002f79c3 */ /* 0x000f220000008800 */
[----:B------:R-:W-:Y:S02]  /*0040*/  PRMT R150, RZ, 0x7610, R150 ;  /* 0x00007610ff967816 */ /* 0x000fe40000000096 */
[----:B------:R-:W-:-:S02]  /*0050*/  ELECT P0, URZ, PT ;  /* 0x0000000000ff782f */ /* 0x000fc40003800000 */
[----:B---3--:R-:W-:-:S04]  /*0060*/  ISETP.NE.U32.AND P1, PT, RZ, UR8, PT ;  /* 0x00000008ff007c0c */ /* 0x008fc8000bf25070 */
[----:B------:R-:W-:Y:S01]  /*0070*/  ISETP.NE.AND.EX P2, PT, RZ, UR9, PT, P1 ;  /* 0x00000009ff007c0c */ /* 0x000fe2000bf45310 */
[----:B----4-:R-:W-:Y:S02]  /*0080*/  ULOP3.LUT UR46, UR47, 0x1, URZ, 0xc0, !UPT ;  /* 0x000000012f2e7892 */ /* 0x010fe4000f8ec0ff */
[----:B------:R-:W-:Y:S01]  /*0090*/  ULOP3.LUT UR48, UR47, 0x1, URZ, 0x3c, !UPT ;  /* 0x000000012f307892 */ /* 0x000fe2000f8e3cff */
[----:B--2---:R-:W-:-:S05]  /*00a0*/  SHF.R.U32.HI R151, RZ, 0x5, R166 ;  /* 0x00000005ff977819 */ /* 0x004fca00000116a6 */
[----:B------:R-:W2:Y:S02]  /*00b0*/  SHFL.IDX PT, R0, R151, RZ, 0x1f ;  /* 0x00001fff97007589 */ /* 0x000ea400000e0000 */
[----:B--2---:R-:W-:Y:S02]  /*00c0*/  R2UR UR17, R0 ;  /* 0x00000000001172ca */ /* 0x004fe400000e0000 */
[----:B-1----:R-:W-:Y:S05]  /*00d0*/  @P2 BRA `(.L_x_0) ;  /* 0x0000000000302947 */ /* 0x002fea0003800000 */
[----:B------:R-:W1:Y:S02]  /*00e0*/  LDCU.64 UR4, c[0x0][0x888] ;  /* 0x00011100ff0477ac */ /* 0x000e640008000a00 */
[----:B-1----:R-:W-:-:S04]  /*00f0*/  UISETP.NE.U32.AND UP0, UPT, UR4, URZ, UPT ;  /* 0x000000ff0400728c */ /* 0x002fc8000bf05070 */
[----:B------:R-:W-:-:S09]  /*0100*/  UISETP.NE.AND.EX UP0, UPT, UR5, URZ, UPT, UP0 ;  /* 0x000000ff0500728c */ /* 0x000fd2000bf05300 */
[----:B------:R-:W-:Y:S05]  /*0110*/  BRA.U !UP0, `(.L_x_1) ;  /* 0x0000000108147547 */ /* 0x000fea000b800000 */
[----:B------:R-:W1:Y:S01]  /*0120*/  LDC.64 R2, c[0x0][0x888] ;  /* 0x00022200ff027b82 */ /* 0x000e620000000a00 */
[----:B------:R-:W1:Y:S02]  /*0130*/  LDCU.64 UR4, c[0x0][0x358] ;  /* 0x00006b00ff0477ac */ /* 0x000e640008000a00 */
[----:B-1----:R1:W5:Y:S01]  /*0140*/  LDG.E R73, desc[UR4][R2.64] ;  /* 0x0000000402497981 */ /* 0x002362000c1e1900 */
[----:B------:R-:W-:Y:S01]  /*0150*/  HFMA2 R150, -RZ, RZ, 0, 5.9604644775390625e-08 ;  /* 0x00000001ff967431 */ /* 0x000fe200000001ff */
[----:B------:R-:W-:Y:S05]  /*0160*/  BRA `(.L_x_0) ;  /* 0x00000000000c7947 */ /* 0x000fea0003800000 */
.L_x_1:
[----:B------:R-:W1:Y:S01]  /*0170*/  LDCU UR4, c[0x0][0x880] ;  /* 0x00011000ff0477ac */ /* 0x000e620008000800 */
[----:B------:R-:W-:Y:S01]  /*0180*/  HFMA2 R150, -RZ, RZ, 0, 5.9604644775390625e-08 ;  /* 0x00000001ff967431 */ /* 0x000fe200000001ff */
[----:B-1----:R-:W-:-:S07]  /*0190*/  MOV R73, UR4 ;  /* 0x0000000400497c02 */ /* 0x002fce0008000f00 */
.L_x_0:
[----:B------:R-:W2:Y:S02]  /*01a0*/  LDCU.64 UR4, c[0x0][0x8b0] ;  /* 0x00011600ff0477ac */ /* 0x000ea40008000a00 */
[----:B--2---:R-:W-:-:S04]  /*01b0*/  UISETP.NE.U32.AND UP0, UPT, UR4, URZ, UPT ;  /* 0x000000ff0400728c */ /* 0x004fc8000bf05070 */
[----:B------:R-:W-:-:S09]  /*01c0*/  UISETP.NE.AND.EX UP0, UPT, UR5, URZ, UPT, UP0 ;  /* 0x000000ff0500728c */ /* 0x000fd2000bf05300 */
[----:B------:R-:W-:Y:S05]  /*01d0*/  BRA.U UP0, `(.L_x_2) ;  /* 0x0000000100287547 */ /* 0x000fea000b800000 */
[----:B------:R-:W2:Y:S02]  /*01e0*/  LDCU.64 UR4, c[0x0][0x8a8] ;  /* 0x00011500ff0477ac */ /* 0x000ea40008000a00 */
[----:B--2---:R-:W-:-:S04]  /*01f0*/  UISETP.NE.U32.AND UP0, UPT, UR4, URZ, UPT ;  /* 0x000000ff0400728c */ /* 0x004fc8000bf05070 */
[----:B------:R-:W-:-:S09]  /*0200*/  UISETP.NE.AND.EX UP0, UPT, UR5, URZ, UPT, UP0 ;  /* 0x000000ff0500728c */ /* 0x000fd2000bf05300 */
[----:B------:R-:W-:Y:S05]  /*0210*/  BRA.U !UP0, `(.L_x_3) ;  /* 0x0000000108107547 */ /* 0x000fea000b800000 */
[----:B------:R-:W2:Y:S01]  /*0220*/  LDC.64 R70, c[0x0][0x8a8] ;  /* 0x00022a00ff467b82 */ /* 0x000ea20000000a00 */
[----:B------:R-:W2:Y:S02]  /*0230*/  LDCU.64 UR4, c[0x0][0x358] ;  /* 0x00006b00ff0477ac */ /* 0x000ea40008000a00 */
[----:B--2---:R2:W5:Y:S01]  /*0240*/  LDG.E R70, desc[UR4][R70.64] ;  /* 0x0000000446467981 */ /* 0x004562000c1e1900 */
[----:B------:R-:W-:Y:S05]  /*0250*/  BRA `(.L_x_2) ;  /* 0x0000000000087947 */ /* 0x000fea0003800000 */
.L_x_3:
[----:B------:R-:W2:Y:S02]  /*0260*/  LDCU UR4, c[0x0][0x8a0] ;  /* 0x00011400ff0477ac */ /* 0x000ea40008000800 */
[----:B--2---:R-:W-:Y:S02]  /*0270*/  MOV R70, UR4 ;  /* 0x0000000400467c02 */ /* 0x004fe40008000f00 */
.L_x_2:
[----:B------:R-:W-:Y:S01]  /*0280*/  IMAD.U32 R0, RZ, RZ, UR17 ;  /* 0x00000011ff007e24 */ /* 0x000fe2000f8e00ff */
[----:B------:R-:W-:Y:S04]  /*0290*/  BSSY.RECONVERGENT B0, `(.L_x_4) ;  /* 0x000000c000007945 */ /* 0x000fe80003800200 */
[C---:B------:R-:W-:Y:S02]  /*02a0*/  ISETP.NE.OR P3, PT, R0.reuse, 0x1, !P0 ;  /* 0x000000010000780c */ /* 0x040fe40004765670 */
[----:B------:R-:W-:-:S11]  /*02b0*/  ISETP.NE.OR P2, PT, R0, 0x3, !P0 ;  /* 0x000000030000780c */ /* 0x000fd60004745670 */
[----:B------:R-:W-:Y:S05]  /*02c0*/  @P3 BRA `(.L_x_5) ;  /* 0x0000000000203947 */ /* 0x000fea0003800000 */
[----:B------:R-:W3:Y:S02]  /*02d0*/  LDCU.64 UR4, c[0x0][0x348] ;  /* 0x00006900ff0477ac */ /* 0x000ee40008000a00 */
[----:B---3--:R-:W-:Y:S02]  /*02e0*/  UIADD3 UR6, UP1, UPT, UR4, 0x80, URZ ;  /* 0x0000008004067890 */ /* 0x008fe4000ff3e0ff */
[----:B------:R-:W-:Y:S02]  /*02f0*/  UIADD3 UR4, UP0, UPT, UR4, 0x180, URZ ;  /* 0x0000018004047890 */ /* 0x000fe4000ff1e0ff */
[----:B------:R-:W-:Y:S02]  /*0300*/  UIADD3.X UR7, UPT, UPT, URZ, UR5, URZ, UP1, !UPT ;  /* 0x00000005ff077290 */ /* 0x000fe40008ffe4ff */
[----:B------:R-:W-:-:S07]  /*0310*/  UIADD3.X UR5, UPT, UPT, URZ, UR5, URZ, UP0, !UPT ;  /* 0x00000005ff057290 */ /* 0x000fce00087fe4ff */
[----:B------:R3:W-:Y:S02]  /*0320*/  UTMACCTL.PF [UR6] ;  /* 0x00000000060079b9 */ /* 0x0007e40008040000 */
[----:B------:R3:W-:Y:S02]  /*0330*/  UTMACCTL.PF [UR4] ;  /* 0x00000000040079b9 */ /* 0x0007e40008040000 */
[----:B---3--:R-:W-:Y:S01]  /*0340*/  NOP ;  /* 0x0000000000007918 */ /* 0x008fe20000000000 */
.L_x_5:
[----:B------:R-:W-:Y:S05]  /*0350*/  BSYNC.RECONVERGENT B0 ;  /* 0x0000000000007941 */ /* 0x000fea0003800200 */
.L_x_4:
[----:B------:R-:W-:Y:S04]  /*0360*/  BSSY.RECONVERGENT B0, `(.L_x_6) ;  /* 0x000000a000007945 */ /* 0x000fe80003800200 */
        /* <DEDUP_REMOVED lines=9> */
.L_x_7:
[----:B------:R-:W-:Y:S05]  /*0400*/  BSYNC.RECONVERGENT B0 ;  /* 0x0000000000007941 */ /* 0x000fea0003800200 */
.L_x_6:
[----:B------:R-:W3:Y:S01]  /*0410*/  LDCU.64 UR4, c[0x0][0x888] ;  /* 0x00011100ff0477ac */ /* 0x000ee20008000a00 */
[----:B------:R-:W-:Y:S01]  /*0420*/  ISETP.NE.AND.EX P1, PT, RZ, UR9, PT, P1 ;  /* 0x00000009ff007c0c */ /* 0x000fe2000bf25310 */
[----:B------:R-:W-:Y:S01]  /*0430*/  UPLOP3.LUT UP4, UPT, UPT, UPT, UPT, 0x80, 0x8 ;  /* 0x000000000008789c */ /* 0x000fe20003f8f070 */
[----:B---3--:R-:W-:-:S04]  /*0440*/  ISETP.NE.U32.AND P2, PT, RZ, UR4, PT ;  /* 0x00000004ff007c0c */ /* 0x008fc8000bf45070 */
[----:B------:R-:W-:-:S13]  /*0450*/  ISETP.NE.AND.EX P2, PT, RZ, UR5, PT, P2 ;  /* 0x00000005ff007c0c */ /* 0x000fda000bf45320 */
[----:B------:R-:W-:Y:S05]  /*0460*/  @P2 BRA P1, `(.L_x_8) ;  /* 0x0000000000282947 */ /* 0x000fea0000800000 */
[----:B------:R-:W-:Y:S01]  /*0470*/  UISETP.NE.U32.AND UP0, UPT, UR8, URZ, UPT ;  /* 0x000000ff0800728c */ /* 0x000fe2000bf05070 */
[----:B-----5:R-:W-:Y:S01]  /*0480*/  FSETP.NEU.AND P1, PT, R73, RZ, PT ;  /* 0x000000ff4900720b */ /* 0x020fe20003f2d000 */
[----:B------:R-:W-:Y:S02]  /*0490*/  UISETP.NE.U32.AND UP2, UPT, UR4, URZ, UPT ;  /* 0x000000ff0400728c */ /* 0x000fe4000bf45070 */
[----:B------:R-:W-:Y:S02]  /*04a0*/  UISETP.NE.AND.EX UP1, UPT, UR9, URZ, UPT, UP0 ;  /* 0x000000ff0900728c */ /* 0x000fe4000bf25300 */
[----:B------:R-:W-:-:S04]  /*04b0*/  UISETP.NE.AND.EX UP0, UPT, UR5, URZ, UPT, UP2 ;  /* 0x000000ff0500728c */ /* 0x000fc8000bf05320 */
[----:B------:R-:W-:-:S04]  /*04c0*/  USEL UR4, URZ, 0xffffffff, UP0 ;  /* 0xffffffffff047887 */ /* 0x000fc80008000000 */
[----:B------:R-:W-:Y:S01]  /*04d0*/  VOTEU.ANY UP0, P1 ;  /* 0x0000000000ff7886 */ /* 0x000fe20000800100 */
[----:B------:R-:W-:-:S04]  /*04e0*/  @!UP1 USEL UR4, URZ, 0xffffffff, UP0 ;  /* 0xffffffffff049887 */ /* 0x000fc80008000000 */
[----:B------:R-:W-:-:S04]  /*04f0*/  ULOP3.LUT UR4, UR4, 0x1, URZ, 0xc0, !UPT ;  /* 0x0000000104047892 */ /* 0x000fc8000f8ec0ff */
[----:B------:R-:W-:-:S11]  /*0500*/  UISETP.NE.U32.AND UP4, UPT, UR4, 0x1, UPT ;  /* 0x000000010400788c */ /* 0x000fd6000bf85070 */
.L_x_8:
[----:B------:R-:W3:Y:S01]  /*0510*/  SHFL.IDX PT, R0, R151, RZ, 0x1f ;  /* 0x00001fff97007589 */ /* 0x000ee200000e0000 */
[----:B------:R-:W-:-:S04]  /*0520*/  UISETP.NE.AND UP0, UPT, UR17, 0x2, UPT ;  /* 0x000000021100788c */ /* 0x000fc8000bf05270 */
[----:B------:R-:W-:Y:S02]  /*0530*/  UISETP.EQ.AND UP1, UPT, UR46, URZ, !UP0 ;  /* 0x000000ff2e00728c */ /* 0x000fe4000c722270 */
[----:B------:R-:W-:-:S04]  /*0540*/  USEL UR41, URZ, 0x1, UP0 ;  /* 0x00000001ff297887 */ /* 0x000fc80008000000 */
[----:B------:R-:W-:Y:S02]  /*0550*/  PLOP3.LUT P3, PT, P0, PT, UP1, 0x80, 0x8 ;  /* 0x000000000008781c */ /* 0x000fe4000076f018 */
[----:B---3--:R-:W-:-:S13]  /*0560*/  ISETP.NE.AND P1, PT, R0, RZ, PT ;  /* 0x000000ff0000720c */ /* 0x008fda0003f25270 */
[----:B------:R-:W-:Y:S05]  /*0570*/  @P1 BRA `(.L_x_9) ;  /* 0x00000000005c1947 */ /* 0x000fea0003800000 */
[----:B------:R-:W-:Y:S01]  /*0580*/  UMOV UR4, 0x400 ;  /* 0x0000040000047882 */ /* 0x000fe20000000000 */
[----:B------:R-:W-:Y:S01]  /*0590*/  UMOV UR8, 0x1 ;  /* 0x0000000100087882 */ /* 0x000fe20000000000 */
[----:B------:R-:W-:Y:S01]  /*05a0*/  UMOV UR6, 0x4 ;  /* 0x0000000400067882 */ /* 0x000fe20000000000 */
[----:B------:R-:W-:Y:S02]  /*05b0*/  ULEA UR4, UR47, UR4, 0x18 ;  /* 0x000000042f047291 */ /* 0x000fe4000f8ec0ff */
[----:B------:R-:W-:-:S04]  /*05c0*/  UIADD3 UR8, UPT, UPT, -UR8, 0x100000, URZ ;  /* 0x0010000008087890 */ /* 0x000fc8000fffe1ff */
[----:B------:R-:W-:Y:S02]  /*05d0*/  USHF.L.U32 UR9, UR8, 0xb, URZ ;  /* 0x0000000b08097899 */ /* 0x000fe400080006ff */
[----:B------:R-:W-:Y:S02]  /*05e0*/  USHF.L.U32 UR8, UR8, 0x1, URZ ;  /* 0x0000000108087899 */ /* 0x000fe400080006ff */
[----:B------:R-:W-:-:S04]  /*05f0*/  UIADD3 UR6, UPT, UPT, -UR6, 0x100000, URZ ;  /* 0x0010000006067890 */ /* 0x000fc8000fffe1ff */
[----:B------:R-:W-:Y:S02]  /*0600*/  USHF.L.U32 UR7, UR6, 0xb, URZ ;  /* 0x0000000b06077899 */ /* 0x000fe400080006ff */
[----:B------:R-:W-:Y:S01]  /*0610*/  USHF.L.U32 UR6, UR6, 0x1, URZ ;  /* 0x0000000106067899 */ /* 0x000fe200080006ff */
[----:B------:R-:W-:Y:S01]  /*0620*/  ELECT P1, URZ, PT ;  /* 0x0000000000ff782f */ /* 0x000fe20003820000 */
[----:B------:R-:W3:Y:S02]  /*0630*/  FENCE.VIEW.ASYNC.S ;  /* 0x00000000000073c6 */ /* 0x000ee40000000000 */
[----:B---3--:R3:W4:Y:S08]  /*0640*/  SYNCS.EXCH.64 URZ, [UR4], UR8 ;  /* 0x0000000804ff75b2 */ /* 0x0087300008000100 */
[----:B------:R3:W1:Y:S01]  /*0650*/  SYNCS.EXCH.64 URZ, [UR4+0x28], UR6 ;  /* 0x0000280604ff75b2 */ /* 0x0006620008000100 */
        /* <DEDUP_REMOVED lines=8> */
[----:B------:R-:W-:Y:S01]  /*06e0*/  NOP ;  /* 0x0000000000007918 */ /* 0x000fe20000000000 */
.L_x_9:
[----:B------:R-:W2:Y:S01]  /*06f0*/  SHFL.IDX PT, R0, R151, RZ, 0x1f ;  /* 0x00001fff97007589 */ /* 0x000ea200000e0000 */
[----:B------:R-:W-:Y:S01]  /*0700*/  NOP ;  /* 0x0000000000007918 */ /* 0x000fe20000000000 */
[----:B--2---:R-:W-:-:S13]  /*0710*/  ISETP.NE.AND P1, PT, R0, 0x1, PT ;  /* 0x000000010000780c */ /* 0x004fda0003f25270 */
[----:B------:R-:W-:Y:S05]  /*0720*/  @P1 BRA `(.L_x_10) ;  /* 0x0000000000541947 */ /* 0x000fea0003800000 */
[----:B---3--:R-:W-:Y:S01]  /*0730*/  UMOV UR4, 0x400 ;  /* 0x0000040000047882 */ /* 0x008fe20000000000 */
        /* <DEDUP_REMOVED lines=10> */
[----:B------:R-:W2:Y:S02]  /*07e0*/  FENCE.VIEW.ASYNC.S ;  /* 0x00000000000073c6 */ /* 0x000ea40000000000 */
[----:B--2---:R2:W3:Y:S08]  /*07f0*/  SYNCS.EXCH.64 URZ, [UR4+0x50], UR8 ;  /* 0x0000500804ff75b2 */ /* 0x0044f00008000100 */
        /* <DEDUP_REMOVED lines=8> */
.L_x_10:
[----:B------:R-:W4:Y:S01]  /*0880*/  SHFL.IDX PT, R0, R151, RZ, 0x1f ;  /* 0x00001fff97007589 */ /* 0x000f2200000e0000 */
[----:B------:R-:W-:Y:S01]  /*0890*/  NOP ;  /* 0x0000000000007918 */ /* 0x000fe20000000000 */
[----:B----4-:R-:W-:-:S13]  /*08a0*/  ISETP.NE.AND P1, PT, R0, 0x3, PT ;  /* 0x000000030000780c */ /* 0x010fda0003f25270 */
[----:B------:R-:W-:Y:S05]  /*08b0*/  @P1 BRA `(.L_x_11) ;  /* 0x00000000002c1947 */ /* 0x000fea0003800000 */
[----:B--23--:R-:W-:Y:S01]  /*08c0*/  UMOV UR6, 0x400 ;  /* 0x0000040000067882 */ /* 0x00cfe20000000000 */
[----:B------:R-:W-:Y:S01]  /*08d0*/  UMOV UR4, 0x20 ;  /* 0x0000002000047882 */ /* 0x000fe20000000000 */
[----:B------:R-:W-:Y:S02]  /*08e0*/  ULEA UR6, UR47, UR6, 0x18 ;  /* 0x000000062f067291 */ /* 0x000fe4000f8ec0ff */
[----:B------:R-:W-:-:S04]  /*08f0*/  UIADD3 UR4, UPT, UPT, -UR4, 0x100000, URZ ;  /* 0x0010000004047890 */ /* 0x000fc8000fffe1ff */
[----:B------:R-:W-:Y:S02]  /*0900*/  USHF.L.U32 UR5, UR4, 0xb, URZ ;  /* 0x0000000b04057899 */ /* 0x000fe400080006ff */
[----:B------:R-:W-:Y:S01]  /*0910*/  USHF.L.U32 UR4, UR4, 0x1, URZ ;  /* 0x0000000104047899 */ /* 0x000fe200080006ff */
[----:B------:R-:W-:Y:S01]  /*0920*/  ELECT P1, URZ, PT ;  /* 0x0000000000ff782f */ /* 0x000fe20003820000 */
[----:B------:R-:W2:Y:S10]  /*0930*/  FENCE.VIEW.ASYNC.S ;  /* 0x00000000000073c6 */ /* 0x000eb40000000000 */
[----:B--2---:R4:W2:Y:S01]  /*0940*/  SYNCS.EXCH.64 URZ, [UR6+0x90], UR4 ;  /* 0x0000900406ff75b2 */ /* 0x0048a20008000100 */
[----:B------:R4:W3:Y:S02]  /*0950*/  SYNCS.EXCH.64 URZ, [UR6+0x98], UR4 ;  /* 0x0000980406ff75b2 */ /* 0x0008e40008000100 */
[----:B----4-:R-:W-:Y:S01]  /*0960*/  NOP ;  /* 0x0000000000007918 */ /* 0x010fe20000000000 */
.L_x_11:
[----:B------:R-:W4:Y:S01]  /*0970*/  SHFL.IDX PT, R0, R151, RZ, 0x1f ;  /* 0x00001fff97007589 */ /* 0x000f2200000e0000 */
[----:B------:R-:W-:Y:S01]  /*0980*/  NOP ;  /* 0x0000000000007918 */ /* 0x000fe20000000000 */
[----:B----4-:R-:W-:-:S13]  /*0990*/  ISETP.NE.AND P1, PT, R0, 0x4, PT ;  /* 0x000000040000780c */ /* 0x010fda0003f25270 */
[----:B------:R-:W-:Y:S05]  /*09a0*/  @P1 BRA `(.L_x_12) ;  /* 0x0000000000481947 */ /* 0x000fea0003800000 */
[----:B--23--:R-:W-:Y:S01]  /*09b0*/  UMOV UR4, 0x720 ;  /* 0x0000072000047882 */ /* 0x00cfe20000000000 */
[----:B------:R-:W-:Y:S01]  /*09c0*/  UMOV UR6, 0x400 ;  /* 0x0000040000067882 */ /* 0x000fe20000000000 */
[----:B------:R-:W-:Y:S01]  /*09d0*/  USEL UR4, UR4, 0x620, UP4 ;  /* 0x0000062004047887 */ /* 0x000fe2000a000000 */
        /* <DEDUP_REMOVED lines=10> */
[----:B--2---:R4:W2:Y:S08]  /*0a80*/  SYNCS.EXCH.64 URZ, [UR6+0xa0], UR8 ;  /* 0x0000a00806ff75b2 */ /* 0x0048b00008000100 */
[----:B------:R4:W3:Y:S01]  /*0a90*/  SYNCS.EXCH.64 URZ, [UR6+0xb0], UR4 ;  /* 0x0000b00406ff75b2 */ /* 0x0008e20008000100 */
[----:B------:R4:W1:Y:S01]  /*0aa0*/  SYNCS.EXCH.64 URZ, [UR6+0xa8], UR8 ;  /* 0x0000a80806ff75b2 */ /* 0x0008620008000100 */
[----:B------:R4:W1:Y:S02]  /*0ab0*/  SYNCS.EXCH.64 URZ, [UR6+0xb8], UR4 ;  /* 0x0000b80406ff75b2 */ /* 0x0008640008000100 */
[----:B----4-:R-:W-:Y:S01]  /*0ac0*/  NOP ;  /* 0x0000000000007918 */ /* 0x010fe20000000000 */
.L_x_12:
[----:B------:R-:W4:Y:S01]  /*0ad0*/  SHFL.IDX PT, R0, R151, RZ, 0x1f ;  /* 0x00001fff97007589 */ /* 0x000f2200000e0000 */
[----:B------:R-:W-:Y:S01]  /*0ae0*/  NOP ;  /* 0x0000000000007918 */ /* 0x000fe20000000000 */
[----:B----4-:R-:W-:-:S13]  /*0af0*/  ISETP.NE.AND P1, PT, R0, 0x5, PT ;  /* 0x000000050000780c */ /* 0x010fda0003f25270 */
[----:B------:R-:W-:Y:S05]  /*0b00*/  @P1 BRA `(.L_x_13) ;  /* 0x0000000000441947 */ /* 0x000fea0003800000 */
[----:B--23--:R-:W-:Y:S01]  /*0b10*/  UMOV UR4, 0x400 ;  /* 0x0000040000047882 */ /* 0x00cfe20000000000 */
        /* <DEDUP_REMOVED lines=16> */
.L_x_13:
[----:B------:R-:W4:Y:S01]  /*0c20*/  SHFL.IDX PT, R0, R151, RZ, 0x1f ;  /* 0x00001fff97007589 */ /* 0x000f2200000e0000 */
[----:B------:R-:W-:Y:S01]  /*0c30*/  ISETP.NE.OR P0, PT, RZ, UR17, !P0 ;  /* 0x00000011ff007c0c */ /* 0x000fe2000c705670 */
        /* <DEDUP_REMOVED lines=12> */
[----:B------:R4:W3:Y:S01]  /*0d00*/  SYNCS.EXCH.64 URZ, [UR4+0xf0], UR6 ;  /* 0x0000f00604ff75b2 */ /* 0x0008e20008000100 */
[----:B------:R4:W1:Y:S01]  /*0d10*/  SYNCS.EXCH.64 URZ, [UR4+0xe8], UR6 ;  /* 0x0000e80604ff75b2 */ /* 0x0008620008000100 */
[----:B------:R4:W1:Y:S02]  /*0d20*/  SYNCS.EXCH.64 URZ, [UR4+0xf8], UR6 ;  /* 0x0000f80604ff75b2 */ /* 0x0008640008000100 */
[----:B----4-:R-:W-:Y:S01]  /*0d30*/  NOP ;  /* 0x0000000000007918 */ /* 0x010fe20000000000 */
.L_x_14:
[----:B------:R-:W-:Y:S01]  /*0d40*/  VOTEU.ALL UP0, P0 ;  /* 0x0000000000ff7886 */ /* 0x000fe20000000000 */
[----:B--23--:R-:W-:Y:S01]  /*0d50*/  UMOV UR4, 0x20 ;  /* 0x0000002000047882 */ /* 0x00cfe20000000000 */
[----:B------:R-:W2:Y:S01]  /*0d60*/  LDCU UR7, c[0x0][0x36c] ;  /* 0x00006d80ff0777ac */ /* 0x000ea20008000800 */
[----:B------:R-:W-:Y:S01]  /*0d70*/  NOP ;  /* 0x0000000000007918 */ /* 0x000fe20000000000 */
[----:B------:R-:W-:Y:S01]  /*0d80*/  LOP3.LUT R0, R166, 0x1f, RZ, 0xc0, !PT ;  /* 0x0000001fa6007812 */ /* 0x000fe200078ec0ff */
[----:B------:R-:W-:Y:S01]  /*0d90*/  @!UP0 UMOV UR6, 0x400 ;  /* 0x0000040000068882 */ /* 0x000fe20000000000 */
[----:B------:R-:W-:-:S04]  /*0da0*/  @!UP0 UIADD3 UR4, UPT, UPT, -UR4, 0x100000, URZ ;  /* 0x0010000004048890 */ /* 0x000fc8000fffe1ff */
[----:B------:R-:W-:Y:S02]  /*0db0*/  @!UP0 USHF.L.U32 UR5, UR4, 0xb, URZ ;  /* 0x0000000b04058899 */ /* 0x000fe400080006ff */
[----:B------:R-:W-:Y:S02]  /*0dc0*/  @!UP0 USHF.L.U32 UR4, UR4, 0x1, URZ ;  /* 0x0000000104048899 */ /* 0x000fe400080006ff */
[----:B------:R-:W-:Y:S01]  /*0dd0*/  @!UP0 ULEA UR6, UR47, UR6, 0x18 ;  /* 0x000000062f068291 */ /* 0x000fe2000f8ec0ff */
[----:B------:R-:W-:Y:S01]  /*0de0*/  VOTEU.ALL UP0, P0 ;  /* 0x0000000000ff7886 */ /* 0x000fe20000000000 */
[----:B------:R-:W-:Y:S02]  /*0df0*/  UISETP.NE.AND UP5, UPT, UR17, URZ, UPT ;  /* 0x000000ff1100728c */ /* 0x000fe4000bfa5270 */
[----:B--2---:R-:W-:Y:S01]  /*0e00*/  UISETP.EQ.U32.AND UP6, UPT, UR7, 0x1, UPT ;  /* 0x000000010700788c */ /* 0x004fe2000bfc2070 */
[----:B------:R-:W2:Y:S07]  /*0e10*/  FENCE.VIEW.ASYNC.S ;  /* 0x00000000000073c6 */ /* 0x000eae0000000000 */
[----:B--2---:R2:W3:Y:S01]  /*0e20*/  @!UP0 SYNCS.EXCH.64 URZ, [UR6+0x100], UR4 ;  /* 0x0001000406ff85b2 */ /* 0x0044e20008000100 */
[----:B------:R-:W-:Y:S05]  /*0e30*/  BRA.U !UP6, `(.L_x_15) ;  /* 0x000000010e087547 */ /* 0x000fea000b800000 */
[----:B-1-3--:R-:W-:Y:S01]  /*0e40*/  UCGABAR_ARV ;  /* 0x00000000000079c7 */ /* 0x00afe20008000000 */
[----:B------:R-:W-:Y:S05]  /*0e50*/  BRA `(.L_x_16) ;  /* 0x0000000000047947 */ /* 0x000fea0003800000 */
.L_x_15:
[----:B-1-3--:R-:W-:Y:S01]  /*0e60*/  NOP ;  /* 0x0000000000007918 */ /* 0x00afe20000000000 */
.L_x_16:
[----:B------:R-:W1:Y:S01]  /*0e70*/  S2UR UR20, SR_CTAID.X ;  /* 0x00000000001479c3 */ /* 0x000e620000002500 */
[----:B------:R-:W-:-:S05]  /*0e80*/  CS2R.32 R152, SR_CgaSize ;  /* 0x0000000000987805 */ /* 0x000fca0000008a00 */
[----:B------:R-:W-:-:S05]  /*0e90*/  IMAD R152, R152, -0xa0, RZ ;  /* 0xffffff6098987824 */ /* 0x000fca00078e02ff */
[----:B--2---:R-:W-:-:S14]  /*0ea0*/  R2UR UR5, R152 ;  /* 0x00000000980572ca */ /* 0x004fdc00000e0000 */
[----:B------:R-:W2:Y:S01]  /*0eb0*/  LDCU UR5, c[0x0][UR5+0x2b0] ;  /* 0x00005600050577ac */ /* 0x000ea20008000800 */
[----:B------:R-:W-:-:S05]  /*0ec0*/  CS2R.32 R152, SR_CgaSize ;  /* 0x0000000000987805 */ /* 0x000fca0000008a00 */
[----:B------:R-:W-:-:S05]  /*0ed0*/  IMAD R152, R152, -0xa0, RZ ;  /* 0xffffff6098987824 */ /* 0x000fca00078e02ff */
[----:B------:R-:W-:-:S14]  /*0ee0*/  R2UR UR4, R152 ;  /* 0x00000000980472ca */ /* 0x000fdc00000e0000 */
[----:B------:R-:W3:Y:S01]  /*0ef0*/  LDCU UR4, c[0x0][UR4+0x2b4] ;  /* 0x00005680040477ac */ /* 0x000ee20008000800 */
[----:B------:R-:W4:Y:S01]  /*0f00*/  S2UR UR16, SR_CTAID.Y ;  /* 0x00000000001079c3 */ /* 0x000f220000002600 */
[----:B------:R-:W-:-:S05]  /*0f10*/  CS2R.32 R152, SR_CgaSize ;  /* 0x0000000000987805 */ /* 0x000fca0000008a00 */
[----:B------:R-:W-:-:S05]  /*0f20*/  IMAD R152, R152, -0xa0, RZ ;  /* 0xffffff6098987824 */ /* 0x000fca00078e02ff */
[----:B------:R-:W-:-:S14]  /*0f30*/  R2UR UR7, R152 ;  /* 0x00000000980772ca */ /* 0x000fdc00000e0000 */
[----:B------:R-:W3:Y:S01]  /*0f40*/  LDCU UR7, c[0x0][UR7+0x2a0] ;  /* 0x00005400070777ac */ /* 0x000ee20008000800 */
[----:B------:R-:W-:-:S05]  /*0f50*/  CS2R.32 R152, SR_CgaSize ;  /* 0x0000000000987805 */ /* 0x000fca0000008a00 */
[----:B------:R-:W-:-:S05]  /*0f60*/  IMAD R152, R152, -0xa0, RZ ;  /* 0xffffff6098987824 */ /* 0x000fca00078e02ff */
[----:B------:R-:W-:-:S14]  /*0f70*/  R2UR UR63, R152 ;  /* 0x00000000983f72ca */ /* 0x000fdc00000e0000 */
[----:B------:R-:W3:Y:S01]  /*0f80*/  LDCU UR63, c[0x0][UR63+0x2a4] ;  /* 0x000054803f3f77ac */ /* 0x000ee20008000800 */
[----:B------:R-:W-:Y:S01]  /*0f90*/  UISETP.GT.U32.AND UP0, UPT, UR46, 0xffff, UPT ;  /* 0x0000ffff2e00788c */ /* 0x000fe2000bf04070 */
[----:B------:R-:W3:Y:S01]  /*0fa0*/  LDCU UR23, c[0x0][0xb24] ;  /* 0x00016480ff1777ac */ /* 0x000ee20008000800 */
[----:B------:R-:W3:Y:S01]  /*0fb0*/  LDCU UR42, c[0x0][0xb24] ;  /* 0x00016480ff2a77ac */ /* 0x000ee20008000800 */
[----:B-1----:R-:W-:Y:S01]  /*0fc0*/  I2FP.F32.U32 R3, UR20 ;  /* 0x0000001400037c45 */ /* 0x002fe20008201000 */
[----:B------:R-:W1:Y:S04]  /*0fd0*/  LDCU UR29, c[0x0][0xb30] ;  /* 0x00016600ff1d77ac */ /* 0x000e680008000800 */
[----:B--2---:R-:W-:Y:S01]  /*0fe0*/  FMUL R3, R3, UR5 ;  /* 0x0000000503037c20 */ /* 0x004fe20008400000 */
[----:B------:R-:W-:Y:S01]  /*0ff0*/  USHF.L.U32 UR22, UR47, 0xa, URZ ;  /* 0x0000000a2f167899 */ /* 0x000fe200080006ff */
[----:B----4-:R-:W-:Y:S01]  /*1000*/  I2FP.F32.U32 R2, UR16 ;  /* 0x0000001000027c45 */ /* 0x010fe20008201000 */
[----:B------:R-:W-:Y:S01]  /*1010*/  UMOV UR11, 0x55 ;  /* 0x00000055000b7882 */ /* 0x000fe20000000000 */
[----:B------:R-:W-:-:S02]  /*1020*/  USHF.L.U32 UR45, UR20, 0x7, URZ ;  /* 0x00000007142d7899 */ /* 0x000fc400080006ff */
[----:B------:R-:W2:Y:S01]  /*1030*/  F2I.U32.TRUNC.NTZ R3, R3 ;  /* 0x0000000300037305 */ /* 0x000ea2000020f000 */
[----:B------:R-:W-:Y:S01]  /*1040*/  USEL UR21, UR46, 0xffff, !UP0 ;  /* 0x0000ffff2e157887 */ /* 0x000fe2000c000000 */
[----:B---3--:R-:W-:-:S06]  /*1050*/  FMUL R2, R2, UR4 ;  /* 0x0000000402027c20 */ /* 0x008fcc0008400000 */
[----:B------:R-:W3:Y:S01]  /*1060*/  F2I.U32.TRUNC.NTZ R2, R2 ;  /* 0x0000000200027305 */ /* 0x000ee2000020f000 */
[----:B--2---:R-:W-:Y:S02]  /*1070*/  R2UR UR4, R3 ;  /* 0x00000000030472ca */ /* 0x004fe400000e0000 */
[----:B------:R-:W-:Y:S02]  /*1080*/  PRMT R3, RZ, 0x7610, R3 ;  /* 0x00007610ff037816 */ /* 0x000fe40000000003 */
[----:B---3--:R-:W-:Y:S02]  /*1090*/  R2UR UR6, R2 ;  /* 0x00000000020672ca */ /* 0x008fe400000e0000 */
[----:B------:R-:W-:-:S07]  /*10a0*/  PRMT R2, RZ, 0x7610, R2 ;  /* 0x00007610ff027816 */ /* 0x000fce0000000002 */
[----:B------:R-:W-:-:S04]  /*10b0*/  UIADD3 UR5, UPT, UPT, -UR4, URZ, URZ ;  /* 0x000000ff04057290 */ /* 0x000fc8000fffe1ff */
[----:B------:R-:W-:Y:S02]  /*10c0*/  UIMAD UR5, UR7, UR5, UR20 ;  /* 0x00000005070572a4 */ /* 0x000fe4000f8e0214 */
[----:B------:R-:W-:-:S04]  /*10d0*/  UIADD3 UR4, UPT, UPT, -UR6, URZ, URZ ;  /* 0x000000ff06047290 */ /* 0x000fc8000fffe1ff */
[----:B------:R-:W-:Y:S01]  /*10e0*/  IMAD.U32 R152, RZ, RZ, UR5 ;  /* 0x00000005ff987e24 */ /* 0x000fe2000f8e00ff */
[----:B------:R-:W-:Y:S01]  /*10f0*/  UIMAD UR63, UR63, UR4, UR16 ;  /* 0x000000043f3f72a4 */ /* 0x000fe2000f8e0210 */
[----:B-1----:R-:W-:Y:S11]  /*1100*/  BRA.U UP5, `(.L_x_17) ;  /* 0x0000000105607547 */ /* 0x002ff6000b800000 */
[----:B------:R-:W-:-:S13]  /*1110*/  R2UR UR4, R152 ;  /* 0x00000000980472ca */ /* 0x000fda00000e0000 */
[----:B------:R-:W-:Y:S02]  /*1120*/  UISETP.GT.U32.AND UP0, UPT, UR4, 0x1, UPT ;  /* 0x000000010400788c */ /* 0x000fe4000bf04070 */
[----:B------:R-:W-:Y:S02]  /*1130*/  ULOP3.LUT UR10, UR4, 0xfffffffe, URZ, 0xc0, !UPT ;  /* 0xfffffffe040a7892 */ /* 0x000fe4000f8ec0ff */
[----:B------:R-:W-:Y:S02]  /*1140*/  UISETP.NE.AND UP3, UPT, UR63, URZ, UP0 ;  /* 0x000000ff3f00728c */ /* 0x000fe40008765270 */
[----:B------:R-:W-:Y:S02]  /*1150*/  UISETP.NE.AND UP2, UPT, UR63, 0x1, UP0 ;  /* 0x000000013f00788c */ /* 0x000fe40008745270 */
[----:B------:R-:W-:Y:S02]  /*1160*/  UISETP.NE.AND UP1, UPT, UR63, 0x2, UP0 ;  /* 0x000000023f00788c */ /* 0x000fe40008725270 */
[----:B------:R-:W-:-:S02]  /*1170*/  UISETP.NE.AND UP0, UPT, UR63, 0x3, UP0 ;  /* 0x000000033f00788c */ /* 0x000fc40008705270 */
[----:B------:R-:W-:Y:S02]  /*1180*/  USEL UR6, URZ, 0x1, UP3 ;  /* 0x00000001ff067887 */ /* 0x000fe40009800000 */
[----:B------:R-:W-:Y:S02]  /*1190*/  USEL UR5, URZ, 0x4, UP2 ;  /* 0x00000004ff057887 */ /* 0x000fe40009000000 */
[----:B------:R-:W-:Y:S02]  /*11a0*/  USEL UR4, URZ, 0x10, UP1 ;  /* 0x00000010ff047887 */ /* 0x000fe40008800000 */
[----:B------:R-:W-:Y:S02]  /*11b0*/  USEL UR9, URZ, 0x40, UP0 ;  /* 0x00000040ff097887 */ /* 0x000fe40008000000 */
[----:B------:R-:W-:Y:S02]  /*11c0*/  USEL UR8, URZ, 0x2, UP3 ;  /* 0x00000002ff087887 */ /* 0x000fe40009800000 */
[----:B------:R-:W-:-:S02]  /*11d0*/  UIADD3 UR4, UPT, UPT, UR4, UR5, UR6 ;  /* 0x0000000504047290 */ /* 0x000fc4000fffe006 */
[----:B------:R-:W-:Y:S02]  /*11e0*/  USEL UR6, URZ, 0x20, UP1 ;  /* 0x00000020ff067887 */ /* 0x000fe40008800000 */
[----:B------:R-:W-:Y:S02]  /*11f0*/  USEL UR7, URZ, 0x8, UP2 ;  /* 0x00000008ff077887 */ /* 0x000fe40009000000 */
[----:B------:R-:W-:Y:S02]  /*1200*/  UIADD3 UR5, UPT, UPT, UR8, UR9, UR4 ;  /* 0x0000000908057290 */ /* 0x000fe4000fffe004 */
[----:B------:R-:W-:Y:S02]  /*1210*/  ULEA UR4, UR63, UR10, 0x1 ;  /* 0x0000000a3f047291 */ /* 0x000fe4000f8e08ff */
[----:B------:R-:W-:Y:S02]  /*1220*/  USEL UR8, URZ, 0x80, UP0 ;  /* 0x00000080ff087887 */ /* 0x000fe40008000000 */
[----:B------:R-:W-:-:S03]  /*1230*/  UIADD3 UR5, UPT, UPT, UR6, UR7, UR5 ;  /* 0x0000000706057290 */ /* 0x000fc6000fffe005 */
[----:B------:R-:W-:Y:S01]  /*1240*/  UMOV UR6, 0x3 ;  /* 0x0000000300067882 */ /* 0x000fe20000000000 */
[----:B------:R-:W-:Y:S02]  /*1250*/  UIADD3 UR5, UPT, UPT, UR5, UR8, URZ ;  /* 0x0000000805057290 */ /* 0x000fe4000fffe0ff */
[----:B------:R-:W-:-:S04]  /*1260*/  USHF.L.U32 UR4, UR6, UR4, URZ ;  /* 0x0000000406047299 */ /* 0x000fc800080006ff */
[----:B------:R-:W-:Y:S02]  /*1270*/  MOV R3, UR5 ;  /* 0x0000000500037c02 */ /* 0x000fe40008000f00 */
[----:B------:R-:W-:-:S07]  /*1280*/  IMAD.U32 R2, RZ, RZ, UR4 ;  /* 0x00000004ff027e24 */ /* 0x000fce000f8e00ff */
.L_x_17:
[----:B------:R-:W1:Y:S01]  /*1290*/  S2UR UR36, SR_CTAID.Z ;  /* 0x00000000002479c3 */ /* 0x000e620000002700 */
[----:B------:R-:W-:Y:S02]  /*12a0*/  UISETP.GE.AND UP0, UPT, UR23, 0x1, UPT ;  /* 0x000000011700788c */ /* 0x000fe4000bf06270 */
[----:B------:R-:W-:Y:S02]  /*12b0*/  ULOP3.LUT UR21, UR21, 0xffff, URZ, 0xc0, !UPT ;  /* 0x0000ffff15157892 */ /* 0x000fe4000f8ec0ff */
[----:B------:R-:W-:Y:S02]  /*12c0*/  UISETP.NE.AND UP3, UPT, UR17, 0x2, UPT ;  /* 0x000000021100788c */ /* 0x000fe4000bf65270 */
[----:B------:R-:W-:Y:S02]  /*12d0*/  ULOP3.LUT UR22, UR22, 0x1800, URZ, 0xc0, !UPT ;  /* 0x0000180016167892 */ /* 0x000fe4000f8ec0ff */
[----:B------:R-:W-:Y:S02]  /*12e0*/  ULOP3.LUT UR45, UR45, 0x80, URZ, 0xc0, !UPT ;  /* 0x000000802d2d7892 */ /* 0x000fe4000f8ec0ff */
[----:B------:R-:W-:Y:S01]  /*12f0*/  USHF.L.U32 UR21, UR11, UR21, URZ ;  /* 0x000000150b157299 */ /* 0x000fe200080006ff */
[----:B------:R-:W-:Y:S11]  /*1300*/  BRA.U !UP0, `(.L_x_18) ;  /* 0x0000000108d47547 */ /* 0x000ff6000b800000 */
[----:B------:R-:W2:Y:S01]  /*1310*/  LDCU.128 UR12, c[0x0][0xb10] ;  /* 0x00016200ff0c77ac */ /* 0x000ea20008000c00 */
[----:B------:R-:W3:Y:S01]  /*1320*/  LDCU UR6, c[0x0][0x370] ;  /* 0x00006e00ff0677ac */ /* 0x000ee20008000800 */
[----:B------:R-:W4:Y:S01]  /*1330*/  LDCU UR5, c[0x0][0x374] ;  /* 0x00006e80ff0577ac */ /* 0x000f220008000800 */
[----:B------:R-:W1:Y:S01]  /*1340*/  LDCU UR28, c[0x0][0xb0c] ;  /* 0x00016180ff1c77ac */ /* 0x000e620008000800 */
[----:B------:R-:W1:Y:S01]  /*1350*/  LDCU UR7, c[0x0][0xb20] ;  /* 0x00016400ff0777ac */ /* 0x000e620008000800 */
[----:B------:R-:W1:Y:S01]  /*1360*/  LDCU.64 UR8, c[0x0][0xb28] ;  /* 0x00016500ff0877ac */ /* 0x000e620008000a00 */
[----:B--2---:R-:W-:Y:S02]  /*1370*/  UISETP.NE.AND UP0, UPT, UR14, 0x1, UPT ;  /* 0x000000010e00788c */ /* 0x004fe4000bf05270 */
[----:B----4-:R-:W-:Y:S02]  /*1380*/  UIMAD.WIDE.U32 UR10, UR5, UR15, URZ ;  /* 0x0000000f050a72a5 */ /* 0x010fe4000f8e00ff */
[----:B---3--:R-:W-:-:S02]  /*1390*/  UIMAD.WIDE.U32 UR24, UR6, UR12, URZ ;  /* 0x0000000c061872a5 */ /* 0x008fc4000f8e00ff */
[----:B-1----:R-:W-:Y:S02]  /*13a0*/  UISETP.NE.AND UP1, UPT, UR28, 0x1, UPT ;  /* 0x000000011c00788c */ /* 0x002fe4000bf25270 */
[----:B------:R-:W-:Y:S01]  /*13b0*/  UISETP.NE.AND UP2, UPT, UR23, 0x1, UPT ;  /* 0x000000011700788c */ /* 0x000fe2000bf45270 */
[----:B------:R-:W-:Y:S02]  /*13c0*/  UMOV UR10, UR11 ;  /* 0x0000000b000a7c82 */ /* 0x000fe40008000000 */
[----:B------:R-:W-:Y:S01]  /*13d0*/  UMOV UR24, UR25 ;  /* 0x0000001900187c82 */ /* 0x000fe20008000000 */
[----:B------:R-:W-:Y:S02]  /*13e0*/  @UP0 USHF.R.U32.HI UR5, URZ, UR7, UR10 ;  /* 0x00000007ff050299 */ /* 0x000fe4000801160a */
[----:B------:R-:W-:Y:S02]  /*13f0*/  UIMAD.WIDE.U32 UR26, UR16, UR15, URZ ;  /* 0x0000000f101a72a5 */ /* 0x000fe4000f8e00ff */
[----:B------:R-:W-:-:S02]  /*1400*/  UIMAD.WIDE.U32 UR10, UR5, UR8, URZ ;  /* 0x00000008050a72a5 */ /* 0x000fc4000f8e00ff */
[----:B------:R-:W-:Y:S02]  /*1410*/  @UP1 USHF.R.U32.HI UR6, URZ, UR13, UR24 ;  /* 0x0000000dff061299 */ /* 0x000fe40008011618 */
[----:B------:R-:W-:Y:S02]  /*1420*/  UIMAD.WIDE.U32 UR18, UR20, UR12, URZ ;  /* 0x0000000c141272a5 */ /* 0x000fe4000f8e00ff */
[----:B------:R-:W-:Y:S01]  /*1430*/  UIMAD.WIDE.U32 UR24, UR6, UR8, URZ ;  /* 0x00000008061872a5 */ /* 0x000fe2000f8e00ff */
[----:B------:R-:W-:Y:S01]  /*1440*/  UMOV UR4, UR27 ;  /* 0x0000001b00047c82 */ /* 0x000fe20008000000 */
[----:B------:R-:W-:Y:S01]  /*1450*/  UMOV UR10, UR11 ;  /* 0x0000000b000a7c82 */ /* 0x000fe20008000000 */
[----:B------:R-:W-:Y:S02]  /*1460*/  USHF.R.U32.HI UR4, URZ, UR7, UR4 ;  /* 0x00000007ff047299 */ /* 0x000fe40008011604 */
[----:B------:R-:W-:Y:S02]  /*1470*/  @UP2 USHF.R.U32.HI UR5, URZ, UR9, UR10 ;  /* 0x00000009ff052299 */ /* 0x000fe4000801160a */
[----:B------:R-:W-:Y:S01]  /*1480*/  UMOV UR7, UR25 ;  /* 0x0000001900077c82 */ /* 0x000fe20008000000 */
[----:B------:R-:W-:Y:S01]  /*1490*/  UMOV UR18, UR19 ;  /* 0x0000001300127c82 */ /* 0x000fe20008000000 */
[----:B------:R-:W-:-:S02]  /*14a0*/  @UP2 USHF.R.U32.HI UR6, URZ, UR9, UR7 ;  /* 0x00000009ff062299 */ /* 0x000fc40008011607 */
[----:B------:R-:W-:Y:S02]  /*14b0*/  USHF.R.U32.HI UR13, URZ, UR13, UR18 ;  /* 0x0000000dff0d7299 */ /* 0x000fe40008011612 */
[----:B------:R-:W-:Y:S02]  /*14c0*/  USEL UR4, UR16, UR4, !UP0 ;  /* 0x0000000410047287 */ /* 0x000fe4000c000000 */
[----:B------:R-:W-:Y:S02]  /*14d0*/  UIMAD UR7, UR5, UR23, URZ ;  /* 0x00000017050772a4 */ /* 0x000fe4000f8e02ff */
[----:B------:R-:W-:Y:S02]  /*14e0*/  USEL UR5, UR20, UR13, !UP1 ;  /* 0x0000000d14057287 */ /* 0x000fe4000c800000 */
[----:B------:R-:W-:Y:S02]  /*14f0*/  UIMAD UR12, UR6, UR23, URZ ;  /* 0x00000017060c72a4 */ /* 0x000fe4000f8e02ff */
[----:B------:R-:W-:-:S02]  /*1500*/  UISETP.GE.AND UP0, UPT, UR4, UR7, UPT ;  /* 0x000000070400728c */ /* 0x000fc4000bf06270 */
[----:B------:R-:W-:Y:S02]  /*1510*/  UIMAD.WIDE.U32 UR10, UR4, UR8, URZ ;  /* 0x00000008040a72a5 */ /* 0x000fe4000f8e00ff */
[----:B------:R-:W-:Y:S02]  /*1520*/  UISETP.GE.OR UP0, UPT, UR5, UR12, UP0 ;  /* 0x0000000c0500728c */ /* 0x000fe40008706670 */
[----:B------:R-:W-:Y:S02]  /*1530*/  UIMAD.WIDE.U32 UR12, UR5, UR8, URZ ;  /* 0x00000008050c72a5 */ /* 0x000fe4000f8e00ff */
[----:B------:R-:W-:Y:S01]  /*1540*/  UIADD3 UR10, UPT, UPT, -UR4, URZ, URZ ;  /* 0x000000ff040a7290 */ /* 0x000fe2000fffe1ff */
[----:B------:R-:W-:Y:S01]  /*1550*/  UMOV UR8, UR11 ;  /* 0x0000000b00087c82 */ /* 0x000fe20008000000 */
[----:B------:R-:W-:Y:S02]  /*1560*/  UIADD3 UR11, UPT, UPT, -UR5, URZ, URZ ;  /* 0x000000ff050b7290 */ /* 0x000fe4000fffe1ff */
[----:B------:R-:W-:-:S03]  /*1570*/  USHF.R.U32.HI UR8, URZ, UR9, UR8 ;  /* 0x00000009ff087299 */ /* 0x000fc60008011608 */
[----:B------:R-:W-:Y:S01]  /*1580*/  @!UP0 UMOV UR7, UR13 ;  /* 0x0000000d00078c82 */ /* 0x000fe20008000000 */
[----:B------:R-:W-:Y:S02]  /*1590*/  UIMAD UR16, UR14, UR10, UR16 ;  /* 0x0000000a0e1072a4 */ /* 0x000fe4000f8e0210 */
[----:B------:R-:W-:Y:S02]  /*15a0*/  USEL UR8, UR4, UR8, !UP2 ;  /* 0x0000000804087287 */ /* 0x000fe4000d000000 */
[----:B------:R-:W-:Y:S02]  /*15b0*/  @!UP0 USHF.R.U32.HI UR7, URZ, UR9, UR7 ;  /* 0x00000009ff078299 */ /* 0x000fe40008011607 */
[----:B------:R-:W-:Y:S02]  /*15c0*/  UIADD3 UR9, UPT, UPT, -UR8, URZ, URZ ;  /* 0x000000ff08097290 */ /* 0x000fe4000fffe1ff */
[----:B------:R-:W-:Y:S02]  /*15d0*/  @!UP0 USEL UR7, UR5, UR7, !UP2 ;  /* 0x0000000705078287 */ /* 0x000fe4000d000000 */
[----:B------:R-:W-:-:S02]  /*15e0*/  UIMAD UR9, UR23, UR9, UR4 ;  /* 0x00000009170972a4 */ /* 0x000fc4000f8e0204 */
[----:B------:R-:W-:Y:S02]  /*15f0*/  @!UP0 UIADD3 UR8, UPT, UPT, UR8, -UR7, URZ ;  /* 0x8000000708088290 */ /* 0x000fe4000fffe0ff */
[----:B------:R-:W-:Y:S02]  /*1600*/  @!UP0 UIMAD UR6, UR9, UR6, UR7 ;  /* 0x00000006090682a4 */ /* 0x000fe4000f8e0207 */
[----:B------:R-:W-:Y:S02]  /*1610*/  @!UP0 UIMAD UR4, UR8, UR23, UR5 ;  /* 0x00000017080482a4 */ /* 0x000fe4000f8e0205 */
[----:B------:R-:W-:Y:S02]  /*1620*/  UIMAD UR20, UR28, UR11, UR20 ;  /* 0x0000000b1c1472a4 */ /* 0x000fe4000f8e0214 */
[----:B------:R-:W-:Y:S01]  /*1630*/  UIMAD UR16, UR4, UR14, UR16 ;  /* 0x0000000e041072a4 */ /* 0x000fe2000f8e0210 */
[----:B------:R-:W-:Y:S02]  /*1640*/  @!UP0 UMOV UR5, UR6 ;  /* 0x0000000600058c82 */ /* 0x000fe40008000000 */
[----:B------:R-:W-:-:S12]  /*1650*/  UIMAD UR20, UR5, UR28, UR20 ;  /* 0x0000001c051472a4 */ /* 0x000fd8000f8e0214 */
.L_x_18:
[----:B------:R-:W-:-:S09]  /*1660*/  UISETP.NE.AND UP0, UPT, UR29, 0x1, UPT ;  /* 0x000000011d00788c */ /* 0x000fd2000bf05270 */
[----:B------:R-:W-:Y:S05]  /*1670*/  BRA.U UP0, `(.L_x_19) ;  /* 0x0000000100447547 */ /* 0x000fea000b800000 */
[----:B------:R-:W2:Y:S01]  /*1680*/  LDCU.128 UR8, c[0x0][0xb10] ;  /* 0x00016200ff0877ac */ /* 0x000ea20008000c00 */
[----:B------:R-:W3:Y:S01]  /*1690*/  LDCU UR12, c[0x0][0xb0c] ;  /* 0x00016180ff0c77ac */ /* 0x000ee20008000800 */
[----:B------:R-:W4:Y:S01]  /*16a0*/  LDCU UR13, c[0x0][0xb20] ;  /* 0x00016400ff0d77ac */ /* 0x000f220008000800 */
[----:B--2---:R-:W-:Y:S02]  /*16b0*/  UIMAD.WIDE.U32 UR6, UR20, UR8, URZ ;  /* 0x00000008140672a5 */ /* 0x004fe4000f8e00ff */
[----:B------:R-:W-:Y:S02]  /*16c0*/  UIMAD.WIDE.U32 UR4, UR16, UR11, URZ ;  /* 0x0000000b100472a5 */ /* 0x000fe4000f8e00ff */
[----:B---3--:R-:W-:Y:S02]  /*16d0*/  UISETP.NE.AND UP1, UPT, UR12, 0x1, UPT ;  /* 0x000000010c00788c */ /* 0x008fe4000bf25270 */
[----:B------:R-:W-:Y:S01]  /*16e0*/  UISETP.NE.AND UP0, UPT, UR10, 0x1, UPT ;  /* 0x000000010a00788c */ /* 0x000fe2000bf05270 */
[----:B------:R-:W-:-:S02]  /*16f0*/  UMOV UR6, UR7 ;  /* 0x0000000700067c82 */ /* 0x000fc40008000000 */
[----:B------:R-:W-:Y:S01]  /*1700*/  UMOV UR4, UR5 ;  /* 0x0000000500047c82 */ /* 0x000fe20008000000 */
[----:B------:R-:W-:Y:S02]  /*1710*/  USHF.R.U32.HI UR6, URZ, UR9, UR6 ;  /* 0x00000009ff067299 */ /* 0x000fe40008011606 */
[----:B----4-:R-:W-:Y:S02]  /*1720*/  USHF.R.U32.HI UR4, URZ, UR13, UR4 ;  /* 0x0000000dff047299 */ /* 0x010fe40008011604 */
[----:B------:R-:W-:Y:S02]  /*1730*/  USEL UR5, UR20, UR6, !UP1 ;  /* 0x0000000614057287 */ /* 0x000fe4000c800000 */
[----:B------:R-:W-:-:S04]  /*1740*/  USEL UR4, UR16, UR4, !UP0 ;  /* 0x0000000410047287 */ /* 0x000fc8000c000000 */
[----:B------:R-:W-:Y:S02]  /*1750*/  UIADD3 UR6, UPT, UPT, UR5, -UR4, URZ ;  /* 0x8000000405067290 */ /* 0x000fe4000fffe0ff */
[----:B------:R-:W-:Y:S02]  /*1760*/  UIADD3 UR4, UPT, UPT, -UR5, UR4, URZ ;  /* 0x0000000405047290 */ /* 0x000fe4000fffe1ff */
[----:B------:R-:W-:Y:S02]  /*1770*/  UIMAD UR16, UR6, UR10, UR16 ;  /* 0x0000000a061072a4 */ /* 0x000fe4000f8e0210 */
[----:B------:R-:W-:-:S12]  /*1780*/  UIMAD UR20, UR4, UR12, UR20 ;  /* 0x0000000c041472a4 */ /* 0x000fd8000f8e0214 */
.L_x_19:
[----:B------:R-:W-:Y:S05]  /*1790*/  BRA.U !UP6, `(.L_x_20) ;  /* 0x000000010e0c7547 */ /* 0x000fea000b800000 */
[----:B------:R-:W-:Y:S01]  /*17a0*/  UCGABAR_WAIT ;  /* 0x0000000000007dc7 */ /* 0x000fe20008000000 */
[----:B------:R-:W-:Y:S01]  /*17b0*/  CCTL.IVALL ;  /* 0x00000000ff00798f */ /* 0x000fe20002000000 */
[----:B------:R-:W-:Y:S05]  /*17c0*/  BRA `(.L_x_21) ;  /* 0x0000000000047947 */ /* 0x000fea0003800000 */
.L_x_20:
[----:B------:R-:W-:Y:S06]  /*17d0*/  BAR.SYNC.DEFER_BLOCKING 0x0 ;  /* 0x0000000000007b1d */ /* 0x000fec0000010000 */
.L_x_21:
[----:B------:R-:W-:Y:S05]  /*17e0*/  BRA.U UP3, `(.L_x_22) ;  /* 0x0000001503007547 */ /* 0x000fea000b800000 */
[----:B------:R-:W2:Y:S01]  /*17f0*/  LDCU UR6, c[0x0][0x38c] ;  /* 0x00007180ff0677ac */ /* 0x000ea20008000800 */
[----:B------:R-:W-:Y:S01]  /*1800*/  PLOP3.LUT P1, PT, PT, PT, UP4, 0x80, 0x8 ;  /* 0x000000000008781c */ /* 0x000fe20003f2f048 */
[----:B------:R-:W-:Y:S01]  /*1810*/  IMAD.MOV.U32 R12, RZ, RZ, 0x1 ;  /* 0x00000001ff0c7424 */ /* 0x000fe200078e00ff */
[----:B------:R-:W-:Y:S02]  /*1820*/  ISETP.NE.AND P2, PT, R0, RZ, P3 ;  /* 0x000000ff0000720c */ /* 0x000fe40001f45270 */
[----:B------:R-:W-:Y:S02]  /*1830*/  CS2R R10, SRZ ;  /* 0x00000000000a7805 */ /* 0x000fe4000001ff00 */
[----:B------:R-:W-:Y:S01]  /*1840*/  PLOP3.LUT P1, PT, P1, PT, PT, 0x8, 0x80 ;  /* 0x000000000080781c */ /* 0x000fe20000f2e170 */
[----:B------:R-:W-:Y:S01]  /*1850*/  IMAD.MOV.U32 R9, RZ, RZ, RZ ;  /* 0x000000ffff097224 */ /* 0x000fe200078e00ff */
[----:B------:R-:W3:Y:S01]  /*1860*/  LDCU UR38, c[0x0][0x370] ;  /* 0x00006e00ff2677ac */ /* 0x000ee20008000800 */
[----:B------:R-:W-:Y:S01]  /*1870*/  IMAD.MOV.U32 R8, RZ, RZ, 0x1 ;  /* 0x00000001ff087424 */ /* 0x000fe200078e00ff */
[----:B------:R-:W4:Y:S01]  /*1880*/  LDCU.64 UR26, c[0x0][0x348] ;  /* 0x00006900ff1a77ac */ /* 0x000f220008000a00 */
[----:B------:R-:W-:Y:S01]  /*1890*/  ULEA.HI UR43, UR22, UR45, URZ, 0x1a ;  /* 0x0000002d162b7291 */ /* 0x000fe2000f8fd0ff */
[----:B------:R-:W1:Y:S01]  /*18a0*/  LDCU UR37, c[0x0][0x374] ;  /* 0x00006e80ff2577ac */ /* 0x000e620008000800 */
[----:B--2---:R-:W-:-:S02]  /*18b0*/  UIADD3 UR5, UPT, UPT, UR6, 0x3f, URZ ;  /* 0x0000003f06057890 */ /* 0x004fc4000fffe0ff */
[----:B------:R-:W-:Y:S02]  /*18c0*/  UIADD3 UR46, UPT, UPT, UR6, 0x7e, URZ ;  /* 0x0000007e062e7890 */ /* 0x000fe4000fffe0ff */
[----:B------:R-:W-:Y:S01]  /*18d0*/  USHF.R.S32.HI UR4, URZ, 0x1f, UR5 ;  /* 0x0000001fff047899 */ /* 0x000fe20008011405 */
[----:B------:R-:W-:-:S03]  /*18e0*/  UMOV UR7, URZ ;  /* 0x000000ff00077c82 */ /* 0x000fc60008000000 */
[----:B------:R-:W-:Y:S02]  /*18f0*/  ULEA.HI UR4, UR4, UR5, URZ, 0x6 ;  /* 0x0000000504047291 */ /* 0x000fe4000f8f30ff */
[----:B------:R-:W-:Y:S02]  /*1900*/  UIADD3 UR5, UPT, UPT, UR6, -0x1, URZ ;  /* 0xffffffff06057890 */ /* 0x000fe4000fffe0ff */
[----:B------:R-:W-:Y:S02]  /*1910*/  USHF.R.S32.HI UR40, URZ, 0x6, UR4 ;  /* 0x00000006ff287899 */ /* 0x000fe40008011404 */
[----:B------:R-:W-:Y:S02]  /*1920*/  UISETP.GE.U32.AND UP1, UPT, UR5, -0x7f, UPT ;  /* 0xffffff810500788c */ /* 0x000fe4000bf26070 */
[----:B------:R-:W-:-:S04]  /*1930*/  UISETP.LT.U32.AND UP0, UPT, UR40, 0x5, UPT ;  /* 0x000000052800788c */ /* 0x000fc8000bf01070 */
[----:B------:R-:W-:Y:S02]  /*1940*/  USEL UR39, UR40, 0x5, UP0 ;  /* 0x0000000528277887 */ /* 0x000fe40008000000 */
[----:B------:R-:W-:Y:S02]  /*1950*/  UISETP.NE.AND UP0, UPT, UR17, URZ, UPT ;  /* 0x000000ff1100728c */ /* 0x000fe4000bf05270 */
[----:B------:R-:W-:Y:S02]  /*1960*/  UIADD3 UR4, UPT, UPT, UR39, -0x1, URZ ;  /* 0xffffffff27047890 */ /* 0x000fe4000fffe0ff */
[----:B------:R-:W-:Y:S02]  /*1970*/  @UP1 UIADD3 UR4, UPT, UPT, UR39, URZ, URZ ;  /* 0x000000ff27041290 */ /* 0x000fe4000fffe0ff */
[----:B------:R-:W-:Y:S02]  /*1980*/  USEL UR23, UR41, 0x2, UP0 ;  /* 0x0000000229177887 */ /* 0x000fe40008000000 */
[----:B------:R-:W-:-:S02]  /*1990*/  UIADD3 UR44, UPT, UPT, UR40, -UR39, URZ ;  /* 0x80000027282c7290 */ /* 0x000fc4000fffe0ff */
[----:B------:R-:W-:Y:S02]  /*19a0*/  UIADD3 UR25, UPT, UPT, UR4, 0x1, URZ ;  /* 0x0000000104197890 */ /* 0x000fe4000fffe0ff */
[----:B-1-34-:R-:W-:-:S12]  /*19b0*/  UIADD3 UR41, UPT, UPT, -UR4, URZ, URZ ;  /* 0x000000ff04297290 */ /* 0x01afd8000fffe1ff */
.L_x_42:
[----:B------:R-:W-:Y:S01]  /*19c0*/  UISETP.NE.AND UP0, UPT, UR47, URZ, UPT ;  /* 0x000000ff2f00728c */ /* 0x000fe2000bf05270 */
[----:B-1----:R-:W1:Y:S08]  /*19d0*/  S2UR UR47, SR_CgaCtaId ;  /* 0x00000000002f79c3 */ /* 0x002e700000008800 */
[----:B------:R-:W-:Y:S05]  /*19e0*/  BRA.U UP0, `(.L_x_23) ;  /* 0x0000000100347547 */ /* 0x000fea000b800000 */
[----:B------:R-:W2:Y:S01]  /*19f0*/  S2R R0, SR_CgaCtaId ;  /* 0x0000000000007919 */ /* 0x000ea20000008800 */
[----:B------:R-:W-:Y:S02]  /*1a00*/  MOV R3, 0x400 ;  /* 0x0000040000037802 */ /* 0x000fe40000000f00 */
[----:B------:R-:W-:Y:S02]  /*1a10*/  SHF.L.U32 R2, R8, 0x1f, RZ ;  /* 0x0000001f08027819 */ /* 0x000fe400000006ff */
[----:B--2---:R-:W-:-:S05]  /*1a20*/  LEA R0, R0, R3, 0x18 ;  /* 0x0000000300007211 */ /* 0x004fca00078ec0ff */
[----:B------:R-:W-:-:S04]  /*1a30*/  IMAD R3, R9, 0x8, R0 ;  /* 0x0000000809037824 */ /* 0x000fc800078e0200 */
[----:B------:R-:W2:Y:S02]  /*1a40*/  SYNCS.PHASECHK.TRANS64.TRYWAIT P0, [R3+URZ+0xf0], R2 ;  /* 0x0000f002030075a7 */ /* 0x000ea400080011ff */
[----:B--2---:R-:W-:Y:S05]  /*1a50*/  @!P0 BRA `(.L_x_24) ;  /* 0x0000009c00f88947 */ /* 0x004fea0003800000 */
.L_x_148:
[----:B------:R-:W-:Y:S01]  /*1a60*/  VIADD R9, R9, 0x1 ;  /* 0x0000000109097836 */ /* 0x000fe20000000000 */
[----:B------:R2:W-:Y:S04]  /*1a70*/  SYNCS.ARRIVE.TRANS64.A1T0 RZ, [R3+URZ+0xe0], RZ ;  /* 0x0000e0ff03ff79a7 */ /* 0x0005e800081000ff */
[----:B------:R-:W-:-:S04]  /*1a80*/  ISETP.NE.AND P0, PT, R9, 0x2, PT ;  /* 0x000000020900780c */ /* 0x000fc80003f05270 */
[----:B------:R-:W-:Y:S02]  /*1a90*/  SEL R9, R9, RZ, P0 ;  /* 0x000000ff09097207 */ /* 0x000fe40000000000 */
[----:B--2---:R-:W-:-:S04]  /*1aa0*/  SEL R3, RZ, 0x1, P0 ;  /* 0x00000001ff037807 */ /* 0x004fc80000000000 */
[----:B------:R-:W-:-:S07]  /*1ab0*/  LOP3.LUT R8, R8, R3, RZ, 0x3c, !PT ;  /* 0x0000000308087212 */ /* 0x000fce00078e3cff */
.L_x_23:
[----:B------:R-:W-:Y:S01]  /*1ac0*/  UMOV UR6, 0x400 ;  /* 0x0000040000067882 */ /* 0x000fe20000000000 */
[----:B------:R-:W-:Y:S01]  /*1ad0*/  SHF.L.U32 R0, R12, 0x1f, RZ ;  /* 0x0000001f0c007819 */ /* 0x000fe200000006ff */
[----:B-1----:R-:W-:Y:S02]  /*1ae0*/  ULEA UR6, UR47, UR6, 0x18 ;  /* 0x000000062f067291 */ /* 0x002fe4000f8ec0ff */
[----:B------:R-:W-:Y:S02]  /*1af0*/  UISETP.GE.U32.AND UP0, UPT, UR46, 0x7f, UPT ;  /* 0x0000007f2e00788c */ /* 0x000fe4000bf06070 */
[----:B------:R-:W-:Y:S02]  /*1b00*/  ULEA UR4, UR7, UR6, 0x3 ;  /* 0x0000000607047291 */ /* 0x000fe4000f8e18ff */
[----:B------:R-:W-:Y:S01]  /*1b10*/  ULEA UR11, UR16, UR45, 0x8 ;  /* 0x0000002d100b7291 */ /* 0x000fe2000f8e40ff */
[----:B------:R-:W-:-:S06]  /*1b20*/  UMOV UR13, URZ ;  /* 0x000000ff000d7c82 */ /* 0x000fcc0008000000 */
[----:B------:R1:W2:Y:S01]  /*1b30*/  SYNCS.PHASECHK.TRANS64.TRYWAIT P0, [UR4+0x28], R0 ;  /* 0x00002800ff0075a7 */ /* 0x0002a20008001104 */
[----:B------:R-:W-:-:S04]  /*1b40*/  ULEA.HI UR4, UR20, UR20, URZ, 0x1 ;  /* 0x0000001414047291 */ /* 0x000fc8000f8f08ff */
[----:B------:R-:W-:-:S04]  /*1b50*/  USHF.L.U32 UR4, UR4, 0x7, URZ ;  /* 0x0000000704047899 */ /* 0x000fc800080006ff */
[----:B------:R-:W-:-:S04]  /*1b60*/  ULOP3.LUT UR35, UR4, 0xffffff00, URZ, 0xc0, !UPT ;  /* 0xffffff0004237892 */ /* 0x000fc8000f8ec0ff */
[----:B------:R-:W-:Y:S01]  /*1b70*/  UIADD3 UR35, UPT, UPT, UR43, UR35, URZ ;  /* 0x000000232b237290 */ /* 0x000fe2000fffe0ff */
[----:B------:R-:W-:Y:S11]  /*1b80*/  BRA.U !UP0, `(.L_x_25) ;  /* 0x0000000108c47547 */ /* 0x000ff6000b800000 */
[----:B------:R-:W-:Y:S01]  /*1b90*/  UMOV UR16, UR41 ;  /* 0x0000002900107c82 */ /* 0x000fe20008000000 */
[----:B------:R-:W-:Y:S01]  /*1ba0*/  UMOV UR4, UR7 ;  /* 0x0000000700047c82 */ /* 0x000fe20008000000 */
[----:B------:R-:W-:-:S05]  /*1bb0*/  UMOV UR34, URZ ;  /* 0x000000ff00227c82 */ /* 0x000fca0008000000 */
.L_x_31:
[----:B------:R-:W-:Y:S01]  /*1bc0*/  ULEA UR33, UR4, UR6, 0x3 ;  /* 0x0000000604217291 */ /* 0x000fe2000f8e18ff */
[----:B------:R-:W-:Y:S01]  /*1bd0*/  @P3 MOV R2, 0x10000 ;  /* 0x0001000000023802 */ /* 0x000fe20000000f00 */
[----:B--234-:R-:W-:Y:S10]  /*1be0*/  @P0 BRA `(.L_x_26) ;  /* 0x00000000000c0947 */ /* 0x01cff40003800000 */
[----:B------:R-:W-:-:S04]  /*1bf0*/  SHF.L.U32 R3, R12, 0x1f, RZ ;  /* 0x0000001f0c037819 */ /* 0x000fc800000006ff */
[----:B------:R-:W2:Y:S02]  /*1c00*/  SYNCS.PHASECHK.TRANS64.TRYWAIT P0, [UR33+0x28], R3 ;  /* 0x00002803ff0075a7 */ /* 0x000ea40008001121 */
[----:B--2---:R-:W-:Y:S05]  /*1c10*/  @!P0 BRA `(.L_x_27) ;  /* 0x0000009c009c8947 */ /* 0x004fea0003800000 */
.L_x_26:
[----:B------:R2:W-:Y:S01]  /*1c20*/  @P3 SYNCS.ARRIVE.TRANS64 RZ, [UR33], R2 ;  /* 0x00000002ffff39a7 */ /* 0x0005e20008000021 */
[----:B------:R-:W-:Y:S02]  /*1c30*/  ULOP3.LUT UR5, UR23, 0x2, URZ, 0xfc, !UPT ;  /* 0x0000000217057892 */ /* 0x000fe4000f8efcff */
[----:B------:R-:W-:Y:S02]  /*1c40*/  UIADD3 UR16, UPT, UPT, UR16, 0x1, URZ ;  /* 0x0000000110107890 */ /* 0x000fe4000fffe0ff */
[----:B------:R-:W-:Y:S02]  /*1c50*/  UISETP.NE.AND UP0, UPT, UR5, 0x2, UPT ;  /* 0x000000020500788c */ /* 0x000fe4000bf05270 */
[----:B------:R-:W-:-:S07]  /*1c60*/  UISETP.NE.AND UP2, UPT, UR16, 0x1, UPT ;  /* 0x000000011000788c */ /* 0x000fce000bf45270 */
[----:B------:R-:W-:Y:S05]  /*1c70*/  BRA.U UP0, `(.L_x_28) ;  /* 0x0000000100047547 */ /* 0x000fea000b800000 */
[----:B------:R-:W-:Y:S05]  /*1c80*/  BPT.TRAP 0x1 ;  /* 0x000000040000795c */ /* 0x000fea0000300000 */
.L_x_28:
[----:B------:R-:W-:Y:S04]  /*1c90*/  BSSY.RECONVERGENT B0, `(.L_x_29) ;  /* 0x0000003000007945 */ /* 0x000fe80003800200 */
[----:B------:R-:W-:Y:S05]  /*1ca0*/  @!P2 BRA `(.L_x_30) ;  /* 0x000000000004a947 */ /* 0x000fea0003800000 */
[----:B------:R-:W-:Y:S05]  /*1cb0*/  BPT.TRAP 0x1 ;  /* 0x000000040000795c */ /* 0x000fea0000300000 */
.L_x_30:
[----:B------:R-:W-:Y:S05]  /*1cc0*/  BSYNC.RECONVERGENT B0 ;  /* 0x0000000000007941 */ /* 0x000fea0003800200 */
.L_x_29:
[----:B------:R-:W-:Y:S02]  /*1cd0*/  UIADD3 UR5, UPT, UPT, UR4, 0x1, URZ ;  /* 0x0000000104057890 */ /* 0x000fe4000fffe0ff */
[----:B------:R-:W-:Y:S02]  /*1ce0*/  UIADD3 UR14, UP1, UPT, UR26, 0x80, URZ ;  /* 0x000000801a0e7890 */ /* 0x000fe4000ff3e0ff */
[----:B------:R-:W-:Y:S02]  /*1cf0*/  UISETP.NE.AND UP0, UPT, UR5, 0x5, UPT ;  /* 0x000000050500788c */ /* 0x000fe4000bf05270 */
[----:B------:R-:W-:Y:S02]  /*1d00*/  ULOP3.LUT UR33, UR33, 0xfefffff8, URZ, 0xc0, !UPT ;  /* 0xfefffff821217892 */ /* 0x000fe4000f8ec0ff */
[----:B------:R-:W-:Y:S02]  /*1d10*/  USEL UR8, URZ, 0x1, UP0 ;  /* 0x00000001ff087887 */ /* 0x000fe40008000000 */
[----:B------:R-:W-:-:S02]  /*1d20*/  USEL UR7, UR5, URZ, UP0 ;  /* 0x000000ff05077287 */ /* 0x000fc40008000000 */
[----:B------:R-:W-:Y:S02]  /*1d30*/  UIADD3.X UR15, UPT, UPT, URZ, UR27, URZ, UP1, !UPT ;  /* 0x0000001bff0f7290 */ /* 0x000fe40008ffe4ff */
[----:B------:R-:W-:Y:S01]  /*1d40*/  ULEA UR5, UR7, UR6, 0x3 ;  /* 0x0000000607057291 */ /* 0x000fe2000f8e18ff */
[----:B------:R-:W-:Y:S01]  /*1d50*/  LOP3.LUT R12, R12, UR8, RZ, 0x3c, !PT ;  /* 0x000000080c0c7c12 */ /* 0x000fe2000f8e3cff */
[----:B------:R-:W-:Y:S02]  /*1d60*/  USHF.L.U32 UR8, UR4, 0xe, URZ ;  /* 0x0000000e04087899 */ /* 0x000fe400080006ff */
[----:B------:R-:W-:Y:S01]  /*1d70*/  UIADD3 UR4, UP0, UPT, UR26, 0x180, URZ ;  /* 0x000001801a047890 */ /* 0x000fe2000ff1e0ff */
[----:B-1----:R-:W-:Y:S01]  /*1d80*/  SHF.L.U32 R0, R12, 0x1f, RZ ;  /* 0x0000001f0c007819 */ /* 0x002fe200000006ff */
[----:B------:R-:W-:Y:S02]  /*1d90*/  ULEA UR32, UR22, UR8, 0x1 ;  /* 0x0000000816207291 */ /* 0x000fe4000f8e08ff */
[----:B------:R-:W-:Y:S01]  /*1da0*/  UPRMT UR13, URZ, 0x5410, UR21 ;  /* 0x00005410ff0d7896 */ /* 0x000fe20008000015 */
[----:B------:R3:W4:Y:S01]  /*1db0*/  SYNCS.PHASECHK.TRANS64.TRYWAIT P0, [UR5+0x28], R0 ;  /* 0x00002800ff0075a7 */ /* 0x0007220008001105 */
[----:B------:R-:W-:-:S02]  /*1dc0*/  UIADD3 UR32, UPT, UPT, UR6, 0x10800, UR32 ;  /* 0x0001080006207890 */ /* 0x000fc4000fffe020 */
[----:B------:R-:W-:Y:S02]  /*1dd0*/  UIADD3 UR8, UPT, UPT, UR6, 0x24800, UR8 ;  /* 0x0002480006087890 */ /* 0x000fe4000fffe008 */
[----:B------:R-:W-:Y:S01]  /*1de0*/  UIADD3.X UR5, UPT, UPT, URZ, UR27, URZ, UP0, !UPT ;  /* 0x0000001bff057290 */ /* 0x000fe200087fe4ff */
[----:B------:R-:W-:Y:S01]  /*1df0*/  UMOV UR18, 0x0 ;  /* 0x0000000000127882 */ /* 0x000fe20000000000 */
[----:B------:R-:W-:Y:S01]  /*1e00*/  UMOV UR19, 0x10000000 ;  /* 0x1000000000137882 */ /* 0x000fe20000000000 */
[----:B------:R-:W-:Y:S01]  /*1e10*/  UMOV UR10, UR34 ;  /* 0x00000022000a7c82 */ /* 0x000fe20008000000 */
[----:B------:R-:W-:Y:S01]  /*1e20*/  UMOV UR12, UR36 ;  /* 0x00000024000c7c82 */ /* 0x000fe20008000000 */
[----:B------:R-:W-:Y:S01]  /*1e30*/  UMOV UR9, UR33 ;  /* 0x0000002100097c82 */ /* 0x000fe20008000000 */
[----:B------:R1:W-:Y:S03]  /*1e40*/  UTMALDG.3D.MULTICAST.2CTA [UR32], [UR14], UR13, desc[UR18] ;  /* 0x000012200e0073b4 */ /* 0x0003e6000821180d */
[----:B------:R2:W-:Y:S01]  /*1e50*/  UTMALDG.3D.2CTA [UR8], [UR4], desc[UR18] ;  /* 0x00001208040075b4 */ /* 0x0005e20008211000 */
[----:B-1----:R-:W-:Y:S01]  /*1e60*/  UIADD3 UR34, UPT, UPT, UR34, 0x40, URZ ;  /* 0x0000004022227890 */ /* 0x002fe2000fffe0ff */
[----:B------:R-:W-:Y:S01]  /*1e70*/  UMOV UR13, UR25 ;  /* 0x00000019000d7c82 */ /* 0x000fe20008000000 */
[----:B--2---:R-:W-:Y:S01]  /*1e80*/  UMOV UR4, UR7 ;  /* 0x0000000700047c82 */ /* 0x004fe20008000000 */
[----:B------:R-:W-:Y:S09]  /*1e90*/  BRA.U UP2, `(.L_x_31) ;  /* 0xfffffffd02487547 */ /* 0x000ff2000b83ffff */
.L_x_25:
[----:B------:R-:W-:Y:S01]  /*1ea0*/  ULEA UR4, UR7, UR6, 0x3 ;  /* 0x0000000607047291 */ /* 0x000fe2000f8e18ff */
[----:B-1-3--:R-:W-:Y:S01]  /*1eb0*/  SHF.L.U32 R0, R12, 0x1f, RZ ;  /* 0x0000001f0c007819 */ /* 0x00afe200000006ff */
[----:B------:R-:W-:Y:S01]  /*1ec0*/  @!P1 SYNCS.ARRIVE.TRANS64.A1T0 RZ, [UR6+0x98], RZ ;  /* 0x000098ffffff99a7 */ /* 0x000fe20008100006 */
[----:B------:R-:W-:-:S06]  /*1ed0*/  UISETP.GT.AND UP0, UPT, UR40, UR39, UPT ;  /* 0x000000272800728c */ /* 0x000fcc000bf04270 */
[----:B--2-4-:R1:W2:Y:S03]  /*1ee0*/  SYNCS.PHASECHK.TRANS64.TRYWAIT P0, [UR4+0x28], R0 ;  /* 0x00002800ff0075a7 */ /* 0x0142a60008001104 */
[----:B------:R-:W-:Y:S05]  /*1ef0*/  BRA.U !UP0, `(.L_x_32) ;  /* 0x0000000108c47547 */ /* 0x000fea000b800000 */
[----:B------:R-:W-:Y:S01]  /*1f00*/  UIADD3 UR24, UPT, UPT, UR44, UR13, URZ ;  /* 0x0000000d2c187290 */ /* 0x000fe2000fffe0ff */
[----:B------:R-:W-:-:S11]  /*1f10*/  UMOV UR4, UR7 ;  /* 0x0000000700047c82 */ /* 0x000fd60008000000 */
.L_x_38:
[----:B------:R-:W-:Y:S01]  /*1f20*/  ULEA UR17, UR4, UR6, 0x3 ;  /* 0x0000000604117291 */ /* 0x000fe2000f8e18ff */
[----:B--2---:R-:W-:Y:S01]  /*1f30*/  @P3 MOV R2, 0x10000 ;  /* 0x0001000000023802 */ /* 0x004fe20000000f00 */
[----:B--2-4-:R-:W-:Y:S10]  /*1f40*/  @P0 BRA `(.L_x_33) ;  /* 0x00000000000c0947 */ /* 0x014ff40003800000 */
[----:B------:R-:W-:-:S04]  /*1f50*/  SHF.L.U32 R3, R12, 0x1f, RZ ;  /* 0x0000001f0c037819 */ /* 0x000fc800000006ff */
[----:B------:R-:W2:Y:S02]  /*1f60*/  SYNCS.PHASECHK.TRANS64.TRYWAIT P0, [UR17+0x28], R3 ;  /* 0x00002803ff0075a7 */ /* 0x000ea40008001111 */
[----:B--2---:R-:W-:Y:S05]  /*1f70*/  @!P0 BRA `(.L_x_34) ;  /* 0x0000009800dc8947 */ /* 0x004fea0003800000 */
.L_x_33:
[----:B------:R2:W-:Y:S01]  /*1f80*/  @P3 SYNCS.ARRIVE.TRANS64 RZ, [UR17], R2 ;  /* 0x00000002ffff39a7 */ /* 0x0005e20008000011 */
[----:B------:R-:W-:-:S04]  /*1f90*/  ULOP3.LUT UR5, UR23, 0x2, URZ, 0xfc, !UPT ;  /* 0x0000000217057892 */ /* 0x000fc8000f8efcff */
[----:B------:R-:W-:-:S09]  /*1fa0*/  UISETP.NE.AND UP0, UPT, UR5, 0x2, UPT ;  /* 0x000000020500788c */ /* 0x000fd2000bf05270 */
[----:B------:R-:W-:Y:S05]  /*1fb0*/  BRA.U UP0, `(.L_x_35) ;  /* 0x0000000100047547 */ /* 0x000fea000b800000 */
[----:B------:R-:W-:Y:S05]  /*1fc0*/  BPT.TRAP 0x1 ;  /* 0x000000040000795c */ /* 0x000fea0000300000 */
.L_x_35:
[----:B------:R-:W-:Y:S04]  /*1fd0*/  BSSY.RECONVERGENT B0, `(.L_x_36) ;  /* 0x0000003000007945 */ /* 0x000fe80003800200 */
[----:B------:R-:W-:Y:S05]  /*1fe0*/  @!P2 BRA `(.L_x_37) ;  /* 0x000000000004a947 */ /* 0x000fea0003800000 */
[----:B------:R-:W-:Y:S05]  /*1ff0*/  BPT.TRAP 0x1 ;  /* 0x000000040000795c */ /* 0x000fea0000300000 */
.L_x_37:
[----:B------:R-:W-:Y:S05]  /*2000*/  BSYNC.RECONVERGENT B0 ;  /* 0x0000000000007941 */ /* 0x000fea0003800200 */
.L_x_36:
[----:B------:R-:W-:Y:S02]  /*2010*/  UIADD3 UR5, UPT, UPT, UR4, 0x1, URZ ;  /* 0x0000000104057890 */ /* 0x000fe4000fffe0ff */
[----:B------:R-:W-:Y:S02]  /*2020*/  USHF.L.U32 UR18, UR13, 0x6, URZ ;  /* 0x000000060d127899 */ /* 0x000fe400080006ff */
[----:B------:R-:W-:Y:S02]  /*2030*/  UISETP.NE.AND UP0, UPT, UR5, 0x5, UPT ;  /* 0x000000050500788c */ /* 0x000fe4000bf05270 */
[----:B------:R-:W-:Y:S02]  /*2040*/  ULOP3.LUT UR17, UR17, 0xfefffff8, URZ, 0xc0, !UPT ;  /* 0xfefffff811117892 */ /* 0x000fe4000f8ec0ff */
[----:B------:R-:W-:Y:S02]  /*2050*/  USEL UR8, URZ, 0x1, UP0 ;  /* 0x00000001ff087887 */ /* 0x000fe40008000000 */
[----:B------:R-:W-:-:S02]  /*2060*/  USEL UR7, UR5, URZ, UP0 ;  /* 0x000000ff05077287 */ /* 0x000fc40008000000 */
[----:B------:R-:W-:Y:S02]  /*2070*/  UIADD3 UR14, UP0, UPT, UR26, 0x180, URZ ;  /* 0x000001801a0e7890 */ /* 0x000fe4000ff1e0ff */
        /* <DEDUP_REMOVED lines=9> */
[----:B------:R-:W-:Y:S02]  /*2110*/  UIADD3.X UR5, UPT, UPT, URZ, UR27, URZ, UP1, !UPT ;  /* 0x0000001bff057290 */ /* 0x000fe40008ffe4ff */
[----:B------:R-:W-:Y:S02]  /*2120*/  UIADD3 UR8, UPT, UPT, UR6, 0x24800, UR8 ;  /* 0x0002480006087890 */ /* 0x000fe4000fffe008 */
[----:B------:R-:W-:Y:S01]  /*2130*/  UIADD3.X UR15, UPT, UPT, URZ, UR27, URZ, UP0, !UPT ;  /* 0x0000001bff0f7290 */ /* 0x000fe200087fe4ff */
[----:B------:R-:W-:Y:S01]  /*2140*/  UMOV UR28, 0x0 ;  /* 0x00000000001c7882 */ /* 0x000fe20000000000 */
[----:B------:R-:W-:Y:S01]  /*2150*/  UMOV UR29, 0x10000000 ;  /* 0x10000000001d7882 */ /* 0x000fe20000000000 */
[----:B------:R-:W-:Y:S01]  /*2160*/  UMOV UR19, UR35 ;  /* 0x0000002300137c82 */ /* 0x000fe20008000000 */
[----:B------:R-:W-:Y:S01]  /*2170*/  UMOV UR20, UR36 ;  /* 0x0000002400147c82 */ /* 0x000fe20008000000 */
[----:B------:R-:W-:Y:S01]  /*2180*/  UMOV UR12, UR36 ;  /* 0x00000024000c7c82 */ /* 0x000fe20008000000 */
[----:B------:R1:W-:Y:S01]  /*2190*/  UTMALDG.3D.MULTICAST.2CTA [UR16], [UR4], UR10, desc[UR28] ;  /* 0x00001c10040073b4 */ /* 0x0003e2000821180a */
[----:B------:R-:W-:Y:S01]  /*21a0*/  UMOV UR9, UR17 ;  /* 0x0000001100097c82 */ /* 0x000fe20008000000 */
[----:B------:R-:W-:-:S04]  /*21b0*/  UIADD3 UR13, UPT, UPT, UR13, 0x1, URZ ;  /* 0x000000010d0d7890 */ /* 0x000fc8000fffe0ff */
[----:B------:R-:W-:Y:S01]  /*21c0*/  UISETP.NE.AND UP0, UPT, UR13, UR24, UPT ;  /* 0x000000180d00728c */ /* 0x000fe2000bf05270 */
[----:B-1----:R-:W-:Y:S01]  /*21d0*/  UMOV UR10, UR18 ;  /* 0x00000012000a7c82 */ /* 0x002fe20008000000 */
[----:B------:R-:W-:Y:S01]  /*21e0*/  UMOV UR4, UR7 ;  /* 0x0000000700047c82 */ /* 0x000fe20008000000 */
[----:B------:R3:W-:Y:S06]  /*21f0*/  UTMALDG.3D.2CTA [UR8], [UR14], desc[UR28] ;  /* 0x00001c080e0075b4 */ /* 0x0007ec0008211000 */
[----:B---3--:R-:W-:Y:S05]  /*2200*/  BRA.U UP0, `(.L_x_38) ;  /* 0xfffffffd00447547 */ /* 0x008fea000b83ffff */
.L_x_32:
[C---:B------:R-:W-:Y:S01]  /*2210*/  LEA R3, R11.reuse, UR6, 0x3 ;  /* 0x000000060b037c11 */ /* 0x040fe2000f8e18ff */
[----:B------:R-:W-:Y:S01]  /*2220*/  NOP ;  /* 0x0000000000007918 */ /* 0x000fe20000000000 */
[----:B-1----:R-:W-:Y:S02]  /*2230*/  SHF.L.U32 R0, R10, 0x1f, RZ ;  /* 0x0000001f0a007819 */ /* 0x002fe400000006ff */
[----:B------:R-:W-:Y:S02]  /*2240*/  LEA R5, R11, UR6, 0x4 ;  /* 0x000000060b057c11 */ /* 0x000fe4000f8e20ff */
[----:B--2-4-:R-:W1:Y:S02]  /*2250*/  SYNCS.PHASECHK.TRANS64.TRYWAIT P0, [R3+URZ+0xa0], R0 ;  /* 0x0000a000030075a7 */ /* 0x014e6400080011ff */
[----:B-1----:R-:W-:Y:S05]  /*2260*/  @!P0 BRA `(.L_x_39) ;  /* 0x0000009800388947 */ /* 0x002fea0003800000 */
.L_x_151:
[----:B------:R-:W2:Y:S01]  /*2270*/  LDS.128 R4, [R5+0x110] ;  /* 0x0001100005047984 */ /* 0x000ea20000000c00 */
[----:B------:R-:W-:Y:S01]  /*2280*/  UISETP.GE.AND UP0, UPT, UR42, 0x1, UPT ;  /* 0x000000012a00788c */ /* 0x000fe2000bf06270 */
[----:B------:R-:W-:Y:S01]  /*2290*/  @!PT LDS RZ, [RZ] ;  /* 0x00000000fffff984 */ /* 0x000fe20000000800 */
[----:B------:R-:W-:Y:S01]  /*22a0*/  @!PT LDS RZ, [RZ] ;  /* 0x00000000fffff984 */ /* 0x000fe20000000800 */
[----:B------:R-:W-:Y:S01]  /*22b0*/  @!PT LDS RZ, [RZ] ;  /* 0x00000000fffff984 */ /* 0x000fe20000000800 */
[----:B------:R-:W-:Y:S01]  /*22c0*/  @!PT LDS RZ, [RZ] ;  /* 0x00000000fffff984 */ /* 0x000fe20000000800 */
[----:B------:R3:W-:Y:S06]  /*22d0*/  MEMBAR.ALL.CTA ;  /* 0x0000000000007992 */ /* 0x0007ec0000008000 */
[----:B---3--:R-:W3:Y:S01]  /*22e0*/  FENCE.VIEW.ASYNC.S ;  /* 0x00000000000073c6 */ /* 0x008ee20000000000 */
[----:B--2---:R-:W-:-:S13]  /*22f0*/  LOP3.LUT P0, RZ, R6, 0x1, RZ, 0xc0, !PT ;  /* 0x0000000106ff7812 */ /* 0x004fda000780c0ff */
[----:B---3--:R-:W-:Y:S01]  /*2300*/  VOTEU.ANY UP1, P0 ;  /* 0x0000000000ff7886 */ /* 0x008fe20000020100 */
[----:B------:R-:W-:-:S13]  /*2310*/  PLOP3.LUT P0, PT, PT, PT, UP1, 0x80, 0x8 ;  /* 0x000000000008781c */ /* 0x000fda0003f0f018 */
[----:B-1----:R-:W-:Y:S02]  /*2320*/  @P0 LOP3.LUT R0, R5, 0xffff, RZ, 0xc0, !PT ;  /* 0x0000ffff05000812 */ /* 0x002fe400078ec0ff */
[----:B------:R-:W-:Y:S02]  /*2330*/  @P0 MOV R2, R4 ;  /* 0x0000000400020202 */ /* 0x000fe40000000f00 */
[----:B------:R-:W-:Y:S01]  /*2340*/  @P0 R2UR UR5, R0 ;  /* 0x00000000000502ca */ /* 0x000fe200000e0000 */
[----:B------:R-:W-:Y:S01]  /*2350*/  VIADD R0, R3, 0xb0 ;  /* 0x000000b003007836 */ /* 0x000fe20000000000 */
[----:B------:R-:W-:Y:S02]  /*2360*/  @P0 SHF.R.U32.HI R4, RZ, 0x10, R5 ;  /* 0x00000010ff040819 */ /* 0x000fe40000011605 */
[----:B------:R-:W-:Y:S02]  /*2370*/  @P0 R2UR UR8, R2 ;  /* 0x00000000020802ca */ /* 0x000fe400000e0000 */
[----:B------:R-:W-:-:S02]  /*2380*/  PRMT R0, RZ, 0x654, R0 ;  /* 0x00000654ff007816 */ /* 0x000fc40000000000 */
[----:B------:R-:W-:Y:S02]  /*2390*/  @P0 R2UR UR4, R4 ;  /* 0x00000000040402ca */ /* 0x000fe400000e0000 */
[----:B------:R1:W-:Y:S03]  /*23a0*/  SYNCS.ARRIVE.TRANS64.RED.A1T0 RZ, [R0+URZ], RZ ;  /* 0x000000ff00ff79a7 */ /* 0x0003e600081004ff */
[----:B------:R-:W-:-:S04]  /*23b0*/  @UP1 UMOV UR30, UR5 ;  /* 0x00000005001e1c82 */ /* 0x000fc80008000000 */
[----:B------:R-:W-:-:S04]  /*23c0*/  @UP1 UMOV UR31, UR8 ;  /* 0x00000008001f1c82 */ /* 0x000fc80008000000 */
[----:B------:R-:W-:Y:S01]  /*23d0*/  @UP1 UMOV UR36, UR4 ;  /* 0x0000000400241c82 */ /* 0x000fe20008000000 */
[----:B------:R-:W-:Y:S05]  /*23e0*/  BRA.U !UP0, `(.L_x_40) ;  /* 0x0000000108d47547 */ /* 0x000fea000b800000 */
[----:B------:R-:W2:Y:S01]  /*23f0*/  LDCU.128 UR12, c[0x0][0xb10] ;  /* 0x00016200ff0c77ac */ /* 0x000ea20008000c00 */
[----:B------:R-:W3:Y:S01]  /*2400*/  LDCU UR24, c[0x0][0xb20] ;  /* 0x00016400ff1877ac */ /* 0x000ee20008000800 */
[----:B------:R-:W4:Y:S01]  /*2410*/  LDCU UR20, c[0x0][0xb0c] ;  /* 0x00016180ff1477ac */ /* 0x000f220008000800 */
[----:B------:R-:W1:Y:S01]  /*2420*/  LDCU.64 UR10, c[0x0][0xb28] ;  /* 0x00016500ff0a77ac */ /* 0x000e620008000a00 */
[----:B------:R-:W-:Y:S02]  /*2430*/  UISETP.NE.AND UP3, UPT, UR42, 0x1, UPT ;  /* 0x000000012a00788c */ /* 0x000fe4000bf65270 */
[----:B--2---:R-:W-:Y:S02]  /*2440*/  UIMAD.WIDE.U32 UR8, UR37, UR15, URZ ;  /* 0x0000000f250872a5 */ /* 0x004fe4000f8e00ff */
[----:B------:R-:W-:Y:S02]  /*2450*/  UIMAD.WIDE.U32 UR4, UR38, UR12, URZ ;  /* 0x0000000c260472a5 */ /* 0x000fe4000f8e00ff */
[----:B------:R-:W-:-:S02]  /*2460*/  UISETP.NE.AND UP0, UPT, UR14, 0x1, UPT ;  /* 0x000000010e00788c */ /* 0x000fc4000bf05270 */
[----:B------:R-:W-:Y:S01]  /*2470*/  UIMAD.WIDE.U32 UR28, UR30, UR15, URZ ;  /* 0x0000000f1e1c72a5 */ /* 0x000fe2000f8e00ff */
[----:B------:R-:W-:Y:S02]  /*2480*/  UMOV UR8, UR9 ;  /* 0x0000000900087c82 */ /* 0x000fe40008000000 */
[----:B------:R-:W-:Y:S01]  /*2490*/  UMOV UR4, UR5 ;  /* 0x0000000500047c82 */ /* 0x000fe20008000000 */
[----:B---3--:R-:W-:Y:S02]  /*24a0*/  USHF.R.U32.HI UR8, URZ, UR24, UR8 ;  /* 0x00000018ff087299 */ /* 0x008fe40008011608 */
[----:B----4-:R-:W-:Y:S02]  /*24b0*/  UISETP.NE.AND UP2, UPT, UR20, 0x1, UPT ;  /* 0x000000011400788c */ /* 0x010fe4000bf45270 */
[----:B------:R-:W-:Y:S02]  /*24c0*/  USHF.R.U32.HI UR4, URZ, UR13, UR4 ;  /* 0x0000000dff047299 */ /* 0x000fe40008011604 */
[----:B------:R-:W-:-:S02]  /*24d0*/  USEL UR5, UR37, UR8, !UP0 ;  /* 0x0000000825057287 */ /* 0x000fc4000c000000 */
[----:B------:R-:W-:Y:S02]  /*24e0*/  USEL UR8, UR38, UR4, !UP2 ;  /* 0x0000000426087287 */ /* 0x000fe4000d000000 */
[----:B-1----:R-:W-:Y:S01]  /*24f0*/  UIMAD.WIDE.U32 UR16, UR5, UR10, URZ ;  /* 0x0000000a051072a5 */ /* 0x002fe2000f8e00ff */
[----:B------:R-:W-:Y:S01]  /*2500*/  UMOV UR4, UR29 ;  /* 0x0000001d00047c82 */ /* 0x000fe20008000000 */
[----:B------:R-:W-:Y:S02]  /*2510*/  UIMAD.WIDE.U32 UR18, UR31, UR12, URZ ;  /* 0x0000000c1f1272a5 */ /* 0x000fe4000f8e00ff */
[----:B------:R-:W-:-:S03]  /*2520*/  UIMAD.WIDE.U32 UR28, UR8, UR10, URZ ;  /* 0x0000000a081c72a5 */ /* 0x000fc6000f8e00ff */
[----:B------:R-:W-:Y:S01]  /*2530*/  UMOV UR16, UR17 ;  /* 0x0000001100107c82 */ /* 0x000fe20008000000 */
[----:B------:R-:W-:Y:S02]  /*2540*/  USHF.R.U32.HI UR4, URZ, UR24, UR4 ;  /* 0x00000018ff047299 */ /* 0x000fe40008011604 */
[----:B------:R-:W-:Y:S01]  /*2550*/  @UP3 USHF.R.U32.HI UR5, URZ, UR11, UR16 ;  /* 0x0000000bff053299 */ /* 0x000fe20008011610 */
[----:B------:R-:W-:Y:S01]  /*2560*/  UMOV UR18, UR19 ;  /* 0x0000001300127c82 */ /* 0x000fe20008000000 */
[----:B------:R-:W-:Y:S01]  /*2570*/  UMOV UR28, UR29 ;  /* 0x0000001d001c7c82 */ /* 0x000fe20008000000 */
[----:B------:R-:W-:Y:S02]  /*2580*/  USHF.R.U32.HI UR13, URZ, UR13, UR18 ;  /* 0x0000000dff0d7299 */ /* 0x000fe40008011612 */
[----:B------:R-:W-:Y:S02]  /*2590*/  USEL UR4, UR30, UR4, !UP0 ;  /* 0x000000041e047287 */ /* 0x000fe4000c000000 */
[----:B------:R-:W-:-:S02]  /*25a0*/  @UP3 USHF.R.U32.HI UR8, URZ, UR11, UR28 ;  /* 0x0000000bff083299 */ /* 0x000fc4000801161c */
[----:B------:R-:W-:Y:S02]  /*25b0*/  UIMAD UR9, UR42, UR5, URZ ;  /* 0x000000052a0972a4 */ /* 0x000fe4000f8e02ff */
[----:B------:R-:W-:Y:S02]  /*25c0*/  USEL UR5, UR31, UR13, !UP2 ;  /* 0x0000000d1f057287 */ /* 0x000fe4000d000000 */
[----:B------:R-:W-:Y:S02]  /*25d0*/  UIMAD UR12, UR42, UR8, URZ ;  /* 0x000000082a0c72a4 */ /* 0x000fe4000f8e02ff */
[----:B------:R-:W-:Y:S02]  /*25e0*/  UISETP.GE.AND UP0, UPT, UR4, UR9, UPT ;  /* 0x000000090400728c */ /* 0x000fe4000bf06270 */
[----:B------:R-:W-:Y:S02]  /*25f0*/  UIMAD.WIDE.U32 UR16, UR4, UR10, URZ ;  /* 0x0000000a041072a5 */ /* 0x000fe4000f8e00ff */
[----:B------:R-:W-:-:S02]  /*2600*/  UISETP.GE.OR UP0, UPT, UR5, UR12, UP0 ;  /* 0x0000000c0500728c */ /* 0x000fc40008706670 */
        /* <DEDUP_REMOVED lines=19> */
.L_x_40:
[----:B------:R-:W2:Y:S02]  /*2740*/  LDCU UR4, c[0x0][0xb30] ;  /* 0x00016600ff0477ac */ /* 0x000ea40008000800 */
[----:B--2---:R-:W-:-:S09]  /*2750*/  UISETP.NE.AND UP0, UPT, UR4, 0x1, UPT ;  /* 0x000000010400788c */ /* 0x004fd2000bf05270 */
        /* <DEDUP_REMOVED lines=18> */
.L_x_41:
[----:B------:R-:W-:Y:S01]  /*2880*/  VIADD R11, R11, 0x1 ;  /* 0x000000010b0b7836 */ /* 0x000fe20000000000 */
[----:B------:R-:W-:Y:S01]  /*2890*/  R2UR UR4, R152 ;  /* 0x00000000980472ca */ /* 0x000fe200000e0000 */
[----:B------:R-:W-:Y:S01]  /*28a0*/  UIADD3 UR16, UPT, UPT, UR30, UR63, URZ ;  /* 0x0000003f1e107290 */ /* 0x000fe2000fffe0ff */
[----:B------:R-:W-:Y:S02]  /*28b0*/  PLOP3.LUT P1, PT, PT, PT, PT, 0x80, 0x8 ;  /* 0x000000000008781c */ /* 0x000fe40003f2f070 */
[----:B------:R-:W-:-:S04]  /*28c0*/  ISETP.NE.AND P0, PT, R11, 0x2, PT ;  /* 0x000000020b00780c */ /* 0x000fc80003f05270 */
[----:B------:R-:W-:Y:S02]  /*28d0*/  SEL R3, RZ, 0x1, P0 ;  /* 0x00000001ff037807 */ /* 0x000fe40000000000 */
[----:B------:R-:W-:Y:S02]  /*28e0*/  SEL R11, R11, RZ, P0 ;  /* 0x000000ff0b0b7207 */ /* 0x000fe40000000000 */
[----:B------:R-:W-:Y:S01]  /*28f0*/  LOP3.LUT R10, R10, R3, RZ, 0x3c, !PT ;  /* 0x000000030a0a7212 */ /* 0x000fe200078e3cff */
[----:B------:R-:W-:Y:S01]  /*2900*/  UIADD3 UR20, UPT, UPT, UR31, UR4, URZ ;  /* 0x000000041f147290 */ /* 0x000fe2000fffe0ff */
[----:B------:R-:W-:Y:S11]  /*2910*/  BRA.U UP1, `(.L_x_42) ;  /* 0xfffffff101287547 */ /* 0x000ff6000b83ffff */
[----:B------:R-:W-:Y:S01]  /*2920*/  UIADD3 UR8, UPT, UPT, UR6, 0x28, URZ ;  /* 0x0000002806087890 */ /* 0x000fe2000fffe0ff */
[----:B------:R-:W-:-:S03]  /*2930*/  SHF.L.U32 R3, R12, 0x1f, RZ ;  /* 0x0000001f0c037819 */ /* 0x000fc600000006ff */
[----:B------:R-:W-:-:S09]  /*2940*/  ULEA UR4, UR7, UR8, 0x3 ;  /* 0x0000000807047291 */ /* 0x000fd2000f8e18ff */
[----:B------:R-:W2:Y:S02]  /*2950*/  SYNCS.PHASECHK.TRANS64.TRYWAIT P0, [UR4], R3 ;  /* 0x00000003ff0075a7 */ /* 0x000ea40008001104 */
[----:B--2---:R-:W-:Y:S05]  /*2960*/  @!P0 BRA `(.L_x_43) ;  /* 0x00000090008c8947 */ /* 0x004fea0003800000 */
.L_x_153:
[----:B------:R-:W-:-:S04]  /*2970*/  UIADD3 UR4, UPT, UPT, UR7, 0x1, URZ ;  /* 0x0000000107047890 */ /* 0x000fc8000fffe0ff */
[----:B------:R-:W-:-:S04]  /*2980*/  UISETP.NE.AND UP0, UPT, UR4, 0x5, UPT ;  /* 0x000000050400788c */ /* 0x000fc8000bf05270 */
[----:B------:R-:W-:Y:S02]  /*2990*/  USEL UR6, URZ, 0x1, UP0 ;  /* 0x00000001ff067887 */ /* 0x000fe40008000000 */
[----:B------:R-:W-:-:S04]  /*29a0*/  USEL UR4, UR4, URZ, UP0 ;  /* 0x000000ff04047287 */ /* 0x000fc80008000000 */
[----:B------:R-:W-:Y:S01]  /*29b0*/  ULEA UR5, UR4, UR8, 0x3 ;  /* 0x0000000804057291 */ /* 0x000fe2000f8e18ff */
[----:B------:R-:W-:-:S04]  /*29c0*/  LOP3.LUT R2, R12, UR6, RZ, 0x3c, !PT ;  /* 0x000000060c027c12 */ /* 0x000fc8000f8e3cff */
[----:B-1----:R-:W-:-:S04]  /*29d0*/  SHF.L.U32 R3, R2, 0x1f, RZ ;  /* 0x0000001f02037819 */ /* 0x002fc800000006ff */
[----:B------:R-:W1:Y:S02]  /*29e0*/  SYNCS.PHASECHK.TRANS64.TRYWAIT P0, [UR5], R3 ;  /* 0x00000003ff0075a7 */ /* 0x000e640008001105 */
[----:B-1----:R-:W-:Y:S05]  /*29f0*/  @!P0 BRA `(.L_x_44) ;  /* 0x0000009000808947 */ /* 0x002fea0003800000 */
.L_x_155:
        /* <DEDUP_REMOVED lines=9> */
.L_x_157:
        /* <DEDUP_REMOVED lines=9> */
.L_x_159:
[----:B------:R-:W-:-:S04]  /*2b20*/  UIADD3 UR4, UPT, UPT, UR4, 0x1, URZ ;  /* 0x0000000104047890 */ /* 0x000fc8000fffe0ff */
[----:B------:R-:W-:-:S04]  /*2b30*/  UISETP.NE.AND UP0, UPT, UR4, 0x5, UPT ;  /* 0x000000050400788c */ /* 0x000fc8000bf05270 */
[----:B------:R-:W-:Y:S02]  /*2b40*/  USEL UR5, URZ, 0x1, UP0 ;  /* 0x00000001ff057887 */ /* 0x000fe40008000000 */
[----:B------:R-:W-:-:S04]  /*2b50*/  USEL UR4, UR4, URZ, UP0 ;  /* 0x000000ff04047287 */ /* 0x000fc80008000000 */
[----:B------:R-:W-:Y:S01]  /*2b60*/  ULEA UR4, UR4, UR8, 0x3 ;  /* 0x0000000804047291 */ /* 0x000fe2000f8e18ff */
[----:B-1----:R-:W-:-:S04]  /*2b70*/  LOP3.LUT R3, R2, UR5, RZ, 0x3c, !PT ;  /* 0x0000000502037c12 */ /* 0x002fc8000f8e3cff */
[----:B------:R-:W-:Y:S01]  /*2b80*/  SHF.L.U32 R3, R3, 0x1f, RZ ;  /* 0x0000001f03037819 */ /* 0x000fe200000006ff */
[----:B------:R-:W-:-:S07]  /*2b90*/  IMAD.U32 R0, RZ, RZ, UR4 ;  /* 0x00000004ff007e24 */ /* 0x000fce000f8e00ff */
.L_x_47:
[----:B-1----:R1:W2:Y:S02]  /*2ba0*/  SYNCS.PHASECHK.TRANS64.TRYWAIT P0, [R0+URZ], R3 ;  /* 0x00000003000075a7 */ /* 0x0022a400080011ff */
[----:B--2---:R-:W-:Y:S05]  /*2bb0*/  @!P0 NANOSLEEP.SYNCS 0x989680 ;  /* 0x009896800000895d */ /* 0x004fea0003900000 */
[----:B------:R-:W2:Y:S02]  /*2bc0*/  @!P0 SYNCS.PHASECHK.TRANS64 P0, [R0+URZ], R3 ;  /* 0x00000003000085a7 */ /* 0x000ea400080010ff */
[----:B--2---:R-:W-:Y:S05]  /*2bd0*/  @P0 EXIT ;  /* 0x000000000000094d */ /* 0x004fea0003800000 */
[----:B------:R-:W-:Y:S05]  /*2be0*/  BRA `(.L_x_47) ;  /* 0xfffffffc00ec7947 */ /* 0x000fea000383ffff */
.L_x_22:
[----:B------:R-:W-:-:S04]  /*2bf0*/  UISETP.NE.AND UP0, UPT, UR47, URZ, UPT ;  /* 0x000000ff2f00728c */ /* 0x000fc8000bf05270 */
[----:B------:R-:W-:-:S09]  /*2c00*/  UISETP.NE.OR UP0, UPT, UR17, 0x1, UP0 ;  /* 0x000000011100788c */ /* 0x000fd20008705670 */
[----:B------:R-:W-:Y:S05]  /*2c10*/  BRA.U UP0, `(.L_x_48) ;  /* 0x0000000500487547 */ /* 0x000fea000b800000 */
[----:B------:R-:W-:Y:S01]  /*2c20*/  ISETP.GE.U32.AND P2, PT, R0, 0x8, PT ;  /* 0x000000080000780c */ /* 0x000fe20003f46070 */
[----:B------:R-:W-:Y:S01]  /*2c30*/  IMAD.MOV.U32 R12, RZ, RZ, 0x1 ;  /* 0x00000001ff0c7424 */ /* 0x000fe200078e00ff */
[----:B------:R-:W-:Y:S02]  /*2c40*/  CS2R R10, SRZ ;  /* 0x00000000000a7805 */ /* 0x000fe4000001ff00 */
[----:B------:R-:W-:Y:S01]  /*2c50*/  CS2R R8, SRZ ;  /* 0x0000000000087805 */ /* 0x000fe2000001ff00 */
[----:B------:R-:W-:Y:S01]  /*2c60*/  UMOV UR6, 0x400 ;  /* 0x0000040000067882 */ /* 0x000fe20000000000 */
[----:B------:R-:W-:Y:S01]  /*2c70*/  UMOV UR5, URZ ;  /* 0x000000ff00057c82 */ /* 0x000fe20008000000 */
[----:B------:R-:W-:-:S12]  /*2c80*/  ULEA UR6, UR47, UR6, 0x18 ;  /* 0x000000062f067291 */ /* 0x000fd8000f8ec0ff */
.L_x_52:
[----:B------:R-:W-:Y:S02]  /*2c90*/  LEA R2, R8, UR6, 0x3 ;  /* 0x0000000608027c11 */ /* 0x000fe4000f8e18ff */
[----:B------:R-:W-:-:S03]  /*2ca0*/  SHF.L.U32 R5, R9, 0x1f, RZ ;  /* 0x0000001f09057819 */ /* 0x000fc600000006ff */
[----:B------:R-:W-:Y:S01]  /*2cb0*/  VIADD R4, R2, 0xf0 ;  /* 0x000000f002047836 */ /* 0x000fe20000000000 */
[----:B------:R-:W2:Y:S02]  /*2cc0*/  SYNCS.PHASECHK.TRANS64.TRYWAIT P0, [R2+URZ+0xe0], R5 ;  /* 0x0000e005020075a7 */ /* 0x000ea400080011ff */
[----:B--2---:R-:W-:Y:S05]  /*2cd0*/  @!P0 BRA `(.L_x_49) ;  /* 0x0000009000108947 */ /* 0x004fea0003800000 */
.L_x_160:
[----:B------:R-:W-:Y:S01]  /*2ce0*/  ULEA UR4, UR5, UR6, 0x3 ;  /* 0x0000000605047291 */ /* 0x000fe2000f8e18ff */
[----:B------:R-:W-:Y:S02]  /*2cf0*/  PRMT R4, RZ, 0x654, R4 ;  /* 0x00000654ff047816 */ /* 0x000fe40000000004 */
[----:B--2---:R-:W-:Y:S01]  /*2d00*/  SHF.L.U32 R5, R12, 0x1f, RZ ;  /* 0x0000001f0c057819 */ /* 0x004fe200000006ff */
[----:B------:R-:W-:Y:S01]  /*2d10*/  UIADD3 UR7, UPT, UPT, UR4, 0xa0, URZ ;  /* 0x000000a004077890 */ /* 0x000fe2000fffe0ff */
[----:B------:R2:W-:Y:S05]  /*2d20*/  SYNCS.ARRIVE.TRANS64.RED.A1T0 RZ, [R4+URZ], RZ ;  /* 0x000000ff04ff79a7 */ /* 0x0005ea00081004ff */
[----:B------:R-:W-:Y:S01]  /*2d30*/  IMAD.U32 R7, RZ, RZ, UR7 ;  /* 0x00000007ff077e24 */ /* 0x000fe2000f8e00ff */
[----:B------:R-:W3:Y:S04]  /*2d40*/  SYNCS.PHASECHK.TRANS64.TRYWAIT P0, [UR4+0xb0], R5 ;  /* 0x0000b005ff0075a7 */ /* 0x000ee80008001104 */
[----:B------:R-:W-:Y:S01]  /*2d50*/  PRMT R6, R0, 0x654, R7 ;  /* 0x0000065400067816 */ /* 0x000fe20000000007 */
[----:B--2---:R-:W-:Y:S01]  /*2d60*/  @!P2 IMAD.MOV.U32 R4, RZ, RZ, 0x10 ;  /* 0x00000010ff04a424 */ /* 0x004fe200078e00ff */
[----:B---3--:R-:W-:Y:S06]  /*2d70*/  @!P0 BRA `(.L_x_50) ;  /* 0x0000008c00fc8947 */ /* 0x008fec0003800000 */
.L_x_162:
[----:B------:R-:W-:Y:S01]  /*2d80*/  ULEA UR8, UR5, UR6, 0x4 ;  /* 0x0000000605087291 */ /* 0x000fe2000f8e20ff */
[----:B------:R-:W-:Y:S01]  /*2d90*/  SEL R3, R6, R3, !P2 ;  /* 0x0000000306037207 */ /* 0x000fe20005000000 */
[----:B------:R-:W-:Y:S01]  /*2da0*/  UIADD3 UR9, UPT, UPT, UR4, 0xa0, URZ ;  /* 0x000000a004097890 */ /* 0x000fe2000fffe0ff */
[----:B--2---:R-:W-:Y:S01]  /*2db0*/  LEA R2, R11, UR6, 0x3 ;  /* 0x000000060b027c11 */ /* 0x004fe2000f8e18ff */
[----:B------:R-:W-:Y:S01]  /*2dc0*/  UIADD3 UR8, UPT, UPT, UR8, 0x110, URZ ;  /* 0x0000011008087890 */ /* 0x000fe2000fffe0ff */
[----:B------:R-:W-:Y:S01]  /*2dd0*/  SHF.L.U32 R5, R10, 0x1f, RZ ;  /* 0x0000001f0a057819 */ /* 0x000fe200000006ff */
[----:B------:R2:W-:Y:S01]  /*2de0*/  @!P2 SYNCS.ARRIVE.TRANS64.RED RZ, [R3+URZ], R4 ;  /* 0x0000000403ffa9a7 */ /* 0x0005e200080004ff */
[----:B------:R-:W-:Y:S01]  /*2df0*/  UIADD3 UR4, UPT, UPT, UR5, 0x1, URZ ;  /* 0x0000000105047890 */ /* 0x000fe2000fffe0ff */
[----:B------:R-:W-:-:S03]  /*2e00*/  VIADD R8, R8, 0x1 ;  /* 0x0000000108087836 */ /* 0x000fc60000000000 */
[----:B------:R-:W-:Y:S02]  /*2e10*/  UISETP.NE.AND UP0, UPT, UR4, 0x2, UPT ;  /* 0x000000020400788c */ /* 0x000fe4000bf05270 */
[----:B------:R-:W-:Y:S06]  /*2e20*/  UGETNEXTWORKID.BROADCAST [UR8], [UR9] ;  /* 0x00000000080073ca */ /* 0x000fec0008000100 */
[----:B------:R-:W-:Y:S01]  /*2e30*/  USEL UR7, URZ, 0x1, UP0 ;  /* 0x00000001ff077887 */ /* 0x000fe20008000000 */
[----:B------:R-:W-:Y:S01]  /*2e40*/  ISETP.NE.AND P0, PT, R8, 0x2, PT ;  /* 0x000000020800780c */ /* 0x000fe20003f05270 */
[----:B------:R-:W-:Y:S01]  /*2e50*/  USEL UR5, UR4, URZ, UP0 ;  /* 0x000000ff04057287 */ /* 0x000fe20008000000 */
[----:B------:R-:W3:Y:S03]  /*2e60*/  SYNCS.PHASECHK.TRANS64.TRYWAIT P1, [R2+URZ+0xa0], R5 ;  /* 0x0000a005020075a7 */ /* 0x000ee600080211ff */
[----:B------:R-:W-:Y:S01]  /*2e70*/  LOP3.LUT R12, R12, UR7, RZ, 0x3c, !PT ;  /* 0x000000070c0c7c12 */ /* 0x000fe2000f8e3cff */
[----:B--23--:R-:W-:Y:S07]  /*2e80*/  @!P1 BRA `(.L_x_51) ;  /* 0x0000008c00d09947 */ /* 0x00cfee0003800000 */
.L_x_163:
[C---:B------:R-:W-:Y:S01]  /*2e90*/  LEA R4, R11.reuse, UR6, 0x4 ;  /* 0x000000060b047c11 */ /* 0x040fe2000f8e20ff */
[----:B--2---:R-:W-:Y:S01]  /*2ea0*/  VIADD R2, R2, 0xb0 ;  /* 0x000000b002027836 */ /* 0x004fe20000000000 */
[----:B------:R-:W-:Y:S01]  /*2eb0*/  SEL R8, R8, RZ, P0 ;  /* 0x000000ff08087207 */ /* 0x000fe20000000000 */
[----:B------:R-:W-:-:S03]  /*2ec0*/  VIADD R11, R11, 0x1 ;  /* 0x000000010b0b7836 */ /* 0x000fc60000000000 */
[----:B------:R-:W2:Y:S01]  /*2ed0*/  LDS.128 R4, [R4+0x110] ;  /* 0x0001100004047984 */ /* 0x000ea20000000c00 */
[----:B------:R-:W-:Y:S02]  /*2ee0*/  PRMT R2, RZ, 0x654, R2 ;  /* 0x00000654ff027816 */ /* 0x000fe40000000002 */
[C---:B------:R-:W-:Y:S01]  /*2ef0*/  ISETP.NE.AND P1, PT, R11.reuse, 0x2, PT ;  /* 0x000000020b00780c */ /* 0x040fe20003f25270 */
[----:B------:R-:W-:Y:S01]  /*2f00*/  @!PT LDS RZ, [RZ] ;  /* 0x00000000fffff984 */ /* 0x000fe20000000800 */
[----:B------:R-:W-:Y:S01]  /*2f10*/  @!PT LDS RZ, [RZ] ;  /* 0x00000000fffff984 */ /* 0x000fe20000000800 */
[----:B------:R-:W-:Y:S01]  /*2f20*/  @!PT LDS RZ, [RZ] ;  /* 0x00000000fffff984 */ /* 0x000fe20000000800 */
[----:B------:R-:W-:Y:S01]  /*2f30*/  @!PT LDS RZ, [RZ] ;  /* 0x00000000fffff984 */ /* 0x000fe20000000800 */
[----:B------:R3:W-:Y:S06]  /*2f40*/  MEMBAR.ALL.CTA ;  /* 0x0000000000007992 */ /* 0x0007ec0000008000 */
[----:B---3--:R-:W3:Y:S01]  /*2f50*/  FENCE.VIEW.ASYNC.S ;  /* 0x00000000000073c6 */ /* 0x008ee20000000000 */
[----:B------:R-:W-:Y:S01]  /*2f60*/  SEL R11, R11, RZ, P1 ;  /* 0x000000ff0b0b7207 */ /* 0x000fe20000800000 */
[----:B---3--:R3:W-:Y:S01]  /*2f70*/  SYNCS.ARRIVE.TRANS64.RED.A1T0 RZ, [R2+URZ], RZ ;  /* 0x000000ff02ff79a7 */ /* 0x0087e200081004ff */
[----:B--2---:R-:W-:-:S02]  /*2f80*/  LOP3.LUT P3, RZ, R6, 0x1, RZ, 0xc0, !PT ;  /* 0x0000000106ff7812 */ /* 0x004fc4000786c0ff */
[----:B------:R-:W-:-:S04]  /*2f90*/  SEL R5, RZ, 0x1, P1 ;  /* 0x00000001ff057807 */ /* 0x000fc80000800000 */
[----:B------:R-:W-:Y:S02]  /*2fa0*/  LOP3.LUT R10, R10, R5, RZ, 0x3c, !PT ;  /* 0x000000050a0a7212 */ /* 0x000fe400078e3cff */
[----:B---3--:R-:W-:-:S04]  /*2fb0*/  SEL R2, RZ, 0x1, P0 ;  /* 0x00000001ff027807 */ /* 0x008fc80000000000 */
[----:B------:R-:W-:Y:S01]  /*2fc0*/  LOP3.LUT R9, R9, R2, RZ, 0x3c, !PT ;  /* 0x0000000209097212 */ /* 0x000fe200078e3cff */
[----:B------:R-:W-:Y:S06]  /*2fd0*/  @P3 BRA `(.L_x_52) ;  /* 0xfffffffc002c3947 */ /* 0x000fec000383ffff */
[----:B------:R-:W-:Y:S01]  /*2fe0*/  ULEA UR4, UR5, UR6, 0x3 ;  /* 0x0000000605047291 */ /* 0x000fe2000f8e18ff */
[----:B------:R-:W-:-:S08]  /*2ff0*/  SHF.L.U32 R3, R12, 0x1f, RZ ;  /* 0x0000001f0c037819 */ /* 0x000fd000000006ff */
[----:B------:R-:W2:Y:S02]  /*3000*/  SYNCS.PHASECHK.TRANS64 P0, [UR4+0xb0], R3 ;  /* 0x0000b003ff0075a7 */ /* 0x000ea40008001004 */
[----:B--2---:R-:W-:Y:S05]  /*3010*/  @P0 BRA `(.L_x_53) ;  /* 0x0000000000080947 */ /* 0x004fea0003800000 */
[----:B------:R-:W2:Y:S02]  /*3020*/  SYNCS.PHASECHK.TRANS64.TRYWAIT P0, [UR4+0xb0], R3 ;  /* 0x0000b003ff0075a7 */ /* 0x000ea40008001104 */
[----:B--2---:R-:W-:Y:S05]  /*3030*/  @!P0 BRA `(.L_x_54) ;  /* 0x0000008c00788947 */ /* 0x004fea0003800000 */
.L_x_53:
[----:B------:R-:W-:-:S04]  /*3040*/  UIADD3 UR7, UPT, UPT, UR5, 0x1, URZ ;  /* 0x0000000105077890 */ /* 0x000fc8000fffe0ff */
[----:B------:R-:W-:-:S04]  /*3050*/  UISETP.NE.AND UP0, UPT, UR7, 0x2, UPT ;  /* 0x000000020700788c */ /* 0x000fc8000bf05270 */
[----:B------:R-:W-:Y:S02]  /*3060*/  USEL UR8, URZ, 0x1, UP0 ;  /* 0x00000001ff087887 */ /* 0x000fe40008000000 */
[----:B------:R-:W-:-:S04]  /*3070*/  USEL UR7, UR7, URZ, UP0 ;  /* 0x000000ff07077287 */ /* 0x000fc80008000000 */
[----:B------:R-:W-:Y:S01]  /*3080*/  ULEA UR7, UR7, UR6, 0x3 ;  /* 0x0000000607077291 */ /* 0x000fe2000f8e18ff */
[----:B--2---:R-:W-:-:S04]  /*3090*/  LOP3.LUT R3, R12, UR8, RZ, 0x3c, !PT ;  /* 0x000000080c037c12 */ /* 0x004fc8000f8e3cff */
[----:B------:R-:W-:-:S04]  /*30a0*/  SHF.L.U32 R0, R3, 0x1f, RZ ;  /* 0x0000001f03007819 */ /* 0x000fc800000006ff */
[----:B------:R-:W2:Y:S02]  /*30b0*/  SYNCS.PHASECHK.TRANS64 P0, [UR7+0xb0], R0 ;  /* 0x0000b000ff0075a7 */ /* 0x000ea40008001007 */
[----:B-12---:R-:W-:Y:S05]  /*30c0*/  @P0 EXIT ;  /* 0x000000000000094d */ /* 0x006fea0003800000 */
[----:B------:R-:W-:Y:S02]  /*30d0*/  SHF.L.U32 R3, R3, 0x1f, RZ ;  /* 0x0000001f03037819 */ /* 0x000fe400000006ff */
[----:B------:R-:W-:-:S07]  /*30e0*/  MOV R0, UR7 ;  /* 0x0000000700007c02 */ /* 0x000fce0008000f00 */
.L_x_55:
[----:B-1----:R1:W2:Y:S02]  /*30f0*/  SYNCS.PHASECHK.TRANS64.TRYWAIT P0, [R0+URZ+0xb0], R3 ;  /* 0x0000b003000075a7 */ /* 0x0022a400080011ff */
[----:B--2---:R-:W-:Y:S05]  /*3100*/  @!P0 NANOSLEEP.SYNCS 0x989680 ;  /* 0x009896800000895d */ /* 0x004fea0003900000 */
[----:B------:R-:W2:Y:S02]  /*3110*/  @!P0 SYNCS.PHASECHK.TRANS64 P0, [R0+URZ+0xb0], R3 ;  /* 0x0000b003000085a7 */ /* 0x000ea400080010ff */
[----:B--2---:R-:W-:Y:S05]  /*3120*/  @P0 EXIT ;  /* 0x000000000000094d */ /* 0x004fea0003800000 */
[----:B------:R-:W-:Y:S05]  /*3130*/  BRA `(.L_x_55) ;  /* 0xfffffffc00ec7947 */ /* 0x000fea000383ffff */
.L_x_48:
[----:B------:R-:W-:Y:S05]  /*3140*/  BRA.U UP5, `(.L_x_56) ;  /* 0x0000001105907547 */ /* 0x000fea000b800000 */
[----:B------:R-:W-:Y:S01]  /*3150*/  UMOV UR4, 0x40 ;  /* 0x0000004000047882 */ /* 0x000fe20000000000 */
[----:B------:R-:W-:Y:S01]  /*3160*/  NOP ;  /* 0x0000000000007918 */ /* 0x000fe20000000000 */
[----:B------:R-:W-:Y:S01]  /*3170*/  ULEA UR5, UR47, UR4, 0x18 ;  /* 0x000000042f057291 */ /* 0x000fe2000f8ec0ff */
[----:B------:R-:W-:Y:S02]  /*3180*/  UMOV UR6, 0x400 ;  /* 0x0000040000067882 */ /* 0x000fe40000000000 */
[----:B------:R-:W-:-:S06]  /*3190*/  ULEA UR6, UR47, UR6, 0x18 ;  /* 0x000000062f067291 */ /* 0x000fcc000f8ec0ff */
[----:B------:R-:W2:Y:S02]  /*31a0*/  LDS.U8 R0, [UR5+0x1c] ;  /* 0x00001c05ff007984 */ /* 0x000ea40008000000 */
[----:B--2---:R-:W-:-:S13]  /*31b0*/  ISETP.NE.AND P0, PT, R0, RZ, PT ;  /* 0x000000ff0000720c */ /* 0x004fda0003f05270 */
[----:B------:R-:W-:Y:S05]  /*31c0*/  @P0 BRA `(.L_x_57) ;  /* 0x0000000400080947 */ /* 0x000fea0003800000 */
[----:B------:R-:W-:Y:S02]  /*31d0*/  UISETP.NE.U32.AND UP1, UPT, UR46, 0x1, UPT ;  /* 0x000000012e00788c */ /* 0x000fe4000bf25070 */
[----:B------:R-:W-:-:S07]  /*31e0*/  UIADD3 UR7, UPT, UPT, UR5, 0x8, URZ ;  /* 0x0000000805077890 */ /* 0x000fce000fffe0ff */
[----:B------:R-:W-:Y:S05]  /*31f0*/  BRA.U !UP1, `(.L_x_58) ;  /* 0x00000001099c7547 */ /* 0x000fea000b800000 */
[----:B------:R-:W-:Y:S01]  /*3200*/  ELECT P0, URZ, PT ;  /* 0x0000000000ff782f */ /* 0x000fe20003800000 */
[----:B------:R-:W-:-:S12]  /*3210*/  BSSY B0, `(.L_x_58) ;  /* 0x0000025000007945 */ /* 0x000fd80003800000 */
[----:B------:R-:W-:Y:S05]  /*3220*/  @!P0 BRA `(.L_x_59) ;  /* 0x00000000008c8947 */ /* 0x000fea0003800000 */
[----:B------:R-:W-:-:S05]  /*3230*/  UMOV UR4, 0x10 ;  /* 0x0000001000047882 */ /* 0x000fca0000000000 */
[----:B------:R-:W-:Y:S04]  /*3240*/  DEPBAR.LE SB2, 0x36 ;  /* 0x0000ad800000791a */ /* 0x000fe80000000000 */
[----:B------:R-:W2:Y:S02]  /*3250*/  UTCATOMSWS.2CTA.FIND_AND_SET.ALIGN UP0, UR4, UR4 ;  /* 0x00000004000475e3 */ /* 0x000ea40008200800 */
[----:B--2---:R-:W-:Y:S01]  /*3260*/  MOV R11, UR4 ;  /* 0x00000004000b7c02 */ /* 0x004fe20008000f00 */
[----:B------:R-:W-:Y:S06]  /*3270*/  BRA.U UP0, `(.L_x_60) ;  /* 0x0000000100187547 */ /* 0x000fec000b800000 */
.L_x_61:
[----:B------:R-:W-:Y:S05]  /*3280*/  NANOSLEEP 0x64 ;  /* 0x000000640000795d */ /* 0x000fea0003800000 */
[----:B------:R-:W-:-:S05]  /*3290*/  UMOV UR4, 0x10 ;  /* 0x0000001000047882 */ /* 0x000fca0000000000 */
[----:B------:R-:W-:Y:S04]  /*32a0*/  DEPBAR.LE SB2, 0x36 ;  /* 0x0000ad800000791a */ /* 0x000fe80000000000 */
[----:B------:R-:W2:Y:S02]  /*32b0*/  UTCATOMSWS.2CTA.FIND_AND_SET.ALIGN UP0, UR4, UR4 ;  /* 0x00000004000475e3 */ /* 0x000ea40008200800 */
[----:B--2---:R-:W-:Y:S01]  /*32c0*/  MOV R11, UR4 ;  /* 0x00000004000b7c02 */ /* 0x004fe20008000f00 */
[----:B------:R-:W-:Y:S05]  /*32d0*/  BRA.U !UP0, `(.L_x_61) ;  /* 0xfffffffd08e87547 */ /* 0x000fea000b83ffff */
.L_x_60:
[----:B------:R-:W2:Y:S01]  /*32e0*/  LDS R7, [UR5+0x10] ;  /* 0x00001005ff077984 */ /* 0x000ea20008000800 */
[----:B------:R-:W-:Y:S01]  /*32f0*/  IMAD.U32 R5, RZ, RZ, UR6 ;  /* 0x00000006ff057e24 */ /* 0x000fe2000f8e00ff */
[----:B------:R-:W-:-:S03]  /*3300*/  MOV R4, UR48 ;  /* 0x0000003000047c02 */ /* 0x000fc60008000f00 */
[----:B------:R-:W-:Y:S01]  /*3310*/  VIADD R5, R5, 0x130 ;  /* 0x0000013005057836 */ /* 0x000fe20000000000 */
[----:B--2---:R-:W-:-:S04]  /*3320*/  SHF.L.U32 R7, R7, 0x1f, RZ ;  /* 0x0000001f07077819 */ /* 0x004fc800000006ff */
[----:B------:R-:W2:Y:S02]  /*3330*/  SYNCS.PHASECHK.TRANS64.TRYWAIT P0, [UR5+0x8], R7 ;  /* 0x00000807ff0075a7 */ /* 0x000ea40008001105 */
[----:B--2---:R-:W-:Y:S05]  /*3340*/  @P0 BRA `(.L_x_62) ;  /* 0x0000000000080947 */ /* 0x004fea0003800000 */
[----:B------:R-:W2:Y:S02]  /*3350*/  SYNCS.PHASECHK.TRANS64.TRYWAIT P0, [UR5+0x8], R7 ;  /* 0x00000807ff0075a7 */ /* 0x000ea40008001105 */
[----:B--2---:R-:W-:Y:S05]  /*3360*/  @!P0 BRA `(.L_x_63) ;  /* 0x0000008800c48947 */ /* 0x004fea0003800000 */
.L_x_62:
[----:B--2---:R-:W-:Y:S01]  /*3370*/  HFMA2 R0, -RZ, RZ, 0, 5.9604644775390625e-08 ;  /* 0x00000001ff007431 */ /* 0x004fe200000001ff */
[----:B------:R-:W-:Y:S01]  /*3380*/  UPRMT UR4, UR48, 0x654, UR7 ;  /* 0x0000065430047896 */ /* 0x000fe20008000007 */
[----:B------:R-:W-:Y:S01]  /*3390*/  IMAD.MOV.U32 R8, RZ, RZ, 0xffff ;  /* 0x0000ffffff087424 */ /* 0x000fe200078e00ff */
[----:B------:R-:W-:Y:S01]  /*33a0*/  PRMT R4, R4, 0x654, R5 ;  /* 0x0000065404047816 */ /* 0x000fe20000000005 */
[----:B------:R-:W-:Y:S02]  /*33b0*/  IMAD.MOV.U32 R6, RZ, RZ, 0x4 ;  /* 0x00000004ff067424 */ /* 0x000fe400078e00ff */
[----:B------:R-:W-:Y:S01]  /*33c0*/  IMAD.SHL.U32 R9, R11, 0x20, RZ ;  /* 0x000000200b097824 */ /* 0x000fe200078e00ff */
[----:B------:R-:W-:Y:S02]  /*33d0*/  MOV R5, UR4 ;  /* 0x0000000400057c02 */ /* 0x000fe40008000f00 */
[-C--:B------:R-:W-:Y:S01]  /*33e0*/  SHF.L.U32 R8, R8, R11.reuse, RZ ;  /* 0x0000000b08087219 */ /* 0x080fe200000006ff */
[----:B------:R2:W-:Y:S01]  /*33f0*/  SYNCS.ARRIVE.TRANS64.RED RZ, [UR4], R6 ;  /* 0x00000006ffff79a7 */ /* 0x0005e20008000404 */
[----:B------:R-:W-:Y:S01]  /*3400*/  SHF.L.U32 R7, R0, R11, RZ ;  /* 0x0000000b00077219 */ /* 0x000fe200000006ff */
[----:B------:R2:W-:Y:S04]  /*3410*/  STS [UR6+0x130], R9 ;  /* 0x00013009ff007988 */ /* 0x0005e80008000806 */
[----:B------:R2:W-:Y:S04]  /*3420*/  STAS [R4.64], R11 ;  /* 0x0000000b04007dbd */ /* 0x0005e8000c0008ff */
[----:B------:R2:W-:Y:S04]  /*3430*/  ATOMS.OR RZ, [UR5+0x14], R8 ;  /* 0x00001408ffff798c */ /* 0x0005e8000b000005 */
[----:B------:R2:W-:Y:S04]  /*3440*/  ATOMS.OR RZ, [UR5+0x18], R7 ;  /* 0x00001807ffff798c */ /* 0x0005e8000b000005 */
[----:B------:R2:W-:Y:S02]  /*3450*/  ATOMS.XOR RZ, [UR5+0x10], R0 ;  /* 0x00001000ffff798c */ /* 0x0005e4000b800005 */
.L_x_59:
[----:B-1----:R-:W-:Y:S05]  /*3460*/  BSYNC B0 ;  /* 0x0000000000007941 */ /* 0x002fea0003800000 */
.L_x_58:
[----:B------:R-:W-:Y:S05]  /*3470*/  BRA.U UP1, `(.L_x_64) ;  /* 0x00000001016c7547 */ /* 0x000fea000b800000 */
[----:B------:R-:W-:-:S03]  /*3480*/  UMOV UR4, 0xffffffff ;  /* 0xffffffff00047882 */ /* 0x000fc60000000000 */
[----:B------:R-:W-:Y:S05]  /*3490*/  BRA.DIV UR4, `(.L_x_65) ;  /* 0x0000008a04907947 */ /* 0x000fea000b800000 */
[----:B------:R-:W-:-:S13]  /*34a0*/  ELECT P6, URZ, PT ;  /* 0x0000000000ff782f */ /* 0x000fda00038c0000 */
.L_x_167:
[----:B------:R-:W-:Y:S05]  /*34b0*/  @!P6 BRA `(.L_x_64) ;  /* 0x00000000005ce947 */ /* 0x000fea0003800000 */
[----:B--2---:R-:W2:Y:S02]  /*34c0*/  LDS R5, [UR5+0x10] ;  /* 0x00001005ff057984 */ /* 0x004ea40008000800 */
[----:B--2---:R-:W-:-:S04]  /*34d0*/  SHF.L.U32 R5, R5, 0x1f, RZ ;  /* 0x0000001f05057819 */ /* 0x004fc800000006ff */
[----:B------:R-:W2:Y:S02]  /*34e0*/  SYNCS.PHASECHK.TRANS64.TRYWAIT P0, [UR5+0x8], R5 ;  /* 0x00000805ff0075a7 */ /* 0x000ea40008001105 */
[----:B--2---:R-:W-:Y:S05]  /*34f0*/  @P0 BRA `(.L_x_66) ;  /* 0x0000000000080947 */ /* 0x004fea0003800000 */
[----:B------:R-:W2:Y:S02]  /*3500*/  SYNCS.PHASECHK.TRANS64.TRYWAIT P0, [UR5+0x8], R5 ;  /* 0x00000805ff0075a7 */ /* 0x000ea40008001105 */
[----:B--2---:R-:W-:Y:S05]  /*3510*/  @!P0 BRA `(.L_x_67) ;  /* 0x0000008800908947 */ /* 0x004fea0003800000 */
.L_x_66:
[----:B------:R-:W3:Y:S01]  /*3520*/  LDS R7, [UR6+0x130] ;  /* 0x00013006ff077984 */ /* 0x000ee20008000800 */
[----:B--2---:R-:W-:Y:S02]  /*3530*/  HFMA2 R0, -RZ, RZ, 0, 5.9604644775390625e-08 ;  /* 0x00000001ff007431 */ /* 0x004fe400000001ff */
[----:B------:R-:W-:Y:S01]  /*3540*/  IMAD.MOV.U32 R4, RZ, RZ, 0xffff ;  /* 0x0000ffffff047424 */ /* 0x000fe200078e00ff */
[----:B------:R-:W-:Y:S01]  /*3550*/  UPRMT UR4, UR48, 0x654, UR7 ;  /* 0x0000065430047896 */ /* 0x000fe20008000007 */
[----:B---3--:R-:W-:-:S03]  /*3560*/  IMAD.SHL.U32 R5, R7, 0x20, RZ ;  /* 0x0000002007057824 */ /* 0x008fc600078e00ff */
[-C--:B------:R-:W-:Y:S02]  /*3570*/  SHF.L.U32 R4, R4, R7.reuse, RZ ;  /* 0x0000000704047219 */ /* 0x080fe400000006ff */
[----:B------:R-:W-:Y:S01]  /*3580*/  SHF.L.U32 R7, R0, R7, RZ ;  /* 0x0000000700077219 */ /* 0x000fe200000006ff */
[----:B------:R3:W-:Y:S04]  /*3590*/  STS [UR6+0x130], R5 ;  /* 0x00013005ff007988 */ /* 0x0007e80008000806 */
[----:B------:R3:W-:Y:S04]  /*35a0*/  ATOMS.OR RZ, [UR5+0x14], R4 ;  /* 0x00001404ffff798c */ /* 0x0007e8000b000005 */
[----:B------:R3:W-:Y:S01]  /*35b0*/  ATOMS.OR RZ, [UR5+0x18], R7 ;  /* 0x00001807ffff798c */ /* 0x0007e2000b000005 */
[----:B------:R-:W-:Y:S03]  /*35c0*/  SYNCS.ARRIVE.TRANS64.RED.A1T0 RZ, [UR4], RZ ;  /* 0x000000ffffff79a7 */ /* 0x000fe60008100404 */
[----:B------:R3:W-:Y:S01]  /*35d0*/  ATOMS.XOR RZ, [UR5+0x10], R0 ;  /* 0x00001000ffff798c */ /* 0x0007e2000b800005 */
[----:B------:R-:W-:Y:S05]  /*35e0*/  BRA `(.L_x_64) ;  /* 0x0000000000107947 */ /* 0x000fea0003800000 */
.L_x_57:
[----:B------:R-:W-:Y:S02]  /*35f0*/  MOV R0, 0xffffffff ;  /* 0xffffffff00007802 */ /* 0x000fe40000000f00 */
[----:B------:R-:W-:-:S03]  /*3600*/  MOV R4, 0x3630 ;  /* 0x0000363000047802 */ /* 0x000fc60000000f00 */
[----:B------:R2:W-:Y:S04]  /*3610*/  STS [UR6+0x130], R0 ;  /* 0x00013000ff007988 */ /* 0x0005e80008000806 */
[----:B-12--5:R-:W-:Y:S05]  /*3620*/  CALL.REL.NOINC `($__internal_1_$__cuda_sm10x_tcgen05_guardrail_trap_phase_invalid_during_alloc) ;  /* 0x0000009000347944 */ /* 0x026fea0003c00000 */
.L_x_64:
[----:B------:R-:W-:Y:S05]  /*3630*/  WARPSYNC.ALL ;  /* 0x0000000000007948 */ /* 0x000fea0003800000 */
[----:B------:R-:W4:Y:S01]  /*3640*/  S2UR UR4, SR_CgaCtaId ;  /* 0x00000000000479c3 */ /* 0x000f220000008800 */
[----:B------:R-:W-:Y:S01]  /*3650*/  UMOV UR26, 0x400 ;  /* 0x00000400001a7882 */ /* 0x000fe20000000000 */
[----:B------:R-:W-:-:S06]  /*3660*/  NOP ;  /* 0x0000000000007918 */ /* 0x000fcc0000000000 */
[----:B------:R-:W-:Y:S06]  /*3670*/  BAR.ARV 0x6, 0xa0 ;  /* 0x0182800000007b1d */ /* 0x000fec0000002000 */
[----:B------:R-:W1:Y:S01]  /*3680*/  LDCU UR6, c[0x0][0x38c] ;  /* 0x00007180ff0677ac */ /* 0x000e620008000800 */
[----:B------:R-:W-:Y:S01]  /*3690*/  LOP3.LUT R3, R3, 0xffff, RZ, 0xc0, !PT ;  /* 0x0000ffff03037812 */ /* 0x000fe200078ec0ff */
[----:B--2---:R-:W-:Y:S01]  /*36a0*/  IMAD.MOV.U32 R9, RZ, RZ, 0x1 ;  /* 0x00000001ff097424 */ /* 0x004fe200078e00ff */
[----:B------:R-:W-:Y:S01]  /*36b0*/  LOP3.LUT R2, R2, 0xffff, RZ, 0xc0, !PT ;  /* 0x0000ffff02027812 */ /* 0x000fe200078ec0ff */
[----:B------:R-:W-:Y:S01]  /*36c0*/  IMAD.MOV.U32 R8, RZ, RZ, RZ ;  /* 0x000000ffff087224 */ /* 0x000fe200078e00ff */
[----:B------:R-:W-:Y:S01]  /*36d0*/  R2UR UR28, R3 ;  /* 0x00000000031c72ca */ /* 0x000fe200000e0000 */
[----:B------:R-:W-:Y:S01]  /*36e0*/  UMOV UR32, URZ ;  /* 0x000000ff00207c82 */ /* 0x000fe20008000000 */
[----:B------:R-:W-:-:S02]  /*36f0*/  R2UR UR42, R2 ;  /* 0x00000000022a72ca */ /* 0x000fc400000e0000 */
[----:B------:R-:W-:Y:S01]  /*3700*/  CS2R R2, SRZ ;  /* 0x0000000000027805 */ /* 0x000fe2000001ff00 */
[----:B------:R-:W-:Y:S01]  /*3710*/  UMOV UR23, URZ ;  /* 0x000000ff00177c82 */ /* 0x000fe20008000000 */
[----:B----4-:R-:W-:Y:S01]  /*3720*/  ULEA UR26, UR4, UR26, 0x18 ;  /* 0x0000001a041a7291 */ /* 0x010fe2000f8ec0ff */
[----:B------:R-:W-:Y:S01]  /*3730*/  UMOV UR22, URZ ;  /* 0x000000ff00167c82 */ /* 0x000fe20008000000 */
[----:B------:R-:W-:Y:S02]  /*3740*/  UISETP.NE.AND UP3, UPT, UR46, URZ, UPT ;  /* 0x000000ff2e00728c */ /* 0x000fe4000bf65270 */
[----:B------:R-:W-:Y:S02]  /*3750*/  UIADD3 UR5, UPT, UPT, UR26, 0x10800, URZ ;  /* 0x000108001a057890 */ /* 0x000fe4000fffe0ff */
[----:B------:R-:W-:-:S03]  /*3760*/  UIADD3 UR4, UPT, UPT, UR26, 0x24800, URZ ;  /* 0x000248001a047890 */ /* 0x000fc6000fffe0ff */
[----:B---3--:R-:W2:Y:S01]  /*3770*/  LDS R0, [UR26+0x130] ;  /* 0x0001301aff007984 */ /* 0x008ea20008000800 */
[----:B-1----:R-:W-:Y:S02]  /*3780*/  UIADD3 UR6, UPT, UPT, UR6, 0x3f, URZ ;  /* 0x0000003f06067890 */ /* 0x002fe4000fffe0ff */
[----:B------:R-:W-:Y:S02]  /*3790*/  USHF.R.U32.HI UR5, URZ, 0x4, UR5 ;  /* 0x00000004ff057899 */ /* 0x000fe40008011605 */
[----:B------:R-:W-:Y:S02]  /*37a0*/  USHF.R.S32.HI UR33, URZ, 0x1f, UR6 ;  /* 0x0000001fff217899 */ /* 0x000fe40008011406 */
[----:B------:R-:W-:Y:S02]  /*37b0*/  USHF.R.U32.HI UR4, URZ, 0x4, UR4 ;  /* 0x00000004ff047899 */ /* 0x000fe40008011604 */
[----:B------:R-:W-:Y:S02]  /*37c0*/  ULEA.HI UR33, UR33, UR6, URZ, 0x6 ;  /* 0x0000000621217291 */ /* 0x000fe4000f8f30ff */
[----:B------:R-:W-:-:S02]  /*37d0*/  ULOP3.LUT UR5, UR5, 0x3fff, URZ, 0xc0, !UPT ;  /* 0x00003fff05057892 */ /* 0x000fc4000f8ec0ff */
[----:B------:R-:W-:Y:S02]  /*37e0*/  USHF.R.S32.HI UR33, URZ, 0x6, UR33 ;  /* 0x00000006ff217899 */ /* 0x000fe40008011421 */
[----:B------:R-:W-:Y:S02]  /*37f0*/  ULOP3.LUT UR30, UR4, 0x3fff, URZ, 0xc0, !UPT ;  /* 0x00003fff041e7892 */ /* 0x000fe4000f8ec0ff */
[----:B------:R-:W-:Y:S01]  /*3800*/  UISETP.LT.AND UP0, UPT, UR33, 0x1, UPT ;  /* 0x000000012100788c */ /* 0x000fe2000bf01270 */
[----:B------:R-:W-:Y:S01]  /*3810*/  UMOV UR40, 0x0 ;  /* 0x0000000000287882 */ /* 0x000fe20000000000 */
[----:B------:R-:W-:Y:S01]  /*3820*/  UMOV UR41, 0x10400490 ;  /* 0x1040049000297882 */ /* 0x000fe20000000000 */
[----:B------:R-:W-:Y:S02]  /*3830*/  ULOP3.LUT UR29, UR5, 0x10000, URZ, 0xfc, !UPT ;  /* 0x00010000051d7892 */ /* 0x000fe4000f8efcff */
[----:B------:R-:W-:Y:S02]  /*3840*/  ULOP3.LUT UR30, UR30, 0x10000, URZ, 0xfc, !UPT ;  /* 0x000100001e1e7892 */ /* 0x000fe4000f8efcff */
[----:B------:R-:W-:Y:S01]  /*3850*/  USEL UR43, UR33, 0x1, !UP0 ;  /* 0x00000001212b7887 */ /* 0x000fe2000c000000 */
[----:B------:R-:W-:Y:S01]  /*3860*/  UMOV UR38, 0x0 ;  /* 0x0000000000267882 */ /* 0x000fe20000000000 */
[----:B------:R-:W-:Y:S01]  /*3870*/  UMOV UR39, 0x10400490 ;  /* 0x1040049000277882 */ /* 0x000fe20000000000 */
[----:B------:R-:W-:Y:S01]  /*3880*/  UMOV UR36, 0x0 ;  /* 0x0000000000247882 */ /* 0x000fe20000000000 */
[----:B------:R-:W-:Y:S01]  /*3890*/  UMOV UR37, 0x10400490 ;  /* 0x1040049000257882 */ /* 0x000fe20000000000 */
[----:B------:R-:W-:Y:S01]  /*38a0*/  UMOV UR34, 0x0 ;  /* 0x0000000000227882 */ /* 0x000fe20000000000 */
[----:B------:R-:W-:Y:S01]  /*38b0*/  UMOV UR35, 0x10400490 ;  /* 0x1040049000237882 */ /* 0x000fe20000000000 */
[----:B--2---:R-:W-:-:S15]  /*38c0*/  R2UR UR44, R0 ;  /* 0x00000000002c72ca */ /* 0x004fde00000e0000 */
.L_x_75:
[C---:B------:R-:W-:Y:S02]  /*38d0*/  LEA R0, R8.reuse, UR26, 0x3 ;  /* 0x0000001a08007c11 */ /* 0x040fe4000f8e18ff */
[----:B------:R-:W-:Y:S02]  /*38e0*/  SHF.L.U32 R5, R3, 0x1f, RZ ;  /* 0x0000001f03057819 */ /* 0x000fe400000006ff */
[----:B------:R-:W-:Y:S02]  /*38f0*/  LEA R4, R8, UR26, 0x4 ;  /* 0x0000001a08047c11 */ /* 0x000fe4000f8e20ff */
[----:B------:R-:W1:Y:S02]  /*3900*/  SYNCS.PHASECHK.TRANS64.TRYWAIT P0, [R0+URZ+0xa0], R5 ;  /* 0x0000a005000075a7 */ /* 0x000e6400080011ff */
[----:B-1-3--:R-:W-:Y:S05]  /*3910*/  @!P0 BRA `(.L_x_68) ;  /* 0x0000008400a88947 */ /* 0x00afea0003800000 */
.L_x_168:
[----:B-1----:R-:W1:Y:S01]  /*3920*/  LDS.128 R4, [R4+0x110] ;  /* 0x0001100004047984 */ /* 0x002e620000000c00 */
[----:B------:R-:W-:Y:S02]  /*3930*/  VIADD R0, R0, 0xb0 ;  /* 0x000000b000007836 */ /* 0x000fe40000000000 */
[----:B------:R-:W-:Y:S01]  /*3940*/  VIADD R8, R8, 0x1 ;  /* 0x0000000108087836 */ /* 0x000fe20000000000 */
[----:B------:R-:W-:Y:S01]  /*3950*/  @!PT LDS RZ, [RZ] ;  /* 0x00000000fffff984 */ /* 0x000fe20000000800 */
[----:B------:R-:W-:Y:S01]  /*3960*/  @!PT LDS RZ, [RZ] ;  /* 0x00000000fffff984 */ /* 0x000fe20000000800 */
[----:B------:R-:W-:Y:S01]  /*3970*/  @!PT LDS RZ, [RZ] ;  /* 0x00000000fffff984 */ /* 0x000fe20000000800 */
[----:B------:R-:W-:Y:S01]  /*3980*/  @!PT LDS RZ, [RZ] ;  /* 0x00000000fffff984 */ /* 0x000fe20000000800 */
[----:B------:R2:W-:Y:S06]  /*3990*/  MEMBAR.ALL.CTA ;  /* 0x0000000000007992 */ /* 0x0005ec0000008000 */
[----:B--2---:R-:W2:Y:S01]  /*39a0*/  FENCE.VIEW.ASYNC.S ;  /* 0x00000000000073c6 */ /* 0x004ea20000000000 */
[----:B------:R-:W-:-:S04]  /*39b0*/  PRMT R0, RZ, 0x654, R0 ;  /* 0x00000654ff007816 */ /* 0x000fc80000000000 */
[----:B--2---:R2:W-:Y:S01]  /*39c0*/  SYNCS.ARRIVE.TRANS64.RED.A1T0 RZ, [R0+URZ], RZ ;  /* 0x000000ff00ff79a7 */ /* 0x0045e200081004ff */
[----:B-1----:R-:W-:Y:S01]  /*39d0*/  LOP3.LUT P1, RZ, R6, 0x1, RZ, 0xc0, !PT ;  /* 0x0000000106ff7812 */ /* 0x002fe2000782c0ff */
[----:B--2---:R-:W-:-:S12]  /*39e0*/  BRA.U UP3, `(.L_x_69) ;  /* 0x0000000503087547 */ /* 0x004fd8000b800000 */
[----:B------:R-:W1:Y:S01]  /*39f0*/  LDCU UR4, c[0x0][0x38c] ;  /* 0x00007180ff0477ac */ /* 0x000e620008000800 */
[----:B------:R-:W-:Y:S02]  /*3a00*/  PLOP3.LUT P2, PT, PT, PT, PT, 0x80, 0x8 ;  /* 0x000000000008781c */ /* 0x000fe40003f4f070 */
[----:B------:R-:W-:Y:S01]  /*3a10*/  SHF.L.U32 R5, R9, 0x1f, RZ ;  /* 0x0000001f09057819 */ /* 0x000fe200000006ff */
[----:B------:R-:W-:Y:S02]  /*3a20*/  ULEA UR31, UR32, UR26, 0x3 ;  /* 0x0000001a201f7291 */ /* 0x000fe4000f8e18ff */
[----:B------:R-:W-:Y:S02]  /*3a30*/  ULEA UR11, UR32, UR44, 0x8 ;  /* 0x0000002c200b7291 */ /* 0x000fe4000f8e40ff */
[----:B-1----:R-:W-:-:S06]  /*3a40*/  UISETP.GE.AND UP0, UPT, UR4, 0x1, UPT ;  /* 0x000000010400788c */ /* 0x002fcc000bf06270 */
[----:B------:R-:W-:-:S05]  /*3a50*/  PLOP3.LUT P0, PT, PT, PT, UP0, 0x80, 0x8 ;  /* 0x000000000008781c */ /* 0x000fca0003f0f008 */
[----:B------:R-:W-:-:S08]  /*3a60*/  @UP0 ULEA UR4, UR23, UR26, 0x3 ;  /* 0x0000001a17040291 */ /* 0x000fd0000f8e18ff */
[----:B------:R-:W-:-:S04]  /*3a70*/  @P0 SHF.L.U32 R0, R2, 0x1f, RZ ;  /* 0x0000001f02000819 */ /* 0x000fc800000006ff */
[----:B------:R1:W2:Y:S01]  /*3a80*/  @P0 SYNCS.PHASECHK.TRANS64.TRYWAIT P2, [UR4], R0 ;  /* 0x00000000ff0005a7 */ /* 0x0002a20008041104 */
[----:B------:R-:W3:Y:S02]  /*3a90*/  SYNCS.PHASECHK.TRANS64.TRYWAIT P0, [UR31+0xd0], R5 ;  /* 0x0000d005ff0075a7 */ /* 0x000ee4000800111f */
[----:B-123--:R-:W-:Y:S05]  /*3aa0*/  @!P0 BRA `(.L_x_70) ;  /* 0x0000008400588947 */ /* 0x00efea0003800000 */
.L_x_170:
[----:B------:R-:W-:Y:S01]  /*3ab0*/  UMOV UR27, UR22 ;  /* 0x00000016001b7c82 */ /* 0x000fe20008000000 */
[----:B------:R-:W-:Y:S05]  /*3ac0*/  BRA.U !UP0, `(.L_x_71) ;  /* 0x0000000108c07547 */ /* 0x000fea000b800000 */
[----:B------:R-:W-:Y:S02]  /*3ad0*/  UIADD3 UR27, UPT, UPT, UR43, UR22, URZ ;  /* 0x000000162b1b7290 */ /* 0x000fe4000fffe0ff */
[----:B------:R-:W-:Y:S01]  /*3ae0*/  UPLOP3.LUT UP2, UPT, UPT, UPT, UPT, 0x40, 0x4 ;  /* 0x000000000004789c */ /* 0x000fe20003f4e870 */
[----:B------:R-:W-:Y:S01]  /*3af0*/  UMOV UR24, UR33 ;  /* 0x0000002100187c82 */ /* 0x000fe20008000000 */
[----:B------:R-:W-:-:S09]  /*3b00*/  UMOV UR10, UR23 ;  /* 0x00000017000a7c82 */ /* 0x000fd20008000000 */
.L_x_74:
[----:B--2---:R-:W-:Y:S01]  /*3b10*/  ULEA UR5, UR10, UR26, 0x3 ;  /* 0x0000001a0a057291 */ /* 0x004fe2000f8e18ff */
[----:B---3--:R-:W-:Y:S11]  /*3b20*/  @P2 BRA `(.L_x_72) ;  /* 0x00000000000c2947 */ /* 0x008ff60003800000 */
[----:B-1----:R-:W-:Y:S04]  /*3b30*/  SHF.L.U32 R5, R2, 0x1f, RZ ;  /* 0x0000001f02057819 */ /* 0x002fe800000006ff */
[----:B------:R-:W1:Y:S02]  /*3b40*/  SYNCS.PHASECHK.TRANS64.TRYWAIT P0, [UR5], R5 ;  /* 0x00000005ff0075a7 */ /* 0x000e640008001105 */
[----:B-1----:R-:W-:Y:S05]  /*3b50*/  @!P0 BRA `(.L_x_73) ;  /* 0x0000008400448947 */ /* 0x002fea0003800000 */
.L_x_72:
[----:B------:R-:W-:Y:S01]  /*3b60*/  UISETP.NE.AND UP0, UPT, UR24, 0x1, UPT ;  /* 0x000000011800788c */ /* 0x000fe2000bf05270 */
[----:B------:R-:W-:Y:S01]  /*3b70*/  PLOP3.LUT P2, PT, PT, PT, PT, 0x80, 0x8 ;  /* 0x000000000008781c */ /* 0x000fe20003f4f070 */
[----:B------:R-:W-:Y:S02]  /*3b80*/  UIADD3 UR4, UPT, UPT, UR10, 0x1, URZ ;  /* 0x000000010a047890 */ /* 0x000fe4000fffe0ff */
[----:B------:R-:W-:Y:S02]  /*3b90*/  UIADD3 UR25, UPT, UPT, UR5, 0x28, URZ ;  /* 0x0000002805197890 */ /* 0x000fe4000fffe0ff */
[----:B------:R-:W-:Y:S01]  /*3ba0*/  UISETP.NE.AND UP1, UPT, UR4, 0x5, UPT ;  /* 0x000000050400788c */ /* 0x000fe2000bf25270 */
[----:B------:R-:W-:Y:S01]  /*3bb0*/  PLOP3.LUT P0, PT, PT, PT, UP0, 0x80, 0x8 ;  /* 0x000000000008781c */ /* 0x000fe20003f0f008 */
[----:B------:R-:W-:Y:S02]  /*3bc0*/  UIADD3 UR22, UPT, UPT, UR22, 0x1, URZ ;  /* 0x0000000116167890 */ /* 0x000fe4000fffe0ff */
[----:B------:R-:W-:Y:S02]  /*3bd0*/  USEL UR6, URZ, 0x1, UP1 ;  /* 0x00000001ff067887 */ /* 0x000fe40008800000 */
[----:B------:R-:W-:Y:S02]  /*3be0*/  USEL UR23, UR4, URZ, UP1 ;  /* 0x000000ff04177287 */ /* 0x000fe40008800000 */
[----:B------:R-:W-:Y:S02]  /*3bf0*/  UIADD3 UR24, UPT, UPT, UR24, -0x1, URZ ;  /* 0xffffffff18187890 */ /* 0x000fe4000fffe0ff */
[----:B------:R-:W-:Y:S01]  /*3c00*/  @UP0 ULEA UR4, UR23, UR26, 0x3 ;  /* 0x0000001a17040291 */ /* 0x000fe2000f8e18ff */
[----:B------:R-:W-:Y:S01]  /*3c10*/  LOP3.LUT R2, R2, UR6, RZ, 0x3c, !PT ;  /* 0x0000000602027c12 */ /* 0x000fe2000f8e3cff */
[----:B------:R-:W-:Y:S02]  /*3c20*/  ULEA UR6, UR10, UR30, 0xa ;  /* 0x0000001e0a067291 */ /* 0x000fe4000f8e50ff */
[----:B------:R-:W-:Y:S01]  /*3c30*/  UISETP.NE.AND UP0, UPT, UR22, UR27, UPT ;  /* 0x0000001b1600728c */ /* 0x000fe2000bf05270 */
[----:B-1----:R-:W-:Y:S01]  /*3c40*/  @P0 SHF.L.U32 R0, R2, 0x1f, RZ ;  /* 0x0000001f02000819 */ /* 0x002fe200000006ff */
[----:B------:R-:W-:Y:S02]  /*3c50*/  UIADD3 UR20, UPT, UPT, UR6, 0x2, URZ ;  /* 0x0000000206147890 */ /* 0x000fe4000fffe0ff */
[----:B------:R-:W-:Y:S01]  /*3c60*/  UIADD3 UR16, UPT, UPT, UR6, 0x4, URZ ;  /* 0x0000000406107890 */ /* 0x000fe2000fffe0ff */
[----:B------:R2:W3:Y:S01]  /*3c70*/  @P0 SYNCS.PHASECHK.TRANS64.TRYWAIT P2, [UR4], R0 ;  /* 0x00000000ff0005a7 */ /* 0x0004e20008041104 */
[----:B------:R-:W-:Y:S02]  /*3c80*/  ULEA UR4, UR10, UR29, 0xa ;  /* 0x0000001d0a047291 */ /* 0x000fe4000f8e50ff */
[----:B------:R-:W-:Y:S02]  /*3c90*/  UIADD3 UR12, UPT, UPT, UR6, 0x6, URZ ;  /* 0x00000006060c7890 */ /* 0x000fe4000fffe0ff */
[----:B------:R-:W-:Y:S02]  /*3ca0*/  UIADD3 UR18, UPT, UPT, UR4, 0x2, URZ ;  /* 0x0000000204127890 */ /* 0x000fe4000fffe0ff */
[----:B------:R-:W-:Y:S02]  /*3cb0*/  UIADD3 UR14, UPT, UPT, UR4, 0x4, URZ ;  /* 0x00000004040e7890 */ /* 0x000fe4000fffe0ff */
[----:B------:R-:W-:Y:S01]  /*3cc0*/  UIADD3 UR8, UPT, UPT, UR4, 0x6, URZ ;  /* 0x0000000604087890 */ /* 0x000fe2000fffe0ff */
[----:B------:R-:W-:Y:S01]  /*3cd0*/  UMOV UR7, 0x40004040 ;  /* 0x4000404000077882 */ /* 0x000fe20000000000 */
[----:B------:R-:W-:Y:S01]  /*3ce0*/  UMOV UR5, 0x40004040 ;  /* 0x4000404000057882 */ /* 0x000fe20000000000 */
[----:B------:R-:W-:Y:S01]  /*3cf0*/  UMOV UR21, 0x40004040 ;  /* 0x4000404000157882 */ /* 0x000fe20000000000 */
[----:B------:R2:W-:Y:S01]  /*3d00*/  UTCHMMA.2CTA gdesc[UR4], gdesc[UR6], tmem[UR11], tmem[UR40], idesc[UR41], UP2 ;  /* 0x00ff2806040075ea */ /* 0x0005e2000920000b */
[----:B------:R-:W-:Y:S01]  /*3d10*/  UPLOP3.LUT UP2, UPT, UPT, UPT, UPT, 0x80, 0x8 ;  /* 0x000000000008789c */ /* 0x000fe20003f4f070 */
[----:B------:R-:W-:Y:S01]  /*3d20*/  UMOV UR19, 0x40004040 ;  /* 0x4000404000137882 */ /* 0x000fe20000000000 */
[----:B------:R-:W-:Y:S01]  /*3d30*/  UMOV UR17, 0x40004040 ;  /* 0x4000404000117882 */ /* 0x000fe20000000000 */
[----:B------:R2:W-:Y:S01]  /*3d40*/  UTCHMMA.2CTA gdesc[UR18], gdesc[UR20], tmem[UR11], tmem[UR38], idesc[UR39], UPT ;  /* 0x00ff2614120075ea */ /* 0x0005e2000ba0000b */
[----:B------:R-:W-:Y:S01]  /*3d50*/  UMOV UR15, 0x40004040 ;  /* 0x40004040000f7882 */ /* 0x000fe20000000000 */
[----:B------:R-:W-:Y:S01]  /*3d60*/  UMOV UR13, 0x40004040 ;  /* 0x40004040000d7882 */ /* 0x000fe20000000000 */
[----:B------:R-:W-:Y:S01]  /*3d70*/  UMOV UR9, 0x40004040 ;  /* 0x4000404000097882 */ /* 0x000fe20000000000 */
[----:B------:R2:W-:Y:S01]  /*3d80*/  UTCHMMA.2CTA gdesc[UR14], gdesc[UR16], tmem[UR11], tmem[UR36], idesc[UR37], UPT ;  /* 0x00ff24100e0075ea */ /* 0x0005e2000ba0000b */
[----:B------:R2:W-:Y:S01]  /*3d90*/  UTCHMMA.2CTA gdesc[UR8], gdesc[UR12], tmem[UR11], tmem[UR34], idesc[UR35], UPT ;  /* 0x00ff220c080075ea */ /* 0x0005e2000ba0000b */
[----:B------:R2:W-:Y:S01]  /*3da0*/  UTCBAR.2CTA.MULTICAST [UR25], URZ, UR28 ;  /* 0x000000ff190073e9 */ /* 0x0005e2000820081c */
[----:B------:R-:W-:Y:S01]  /*3db0*/  UMOV UR10, UR23 ;  /* 0x00000017000a7c82 */ /* 0x000fe20008000000 */
[----:B------:R-:W-:Y:S05]  /*3dc0*/  BRA.U UP0, `(.L_x_74) ;  /* 0xfffffffd00507547 */ /* 0x000fea000b83ffff */
.L_x_71:
[----:B--2---:R-:W-:Y:S01]  /*3dd0*/  UIADD3 UR4, UPT, UPT, UR31, 0xc0, URZ ;  /* 0x000000c01f047890 */ /* 0x004fe2000fffe0ff */
[----:B------:R-:W-:-:S08]  /*3de0*/  UMOV UR22, UR27 ;  /* 0x0000001b00167c82 */ /* 0x000fd00008000000 */
[----:B------:R2:W-:Y:S01]  /*3df0*/  UTCBAR.2CTA.MULTICAST [UR4], URZ, UR42 ;  /* 0x000000ff040073e9 */ /* 0x0005e2000820082a */
[----:B------:R-:W-:Y:S02]  /*3e00*/  NOP ;  /* 0x0000000000007918 */ /* 0x000fe40000000000 */
.L_x_69:
[----:B--2---:R-:W-:Y:S01]  /*3e10*/  UIADD3 UR4, UPT, UPT, UR32, 0x1, URZ ;  /* 0x0000000120047890 */ /* 0x004fe2000fffe0ff */
[----:B------:R-:W-:-:S03]  /*3e20*/  ISETP.NE.AND P0, PT, R8, 0x2, PT ;  /* 0x000000020800780c */ /* 0x000fc60003f05270 */
[----:B------:R-:W-:Y:S01]  /*3e30*/  UISETP.NE.AND UP0, UPT, UR4, 0x2, UPT ;  /* 0x000000020400788c */ /* 0x000fe2000bf05270 */
[----:B-1----:R-:W-:Y:S02]  /*3e40*/  SEL R0, RZ, 0x1, P0 ;  /* 0x00000001ff007807 */ /* 0x002fe40000000000 */
[----:B------:R-:W-:Y:S01]  /*3e50*/  SEL R8, R8, RZ, P0 ;  /* 0x000000ff08087207 */ /* 0x000fe20000000000 */
[----:B------:R-:W-:Y:S01]  /*3e60*/  USEL UR5, URZ, 0x1, UP0 ;  /* 0x00000001ff057887 */ /* 0x000fe20008000000 */
[----:B------:R-:W-:Y:S01]  /*3e70*/  LOP3.LUT R3, R3, R0, RZ, 0x3c, !PT ;  /* 0x0000000003037212 */ /* 0x000fe200078e3cff */
[----:B------:R-:W-:-:S04]  /*3e80*/  USEL UR32, UR4, URZ, UP0 ;  /* 0x000000ff04207287 */ /* 0x000fc80008000000 */
[----:B------:R-:W-:Y:S01]  /*3e90*/  LOP3.LUT R9, R9, UR5, RZ, 0x3c, !PT ;  /* 0x0000000509097c12 */ /* 0x000fe2000f8e3cff */
[----:B------:R-:W-:Y:S07]  /*3ea0*/  @P1 BRA `(.L_x_75) ;  /* 0xfffffff800881947 */ /* 0x000fee000383ffff */
[----:B------:R-:W1:Y:S01]  /*3eb0*/  S2UR UR8, SR_CgaCtaId ;  /* 0x00000000000879c3 */ /* 0x000e620000008800 */
[----:B------:R-:W-:Y:S01]  /*3ec0*/  ELECT P0, URZ, PT ;  /* 0x0000000000ff782f */ /* 0x000fe20003800000 */
[----:B------:R-:W-:Y:S01]  /*3ed0*/  HFMA2 R0, -RZ, RZ, 0, 5.9604644775390625e-08 ;  /* 0x00000001ff007431 */ /* 0x000fe200000001ff */
[----:B------:R-:W-:-:S05]  /*3ee0*/  UMOV UR4, 0x40 ;  /* 0x0000004000047882 */ /* 0x000fca0000000000 */
[----:B------:R-:W-:Y:S01]  /*3ef0*/  UVIRTCOUNT.DEALLOC.SMPOOL 0x80 ;  /* 0x000000800000784c */ /* 0x000fe20000000000 */
[----:B------:R-:W-:Y:S02]  /*3f00*/  UISETP.NE.AND UP0, UPT, UR46, URZ, UPT ;  /* 0x000000ff2e00728c */ /* 0x000fe4000bf05270 */
[----:B-1----:R-:W-:-:S09]  /*3f10*/  ULEA UR8, UR8, UR4, 0x18 ;  /* 0x0000000408087291 */ /* 0x002fd2000f8ec0ff */
[----:B------:R1:W-:Y:S01]  /*3f20*/  @P0 STS.U8 [UR8+0x1c], R0 ;  /* 0x00001c00ff000988 */ /* 0x0003e20008000008 */
[----:B------:R-:W-:Y:S05]  /*3f30*/  BRA.U UP0, `(.L_x_76) ;  /* 0x0000000100587547 */ /* 0x000fea000b800000 */
[----:B------:R-:W-:Y:S01]  /*3f40*/  UIADD3 UR5, UPT, UPT, UR26, 0xd0, URZ ;  /* 0x000000d01a057890 */ /* 0x000fe2000fffe0ff */
[----:B------:R-:W-:-:S03]  /*3f50*/  SHF.L.U32 R3, R9, 0x1f, RZ ;  /* 0x0000001f09037819 */ /* 0x000fc600000006ff */
[----:B------:R-:W-:-:S09]  /*3f60*/  ULEA UR4, UR32, UR5, 0x3 ;  /* 0x0000000520047291 */ /* 0x000fd2000f8e18ff */
[----:B------:R-:W2:Y:S02]  /*3f70*/  SYNCS.PHASECHK.TRANS64.TRYWAIT P0, [UR4], R3 ;  /* 0x00000003ff0075a7 */ /* 0x000ea40008001104 */
[----:B--2---:R-:W-:Y:S05]  /*3f80*/  @!P0 BRA `(.L_x_77) ;  /* 0x0000008000508947 */ /* 0x004fea0003800000 */
.L_x_173:
[----:B------:R-:W-:-:S04]  /*3f90*/  UIADD3 UR4, UPT, UPT, UR32, 0x1, URZ ;  /* 0x0000000120047890 */ /* 0x000fc8000fffe0ff */
[----:B------:R-:W-:-:S04]  /*3fa0*/  UISETP.NE.AND UP1, UPT, UR4, 0x2, UPT ;  /* 0x000000020400788c */ /* 0x000fc8000bf25270 */
[----:B------:R-:W-:Y:S02]  /*3fb0*/  USEL UR6, URZ, 0x1, UP1 ;  /* 0x00000001ff067887 */ /* 0x000fe40008800000 */
[----:B------:R-:W-:-:S04]  /*3fc0*/  USEL UR4, UR4, URZ, UP1 ;  /* 0x000000ff04047287 */ /* 0x000fc80008800000 */
[----:B------:R-:W-:Y:S01]  /*3fd0*/  ULEA UR4, UR4, UR5, 0x3 ;  /* 0x0000000504047291 */ /* 0x000fe2000f8e18ff */
[----:B-1----:R-:W-:-:S04]  /*3fe0*/  LOP3.LUT R3, R9, UR6, RZ, 0x3c, !PT ;  /* 0x0000000609037c12 */ /* 0x002fc8000f8e3cff */
[----:B------:R-:W-:Y:S01]  /*3ff0*/  SHF.L.U32 R3, R3, 0x1f, RZ ;  /* 0x0000001f03037819 */ /* 0x000fe200000006ff */
[----:B------:R-:W-:-:S04]  /*4000*/  IMAD.U32 R0, RZ, RZ, UR4 ;  /* 0x00000004ff007e24 */ /* 0x000fc8000f8e00ff */
[----:B------:R1:W2:Y:S03]  /*4010*/  SYNCS.PHASECHK.TRANS64.TRYWAIT P0, [R0+URZ], R3 ;  /* 0x00000003000075a7 */ /* 0x0002a600080011ff */
[----:B--2---:R-:W-:Y:S05]  /*4020*/  @!P0 NANOSLEEP.SYNCS 0x989680 ;  /* 0x009896800000895d */ /* 0x004fea0003900000 */
[----:B------:R-:W2:Y:S02]  /*4030*/  @!P0 SYNCS.PHASECHK.TRANS64 P0, [R0+URZ], R3 ;  /* 0x00000003000085a7 */ /* 0x000ea400080010ff */
[----:B--2---:R-:W-:Y:S05]  /*4040*/  @P0 BRA `(.L_x_78) ;  /* 0x0000000000200947 */ /* 0x004fea0003800000 */
.L_x_79:
[----:B--2---:R2:W4:Y:S02]  /*4050*/  SYNCS.PHASECHK.TRANS64.TRYWAIT P0, [R0+URZ], R3 ;  /* 0x00000003000075a7 */ /* 0x00452400080011ff */
[----:B----4-:R-:W-:Y:S05]  /*4060*/  @!P0 NANOSLEEP.SYNCS 0x989680 ;  /* 0x009896800000895d */ /* 0x010fea0003900000 */
[----:B------:R-:W4:Y:S02]  /*4070*/  @!P0 SYNCS.PHASECHK.TRANS64 P0, [R0+URZ], R3 ;  /* 0x00000003000085a7 */ /* 0x000f2400080010ff */
[----:B----4-:R-:W-:Y:S05]  /*4080*/  @!P0 BRA `(.L_x_79) ;  /* 0xfffffffc00f08947 */ /* 0x010fea000383ffff */
[----:B------:R-:W-:Y:S05]  /*4090*/  BRA `(.L_x_78) ;  /* 0x00000000000c7947 */ /* 0x000fea0003800000 */
.L_x_76:
[----:B------:R-:W-:-:S04]  /*40a0*/  UIADD3 UR4, UPT, UPT, UR26, 0x100, URZ ;  /* 0x000001001a047890 */ /* 0x000fc8000fffe0ff */
[----:B------:R-:W-:-:S09]  /*40b0*/  UPRMT UR4, UR48, 0x654, UR4 ;  /* 0x0000065430047896 */ /* 0x000fd20008000004 */
[----:B------:R-:W-:Y:S03]  /*40c0*/  SYNCS.ARRIVE.TRANS64.RED.A1T0 RZ, [UR4], RZ ;  /* 0x000000ffffff79a7 */ /* 0x000fe60008100404 */
.L_x_78:
[----:B-12---:R-:W-:Y:S01]  /*40d0*/  SHF.L.U32 R3, RZ, 0x1f, RZ ;  /* 0x0000001fff037819 */ /* 0x006fe200000006ff */
[----:B------:R-:W-:Y:S01]  /*40e0*/  UIADD3 UR4, UPT, UPT, UR26, 0x100, URZ ;  /* 0x000001001a047890 */ /* 0x000fe2000fffe0ff */
[----:B------:R-:W-:Y:S02]  /*40f0*/  PLOP3.LUT P0, PT, PT, PT, UP0, 0x80, 0x8 ;  /* 0x000000000008781c */ /* 0x000fe40003f0f008 */
[----:B------:R-:W1:Y:S02]  /*4100*/  SYNCS.PHASECHK.TRANS64.TRYWAIT P1, [UR26+0x100], R3 ;  /* 0x00010003ff0075a7 */ /* 0x000e64000802111a */
[----:B-1----:R-:W-:Y:S09]  /*4110*/  @!P1 BRA `(.L_x_80) ;  /* 0x0000008000049947 */ /* 0x002ff20003800000 */
.L_x_175:
[----:B------:R-:W-:Y:S01]  /*4120*/  @!UP0 UPRMT UR4, UR48, 0x654, UR4 ;  /* 0x0000065430048896 */ /* 0x000fe20008000004 */
[----:B------:R-:W-:Y:S01]  /*4130*/  UMOV UR5, 0xffff ;  /* 0x0000ffff00057882 */ /* 0x000fe20000000000 */
[----:B------:R-:W-:-:S07]  /*4140*/  UMOV UR6, 0x1 ;  /* 0x0000000100067882 */ /* 0x000fce0000000000 */
[----:B------:R-:W-:Y:S01]  /*4150*/  @!P0 SYNCS.ARRIVE.TRANS64.RED.A1T0 RZ, [UR4], RZ ;  /* 0x000000ffffff89a7 */ /* 0x000fe20008100404 */
[----:B------:R-:W-:Y:S01]  /*4160*/  NOP ;  /* 0x0000000000007918 */ /* 0x000fe20000000000 */
[----:B-1----:R-:W1:Y:S01]  /*4170*/  LDS R0, [UR8+0x14] ;  /* 0x00001408ff007984 */ /* 0x002e620008000800 */
[----:B------:R-:W-:-:S04]  /*4180*/  ULOP3.LUT UR4, UR44, 0xffff, URZ, 0xc0, !UPT ;  /* 0x0000ffff2c047892 */ /* 0x000fc8000f8ec0ff */
[----:B------:R-:W-:-:S04]  /*4190*/  USHF.R.U32.HI UR4, URZ, 0x5, UR4 ;  /* 0x00000005ff047899 */ /* 0x000fc80008011604 */
[----:B------:R-:W-:Y:S02]  /*41a0*/  USHF.L.U32 UR5, UR5, UR4, URZ ;  /* 0x0000000405057299 */ /* 0x000fe400080006ff */
[----:B------:R-:W-:-:S04]  /*41b0*/  USHF.L.U32 UR4, UR6, UR4, URZ ;  /* 0x0000000406047299 */ /* 0x000fc800080006ff */
[----:B-1----:R-:W-:-:S04]  /*41c0*/  LOP3.LUT R0, R0, UR5, RZ, 0xc0, !PT ;  /* 0x0000000500007c12 */ /* 0x002fc8000f8ec0ff */
[----:B------:R-:W-:-:S13]  /*41d0*/  ISETP.NE.AND P0, PT, R0, UR5, PT ;  /* 0x0000000500007c0c */ /* 0x000fda000bf05270 */
[----:B------:R-:W-:Y:S05]  /*41e0*/  @P0 BRA `(.L_x_81) ;  /* 0x0000000000580947 */ /* 0x000fea0003800000 */
[----:B------:R-:W1:Y:S02]  /*41f0*/  LDS R0, [UR8+0x18] ;  /* 0x00001808ff007984 */ /* 0x000e640008000800 */
[----:B-1----:R-:W-:-:S04]  /*4200*/  LOP3.LUT R0, R0, UR4, RZ, 0xc0, !PT ;  /* 0x0000000400007c12 */ /* 0x002fc8000f8ec0ff */
[----:B------:R-:W-:-:S13]  /*4210*/  ISETP.NE.AND P0, PT, R0, UR4, PT ;  /* 0x0000000400007c0c */ /* 0x000fda000bf05270 */
[----:B------:R-:W-:Y:S05]  /*4220*/  @P0 BRA `(.L_x_82) ;  /* 0x00000000003c0947 */ /* 0x000fea0003800000 */
[----:B------:R-:W1:Y:S01]  /*4230*/  S2R R2, SR_LANEID ;  /* 0x0000000000027919 */ /* 0x000e620000000000 */
[----:B------:R-:W-:Y:S01]  /*4240*/  ULOP3.LUT UR5, URZ, UR5, URZ, 0x33, !UPT ;  /* 0x00000005ff057292 */ /* 0x000fe2000f8e33ff */
[----:B------:R-:W-:Y:S01]  /*4250*/  LOP3.LUT R4, RZ, UR4, RZ, 0x33, !PT ;  /* 0x00000004ff047c12 */ /* 0x000fe2000f8e33ff */
[----:B------:R-:W-:Y:S02]  /*4260*/  VOTEU.ANY UR4, UPT, PT ;  /* 0x0000000000047886 */ /* 0x000fe400038e0100 */
[----:B------:R-:W-:Y:S01]  /*4270*/  UFLO.U32 UR4, UR4 ;  /* 0x00000004000472bd */ /* 0x000fe200080e0000 */
[----:B------:R-:W2:Y:S01]  /*4280*/  REDUX UR6, R4 ;  /* 0x00000000040673c4 */ /* 0x000ea20000000000 */
[----:B------:R-:W-:-:S06]  /*4290*/  IMAD.U32 R0, RZ, RZ, UR5 ;  /* 0x00000005ff007e24 */ /* 0x000fcc000f8e00ff */
[----:B------:R4:W-:Y:S01]  /*42a0*/  UTCATOMSWS.AND URZ, UR5 ;  /* 0x0000000500ff79e3 */ /* 0x0009e20008000000 */
[----:B------:R-:W3:Y:S01]  /*42b0*/  REDUX UR7, R0 ;  /* 0x00000000000773c4 */ /* 0x000ee20000000000 */
[----:B-1----:R-:W-:Y:S01]  /*42c0*/  ISETP.EQ.U32.AND P0, PT, R2, UR4, PT ;  /* 0x0000000402007c0c */ /* 0x002fe2000bf02070 */
[----:B--2---:R-:W-:Y:S01]  /*42d0*/  IMAD.U32 R2, RZ, RZ, UR6 ;  /* 0x00000006ff027e24 */ /* 0x004fe2000f8e00ff */
[----:B---3--:R-:W-:-:S11]  /*42e0*/  MOV R3, UR7 ;  /* 0x0000000700037c02 */ /* 0x008fd60008000f00 */
[----:B------:R4:W-:Y:S04]  /*42f0*/  @P0 ATOMS.AND RZ, [UR8+0x14], R3 ;  /* 0x00001403ffff098c */ /* 0x0009e8000a800008 */
[----:B------:R4:W-:Y:S01]  /*4300*/  @P0 ATOMS.AND RZ, [UR8+0x18], R2 ;  /* 0x00001802ffff098c */ /* 0x0009e2000a800008 */
[----:B------:R-:W-:Y:S05]  /*4310*/  BRA `(.L_x_83) ;  /* 0x0000000000147947 */ /* 0x000fea0003800000 */
.L_x_82:
[----:B------:R-:W-:Y:S02]  /*4320*/  MOV R2, 0x4340 ;  /* 0x0000434000027802 */ /* 0x000fe40000000f00 */
[----:B---3-5:R-:W-:Y:S05]  /*4330*/  CALL.REL.NOINC `($__internal_0_$__cuda_sm10x_tcgen05_guardrail_trap_col_being_dealloced_not_returned_by_alloc) ;  /* 0x0000008000e47944 */ /* 0x028fea0003c00000 */
[----:B------:R-:W-:Y:S05]  /*4340*/  BRA `(.L_x_83) ;  /* 0x0000000000087947 */ /* 0x000fea0003800000 */
.L_x_81:
[----:B------:R-:W-:Y:S02]  /*4350*/  MOV R2, 0x4370 ;  /* 0x0000437000027802 */ /* 0x000fe40000000f00 */
[----:B---3-5:R-:W-:Y:S05]  /*4360*/  CALL.REL.NOINC `($__internal_2_$__cuda_sm10x_tcgen05_guardrail_trap_unallocated_columns_being_dealloced) ;  /* 0x0000008000f07944 */ /* 0x028fea0003c00000 */
.L_x_83:
[----:B------:R-:W-:Y:S01]  /*4370*/  NOP ;  /* 0x0000000000007918 */ /* 0x000fe20000000000 */
[----:B----4-:R-:W-:Y:S05]  /*4380*/  EXIT ;  /* 0x000000000000794d */ /* 0x010fea0003800000 */
.L_x_56:
[----:B------:R-:W-:-:S09]  /*4390*/  UISETP.NE.OR UP0, UPT, UR17, 0x3, !UP4 ;  /* 0x000000031100788c */ /* 0x000fd2000e705670 */
[----:B------:R-:W-:Y:S05]  /*43a0*/  BRA.U UP0, `(.L_x_84) ;  /* 0x0000001100547547 */ /* 0x000fea000b800000 */
[----:B------:R-:W2:Y:S01]  /*43b0*/  LDCU UR31, c[0x0][0x370] ;  /* 0x00006e00ff1f77ac */ /* 0x000ea20008000800 */
[----:B------:R-:W3:Y:S01]  /*43c0*/  LDC.64 R16, c[0x0][0x348] ;  /* 0x0000d200ff107b82 */ /* 0x000ee20000000a00 */
[----:B------:R-:W-:Y:S02]  /*43d0*/  HFMA2 R13, -RZ, RZ, 0, 0 ;  /* 0x00000000ff0d7431 */ /* 0x000fe400000001ff */
[----:B------:R-:W-:Y:S01]  /*43e0*/  IMAD.MOV.U32 R15, RZ, RZ, 0x1 ;  /* 0x00000001ff0f7424 */ /* 0x000fe200078e00ff */
[----:B------:R-:W2:Y:S01]  /*43f0*/  LDCU.128 UR48, c[0x0][0xb10] ;  /* 0x00016200ff3077ac */ /* 0x000ea20008000c00 */
[----:B------:R-:W-:Y:S01]  /*4400*/  IMAD.MOV.U32 R14, RZ, RZ, RZ ;  /* 0x000000ffff0e7224 */ /* 0x000fe200078e00ff */
[----:B------:R-:W-:Y:S01]  /*4410*/  MOV R7, 0x4000 ;  /* 0x0000400000077802 */ /* 0x000fe20000000f00 */
[----:B------:R-:W4:Y:S01]  /*4420*/  LDCU UR30, c[0x0][0x374] ;  /* 0x00006e80ff1e77ac */ /* 0x000f220008000800 */
[----:B------:R-:W1:Y:S01]  /*4430*/  LDC.64 R2, c[0x0][0x888] ;  /* 0x00022200ff027b82 */ /* 0x000e620000000a00 */
[----:B------:R-:W4:Y:S01]  /*4440*/  LDCU UR15, c[0x0][0xb0c] ;  /* 0x00016180ff0f77ac */ /* 0x000f220008000800 */
[----:B------:R-:W3:Y:S06]  /*4450*/  LDCU UR40, c[0x0][0xb20] ;  /* 0x00016400ff2877ac */ /* 0x000eec0008000800 */
[----:B------:R-:W1:Y:S01]  /*4460*/  LDC.64 R4, c[0x0][0x890] ;  /* 0x00022400ff047b82 */ /* 0x000e620000000a00 */
[----:B------:R-:W3:Y:S01]  /*4470*/  LDCU UR4, c[0x0][0xb30] ;  /* 0x00016600ff0477ac */ /* 0x000ee20008000800 */
[----:B------:R-:W-:Y:S01]  /*4480*/  UMOV UR21, 0x400 ;  /* 0x0000040000157882 */ /* 0x000fe20000000000 */
[----:B--2---:R-:W-:-:S02]  /*4490*/  UIMAD.WIDE.U32 UR6, UR31, UR48, URZ ;  /* 0x000000301f0672a5 */ /* 0x004fc4000f8e00ff */
[----:B----4-:R-:W-:Y:S02]  /*44a0*/  UIMAD.WIDE.U32 UR8, UR30, UR51, URZ ;  /* 0x000000331e0872a5 */ /* 0x010fe4000f8e00ff */
[----:B------:R-:W-:Y:S02]  /*44b0*/  ULEA UR21, UR47, UR21, 0x18 ;  /* 0x000000152f157291 */ /* 0x000fe4000f8ec0ff */
[----:B------:R-:W-:Y:S02]  /*44c0*/  UPLOP3.LUT UP3, UPT, UPT, UPT, UPT, 0x40, 0x4 ;  /* 0x000000000004789c */ /* 0x000fe40003f6e870 */
[----:B------:R-:W-:Y:S01]  /*44d0*/  UIADD3 UR37, UPT, UPT, UR21, 0x68, URZ ;  /* 0x0000006815257890 */ /* 0x000fe2000fffe0ff */
[----:B------:R-:W-:Y:S01]  /*44e0*/  UMOV UR6, UR7 ;  /* 0x0000000700067c82 */ /* 0x000fe20008000000 */
[----:B------:R-:W-:Y:S01]  /*44f0*/  UMOV UR38, UR9 ;  /* 0x0000000900267c82 */ /* 0x000fe20008000000 */
[----:B------:R-:W-:Y:S02]  /*4500*/  UISETP.GE.AND UP0, UPT, UR42, 0x1, UPT ;  /* 0x000000012a00788c */ /* 0x000fe4000bf06270 */
[----:B------:R-:W-:Y:S01]  /*4510*/  UISETP.NE.AND UP4, UPT, UR42, 0x1, UPT ;  /* 0x000000012a00788c */ /* 0x000fe2000bf85270 */
[----:B------:R-:W2:Y:S01]  /*4520*/  LDCU.64 UR22, c[0x0][0xb28] ;  /* 0x00016500ff1677ac */ /* 0x000ea20008000a00 */
[----:B------:R-:W-:-:S02]  /*4530*/  UISETP.NE.AND UP6, UPT, UR15, 0x1, UPT ;  /* 0x000000010f00788c */ /* 0x000fc4000bfc5270 */
[----:B------:R-:W-:Y:S02]  /*4540*/  UISETP.NE.AND UP5, UPT, UR50, 0x1, UPT ;  /* 0x000000013200788c */ /* 0x000fe4000bfa5270 */
[----:B------:R-:W-:Y:S02]  /*4550*/  UIADD3 UR33, UPT, UPT, UR21, 0x50, URZ ;  /* 0x0000005015217890 */ /* 0x000fe4000fffe0ff */
[----:B------:R-:W-:Y:S02]  /*4560*/  UIADD3 UR25, UPT, UPT, UR21, 0x58, URZ ;  /* 0x0000005815197890 */ /* 0x000fe4000fffe0ff */
[----:B------:R-:W-:Y:S02]  /*4570*/  UIADD3 UR17, UPT, UPT, UR21, 0x60, URZ ;  /* 0x0000006015117890 */ /* 0x000fe4000fffe0ff */
[----:B------:R-:W-:Y:S02]  /*4580*/  UPRMT UR37, UR47, 0x654, UR37 ;  /* 0x000006542f257896 */ /* 0x000fe40008000025 */
[----:B------:R-:W-:-:S02]  /*4590*/  USHF.R.U32.HI UR39, URZ, UR49, UR6 ;  /* 0x00000031ff277299 */ /* 0x000fc40008011606 */
[----:B---3--:R-:W-:Y:S02]  /*45a0*/  USHF.R.U32.HI UR38, URZ, UR40, UR38 ;  /* 0x00000028ff267299 */ /* 0x008fe40008011626 */
[----:B------:R-:W-:-:S11]  /*45b0*/  UISETP.NE.AND UP2, UPT, UR4, 0x1, UPT ;  /* 0x000000010400788c */ /* 0x000fd6000bf45270 */
.L_x_95:
[C---:B------:R-:W-:Y:S02]  /*45c0*/  LEA R12, R14.reuse, UR21, 0x3 ;  /* 0x000000150e0c7c11 */ /* 0x040fe4000f8e18ff */
[----:B------:R-:W-:Y:S02]  /*45d0*/  SHF.L.U32 R9, R13, 0x1f, RZ ;  /* 0x0000001f0d097819 */ /* 0x000fe400000006ff */
[----:B------:R-:W-:Y:S02]  /*45e0*/  LEA R10, R14, UR21, 0x4 ;  /* 0x000000150e0a7c11 */ /* 0x000fe4000f8e20ff */
[----:B---3--:R-:W3:Y:S02]  /*45f0*/  SYNCS.PHASECHK.TRANS64.TRYWAIT P0, [R12+URZ+0xa0], R9 ;  /* 0x0000a0090c0075a7 */ /* 0x008ee400080011ff */
[----:B---3--:R-:W-:Y:S05]  /*4600*/  @!P0 BRA `(.L_x_85) ;  /* 0x0000007800e08947 */ /* 0x008fea0003800000 */
.L_x_176:
[----:B---3--:R-:W3:Y:S01]  /*4610*/  LDS.128 R8, [R10+0x110] ;  /* 0x000110000a087984 */ /* 0x008ee20000000c00 */
[----:B------:R-:W-:Y:S01]  /*4620*/  UISETP.GE.AND UP0, UPT, UR42, 0x1, UPT ;  /* 0x000000012a00788c */ /* 0x000fe2000bf06270 */
[----:B------:R-:W-:Y:S01]  /*4630*/  @!PT LDS RZ, [RZ] ;  /* 0x00000000fffff984 */ /* 0x000fe20000000800 */
[----:B------:R-:W-:Y:S01]  /*4640*/  @!PT LDS RZ, [RZ] ;  /* 0x00000000fffff984 */ /* 0x000fe20000000800 */
[----:B------:R-:W-:Y:S01]  /*4650*/  @!PT LDS RZ, [RZ] ;  /* 0x00000000fffff984 */ /* 0x000fe20000000800 */
[----:B------:R-:W-:Y:S01]  /*4660*/  @!PT LDS RZ, [RZ] ;  /* 0x00000000fffff984 */ /* 0x000fe20000000800 */
[----:B------:R4:W-:Y:S06]  /*4670*/  MEMBAR.ALL.CTA ;  /* 0x0000000000007992 */ /* 0x0009ec0000008000 */
[----:B----4-:R-:W4:Y:S01]  /*4680*/  FENCE.VIEW.ASYNC.S ;  /* 0x00000000000073c6 */ /* 0x010f220000000000 */
[----:B---3--:R-:W-:Y:S11]  /*4690*/  LOP3.LUT P0, RZ, R10, 0x1, RZ, 0xc0, !PT ;  /* 0x000000010aff7812 */ /* 0x008ff6000780c0ff */
[----:B------:R-:W-:Y:S02]  /*46a0*/  @!UPT UIADD3 URZ, UPT, UPT, URZ, URZ, URZ ;  /* 0x000000fffffff290 */ /* 0x000fe4000fffe0ff */
[----:B----4-:R-:W-:Y:S01]  /*46b0*/  VOTEU.ANY UP1, P0 ;  /* 0x0000000000ff7886 */ /* 0x010fe20000020100 */
[----:B------:R-:W-:Y:S11]  /*46c0*/  PLOP3.LUT P0, PT, PT, PT, UP1, 0x80, 0x8 ;  /* 0x000000000008781c */ /* 0x000ff60003f0f018 */
[----:B------:R-:W-:Y:S02]  /*46d0*/  @!UPT UIADD3 URZ, UPT, UPT, URZ, URZ, URZ ;  /* 0x000000fffffff290 */ /* 0x000fe4000fffe0ff */
[----:B------:R-:W-:Y:S02]  /*46e0*/  @P0 SHF.R.U32.HI R0, RZ, 0x10, R9 ;  /* 0x00000010ff000819 */ /* 0x000fe40000011609 */
[----:B------:R-:W-:Y:S02]  /*46f0*/  @P0 MOV R6, R8 ;  /* 0x0000000800060202 */ /* 0x000fe40000000f00 */
[----:B------:R-:W-:Y:S01]  /*4700*/  @P0 R2UR UR4, R0 ;  /* 0x00000000000402ca */ /* 0x000fe200000e0000 */
[----:B------:R-:W-:Y:S01]  /*4710*/  VIADD R0, R12, 0xb0 ;  /* 0x000000b00c007836 */ /* 0x000fe20000000000 */
[----:B------:R-:W-:Y:S02]  /*4720*/  @P0 LOP3.LUT R8, R9, 0xffff, RZ, 0xc0, !PT ;  /* 0x0000ffff09080812 */ /* 0x000fe400078ec0ff */
[----:B------:R-:W-:Y:S02]  /*4730*/  @P0 R2UR UR6, R6 ;  /* 0x00000000060602ca */ /* 0x000fe400000e0000 */
[----:B------:R-:W-:Y:S02]  /*4740*/  PRMT R0, RZ, 0x654, R0 ;  /* 0x00000654ff007816 */ /* 0x000fe40000000000 */
[----:B------:R-:W-:Y:S02]  /*4750*/  @P0 R2UR UR5, R8 ;  /* 0x00000000080502ca */ /* 0x000fe400000e0000 */
[----:B------:R3:W-:Y:S03]  /*4760*/  SYNCS.ARRIVE.TRANS64.RED.A1T0 RZ, [R0+URZ], RZ ;  /* 0x000000ff00ff79a7 */ /* 0x0007e600081004ff */
[----:B------:R-:W-:Y:S04]  /*4770*/  @UP1 UMOV UR29, UR4 ;  /* 0x00000004001d1c82 */ /* 0x000fe80008000000 */
[----:B------:R-:W-:Y:S04]  /*4780*/  @UP1 UMOV UR14, UR6 ;  /* 0x00000006000e1c82 */ /* 0x000fe80008000000 */
[----:B------:R-:W-:Y:S01]  /*4790*/  @UP1 UMOV UR13, UR5 ;  /* 0x00000005000d1c82 */ /* 0x000fe20008000000 */
[----:B------:R-:W-:Y:S05]  /*47a0*/  BRA.U !UP0, `(.L_x_86) ;  /* 0x0000000108a47547 */ /* 0x000fea000b800000 */
[----:B------:R-:W-:Y:S02]  /*47b0*/  UIMAD.WIDE.U32 UR18, UR13, UR51, URZ ;  /* 0x000000330d1272a5 */ /* 0x000fe4000f8e00ff */
[----:B------:R-:W-:Y:S02]  /*47c0*/  UIMAD.WIDE.U32 UR26, UR14, UR48, URZ ;  /* 0x000000300e1a72a5 */ /* 0x000fe4000f8e00ff */
[----:B------:R-:W-:Y:S02]  /*47d0*/  USEL UR4, UR30, UR38, !UP5 ;  /* 0x000000261e047287 */ /* 0x000fe4000e800000 */
[----:B------:R-:W-:Y:S02]  /*47e0*/  USEL UR7, UR31, UR39, !UP6 ;  /* 0x000000271f077287 */ /* 0x000fe4000f000000 */
[----:B--2---:R-:W-:Y:S02]  /*47f0*/  UIMAD.WIDE.U32 UR8, UR4, UR22, URZ ;  /* 0x00000016040872a5 */ /* 0x004fe4000f8e00ff */
[----:B------:R-:W-:Y:S01]  /*4800*/  UIMAD.WIDE.U32 UR10, UR7, UR22, URZ ;  /* 0x00000016070a72a5 */ /* 0x000fe2000f8e00ff */
[----:B------:R-:W-:Y:S02]  /*4810*/  UMOV UR5, UR19 ;  /* 0x0000001300057c82 */ /* 0x000fe40008000000 */
[----:B------:R-:W-:Y:S03]  /*4820*/  USHF.R.U32.HI UR6, URZ, UR40, UR5 ;  /* 0x00000028ff067299 */ /* 0x000fe60008011605 */
[----:B------:R-:W-:Y:S01]  /*4830*/  UMOV UR5, UR27 ;  /* 0x0000001b00057c82 */ /* 0x000fe20008000000 */
[----:B------:R-:W-:Y:S02]  /*4840*/  USEL UR6, UR13, UR6, !UP5 ;  /* 0x000000060d067287 */ /* 0x000fe4000e800000 */
[----:B------:R-:W-:Y:S03]  /*4850*/  USHF.R.U32.HI UR12, URZ, UR49, UR5 ;  /* 0x00000031ff0c7299 */ /* 0x000fe60008011605 */
[----:B------:R-:W-:Y:S02]  /*4860*/  UMOV UR5, UR9 ;  /* 0x0000000900057c82 */ /* 0x000fe40008000000 */
[----:B------:R-:W-:Y:S03]  /*4870*/  @UP4 USHF.R.U32.HI UR4, URZ, UR23, UR5 ;  /* 0x00000017ff044299 */ /* 0x000fe60008011605 */
[----:B------:R-:W-:Y:S01]  /*4880*/  UMOV UR5, UR11 ;  /* 0x0000000b00057c82 */ /* 0x000fe20008000000 */
[----:B------:R-:W-:Y:S02]  /*4890*/  UIMAD UR4, UR42, UR4, URZ ;  /* 0x000000042a0472a4 */ /* 0x000fe4000f8e02ff */
[----:B------:R-:W-:Y:S02]  /*48a0*/  @UP4 USHF.R.U32.HI UR7, URZ, UR23, UR5 ;  /* 0x00000017ff074299 */ /* 0x000fe40008011605 */
[----:B------:R-:W-:Y:S02]  /*48b0*/  UIMAD.WIDE.U32 UR10, UR6, UR22, URZ ;  /* 0x00000016060a72a5 */ /* 0x000fe4000f8e00ff */
[----:B------:R-:W-:Y:S02]  /*48c0*/  USEL UR5, UR14, UR12, !UP6 ;  /* 0x0000000c0e057287 */ /* 0x000fe4000f000000 */
[----:B------:R-:W-:Y:S02]  /*48d0*/  UIMAD UR8, UR42, UR7, URZ ;  /* 0x000000072a0872a4 */ /* 0x000fe4000f8e02ff */
[----:B------:R-:W-:Y:S03]  /*48e0*/  UISETP.GE.AND UP0, UPT, UR6, UR4, UPT ;  /* 0x000000040600728c */ /* 0x000fe6000bf06270 */
[----:B------:R-:W-:Y:S01]  /*48f0*/  UMOV UR4, UR11 ;  /* 0x0000000b00047c82 */ /* 0x000fe20008000000 */
[----:B------:R-:W-:Y:S02]  /*4900*/  UISETP.GE.OR UP0, UPT, UR5, UR8, UP0 ;  /* 0x000000080500728c */ /* 0x000fe40008706670 */
[----:B------:R-:W-:Y:S02]  /*4910*/  USHF.R.U32.HI UR4, URZ, UR23, UR4 ;  /* 0x00000017ff047299 */ /* 0x000fe40008011604 */
[----:B------:R-:W-:Y:S02]  /*4920*/  UIMAD.WIDE.U32 UR8, UR5, UR22, URZ ;  /* 0x00000016050872a5 */ /* 0x000fe4000f8e00ff */
[----:B------:R-:W-:Y:S04]  /*4930*/  USEL UR10, UR6, UR4, !UP4 ;  /* 0x00000004060a7287 */ /* 0x000fe8000e000000 */
[----:B------:R-:W-:Y:S01]  /*4940*/  UIADD3 UR11, UPT, UPT, -UR10, URZ, URZ ;  /* 0x000000ff0a0b7290 */ /* 0x000fe2000fffe1ff */
[----:B------:R-:W-:Y:S02]  /*4950*/  @!UP0 UMOV UR4, UR9 ;  /* 0x0000000900048c82 */ /* 0x000fe40008000000 */
[----:B------:R-:W-:Y:S02]  /*4960*/  @!UP0 USHF.R.U32.HI UR4, URZ, UR23, UR4 ;  /* 0x00000017ff048299 */ /* 0x000fe40008011604 */
[----:B------:R-:W-:Y:S02]  /*4970*/  UIMAD UR8, UR42, UR11, UR6 ;  /* 0x0000000b2a0872a4 */ /* 0x000fe4000f8e0206 */
[----:B------:R-:W-:Y:S04]  /*4980*/  @!UP0 USEL UR4, UR5, UR4, !UP4 ;  /* 0x0000000405048287 */ /* 0x000fe8000e000000 */
[----:B------:R-:W-:Y:S02]  /*4990*/  @!UP0 UIMAD UR8, UR7, UR8, UR4 ;  /* 0x00000008070882a4 */ /* 0x000fe4000f8e0204 */
[----:B------:R-:W-:Y:S02]  /*49a0*/  @!UP0 UIADD3 UR9, UPT, UPT, UR10, -UR4, URZ ;  /* 0x800000040a098290 */ /* 0x000fe4000fffe0ff */
[----:B------:R-:W-:Y:S02]  /*49b0*/  UIADD3 UR4, UPT, UPT, -UR5, URZ, URZ ;  /* 0x000000ff05047290 */ /* 0x000fe4000fffe1ff */
[----:B------:R-:W-:Y:S02]  /*49c0*/  UIADD3 UR7, UPT, UPT, -UR6, URZ, URZ ;  /* 0x000000ff06077290 */ /* 0x000fe4000fffe1ff */
[----:B------:R-:W-:Y:S02]  /*49d0*/  @!UP0 UIMAD UR6, UR9, UR42, UR5 ;  /* 0x0000002a090682a4 */ /* 0x000fe4000f8e0205 */
[----:B------:R-:W-:Y:S02]  /*49e0*/  UIMAD UR14, UR15, UR4, UR14 ;  /* 0x000000040f0e72a4 */ /* 0x000fe4000f8e020e */
[----:B------:R-:W-:Y:S01]  /*49f0*/  UIMAD UR13, UR50, UR7, UR13 ;  /* 0x00000007320d72a4 */ /* 0x000fe2000f8e020d */
[----:B------:R-:W-:Y:S02]  /*4a00*/  @!UP0 UMOV UR5, UR8 ;  /* 0x0000000800058c82 */ /* 0x000fe40008000000 */
[----:B------:R-:W-:Y:S02]  /*4a10*/  UIMAD UR14, UR5, UR15, UR14 ;  /* 0x0000000f050e72a4 */ /* 0x000fe4000f8e020e */
[----:B------:R-:W-:Y:S11]  /*4a20*/  UIMAD UR13, UR6, UR50, UR13 ;  /* 0x00000032060d72a4 */ /* 0x000ff6000f8e020d */
[----:B------:R-:W-:Y:S01]  /*4a30*/  @!UPT UIADD3 URZ, UPT, UPT, URZ, URZ, URZ ;  /* 0x000000fffffff290 */ /* 0x000fe2000fffe0ff */
.L_x_86:
[----:B------:R-:W4:Y:S01]  /*4a40*/  @!UP2 LDCU.128 UR8, c[0x0][0xb10] ;  /* 0x00016200ff08a7ac */ /* 0x000f220008000c00 */
[C---:B-1----:R-:W-:Y:S02]  /*4a50*/  ISETP.NE.U32.AND P1, PT, R4.reuse, RZ, PT ;  /* 0x000000ff0400720c */ /* 0x042fe40003f25070 */
[----:B------:R-:W-:Y:S02]  /*4a60*/  ISETP.NE.U32.AND P0, PT, R4, RZ, PT ;  /* 0x000000ff0400720c */ /* 0x000fe40003f05070 */
[C---:B------:R-:W-:Y:S02]  /*4a70*/  ISETP.NE.AND.EX P1, PT, R5.reuse, RZ, PT, P1 ;  /* 0x000000ff0500720c */ /* 0x040fe40003f25310 */
[----:B------:R-:W-:Y:S01]  /*4a80*/  ISETP.NE.AND.EX P0, PT, R5, RZ, PT, P0 ;  /* 0x000000ff0500720c */ /* 0x000fe20003f05300 */
[----:B------:R-:W1:Y:S01]  /*4a90*/  @!UP2 LDCU UR5, c[0x0][0xb0c] ;  /* 0x00016180ff05a7ac */ /* 0x000e620008000800 */
[----:B------:R-:W-:Y:S01]  /*4aa0*/  SHF.L.U32 R9, R15, 0x1f, RZ ;  /* 0x0000001f0f097819 */ /* 0x000fe200000006ff */
[----:B------:R-:W-:Y:S02]  /*4ab0*/  USHF.L.U32 UR35, UR20, 0x7, URZ ;  /* 0x0000000714237899 */ /* 0x000fe400080006ff */
[----:B------:R-:W-:Y:S02]  /*4ac0*/  USHF.L.U32 UR34, UR16, 0x8, URZ ;  /* 0x0000000810227899 */ /* 0x000fe400080006ff */
[----:B----4-:R-:W-:Y:S07]  /*4ad0*/  UIMAD.WIDE.U32 UR6, UR14, UR8, URZ ;  /* 0x000000080e0672a5 */ /* 0x010fee000f8e00ff */
[----:B------:R-:W-:Y:S01]  /*4ae0*/  @!UP2 UMOV UR4, UR7 ;  /* 0x000000070004ac82 */ /* 0x000fe20008000000 */
[----:B-1----:R-:W-:Y:S02]  /*4af0*/  @!UP2 UISETP.NE.AND UP0, UPT, UR5, 0x1, UPT ;  /* 0x000000010500a88c */ /* 0x002fe4000bf05270 */
[----:B------:R-:W-:Y:S02]  /*4b00*/  @!UP2 USHF.R.U32.HI UR4, URZ, UR9, UR4 ;  /* 0x00000009ff04a299 */ /* 0x000fe40008011604 */
[----:B------:R-:W-:Y:S02]  /*4b10*/  UIMAD.WIDE.U32 UR6, UR13, UR11, URZ ;  /* 0x0000000b0d0672a5 */ /* 0x000fe4000f8e00ff */
[----:B------:R-:W-:Y:S02]  /*4b20*/  @!UP2 USEL UR8, UR14, UR4, !UP0 ;  /* 0x000000040e08a287 */ /* 0x000fe4000c000000 */
[----:B------:R-:W-:Y:S03]  /*4b30*/  @!UP2 UISETP.NE.AND UP0, UPT, UR10, 0x1, UPT ;  /* 0x000000010a00a88c */ /* 0x000fe6000bf05270 */
[----:B------:R-:W-:Y:S02]  /*4b40*/  @!UP2 UMOV UR6, UR7 ;  /* 0x000000070006ac82 */ /* 0x000fe40008000000 */
[----:B------:R-:W1:Y:S02]  /*4b50*/  @!UP2 LDCU UR4, c[0x0][0xb20] ;  /* 0x00016400ff04a7ac */ /* 0x000e640008000800 */
[----:B-1----:R-:W-:Y:S04]  /*4b60*/  @!UP2 USHF.R.U32.HI UR6, URZ, UR4, UR6 ;  /* 0x00000004ff06a299 */ /* 0x002fe80008011606 */
[----:B------:R-:W-:Y:S04]  /*4b70*/  @!UP2 USEL UR6, UR13, UR6, !UP0 ;  /* 0x000000060d06a287 */ /* 0x000fe8000c000000 */
[----:B------:R-:W-:Y:S02]  /*4b80*/  @!UP2 UIADD3 UR4, UPT, UPT, -UR8, UR6, URZ ;  /* 0x000000060804a290 */ /* 0x000fe4000fffe1ff */
[----:B------:R-:W-:Y:S02]  /*4b90*/  @!UP2 UIADD3 UR6, UPT, UPT, UR8, -UR6, URZ ;  /* 0x800000060806a290 */ /* 0x000fe4000fffe0ff */
[----:B------:R-:W-:Y:S02]  /*4ba0*/  @!UP2 UIMAD UR14, UR4, UR5, UR14 ;  /* 0x00000005040ea2a4 */ /* 0x000fe4000f8e020e */
[----:B------:R-:W-:Y:S01]  /*4bb0*/  @!UP2 UIMAD UR13, UR6, UR10, UR13 ;  /* 0x0000000a060da2a4 */ /* 0x000fe2000f8e020d */
[----:B------:R-:W-:Y:S11]  /*4bc0*/  BRA.U UP3, `(.L_x_87) ;  /* 0x0000000103107547 */ /* 0x000ff6000b800000 */
[----:B---3--:R-:W-:Y:S04]  /*4bd0*/  MOV R0, UR41 ;  /* 0x0000002900007c02 */ /* 0x008fe80008000f00 */
[----:B------:R-:W-:Y:S04]  /*4be0*/  SHF.L.U32 R11, R0, 0x1f, RZ ;  /* 0x0000001f000b7819 */ /* 0x000fe800000006ff */
[----:B------:R-:W1:Y:S02]  /*4bf0*/  SYNCS.PHASECHK.TRANS64.TRYWAIT P2, [UR21+0x98], R11 ;  /* 0x0000980bff0075a7 */ /* 0x000e640008041115 */
[----:B-1----:R-:W-:Y:S05]  /*4c00*/  @!P2 BRA `(.L_x_88) ;  /* 0x000000740074a947 */ /* 0x002fea0003800000 */
.L_x_87:
[----:B------:R-:W-:Y:S05]  /*4c10*/  @!P1 BRA `(.L_x_89) ;  /* 0x0000000000309947 */ /* 0x000fea0003800000 */
[----:B------:R-:W-:Y:S01]  /*4c20*/  ISETP.NE.U32.AND P1, PT, R2, RZ, PT ;  /* 0x000000ff0200720c */ /* 0x000fe20003f25070 */
[----:B------:R-:W4:Y:S01]  /*4c30*/  LDCU.64 UR4, c[0x0][0x358] ;  /* 0x00006b00ff0477ac */ /* 0x000f220008000a00 */
[----:B------:R-:W-:Y:S02]  /*4c40*/  IMAD.MOV.U32 R150, RZ, RZ, 0x1 ;  /* 0x00000001ff967424 */ /* 0x000fe400078e00ff */
[----:B------:R-:W-:Y:S11]  /*4c50*/  ISETP.NE.AND.EX P1, PT, R3, RZ, PT, P1 ;  /* 0x000000ff0300720c */ /* 0x000ff60003f25310 */
[----:B------:R-:W-:Y:S02]  /*4c60*/  @!UPT UIADD3 URZ, UPT, UPT, URZ, URZ, URZ ;  /* 0x000000fffffff290 */ /* 0x000fe4000fffe0ff */
[----:B-1----:R-:W1:Y:S01]  /*4c70*/  @P1 LDC.64 R10, c[0x0][0x888] ;  /* 0x00022200ff0a1b82 */ /* 0x002e620000000a00 */
[----:B---3--:R-:W-:Y:S04]  /*4c80*/  @P1 IMAD R0, R4, UR36, RZ ;  /* 0x0000002404001c24 */ /* 0x008fe8000f8e02ff */
[----:B-1----:R-:W-:Y:S04]  /*4c90*/  @P1 IMAD.WIDE R10, R0, 0x4, R10 ;  /* 0x00000004000a1825 */ /* 0x002fe800078e020a */
[----:B------:R-:W-:Y:S01]  /*4ca0*/  HFMA2 R0, -RZ, RZ, 0, 5.9604644775390625e-08 ;  /* 0x00000001ff007431 */ /* 0x000fe200000001ff */
[----:B----45:R4:W5:Y:S04]  /*4cb0*/  @P1 LDG.E R73, desc[UR4][R10.64] ;  /* 0x000000040a491981 */ /* 0x030968000c1e1900 */
[----:B------:R-:W-:Y:S01]  /*4cc0*/  @!P1 PRMT R150, R0, 0x7610, R150 ;  /* 0x0000761000969816 */ /* 0x000fe20000000096 */
[----:B----4-:R-:W1:Y:S06]  /*4cd0*/  @!P1 LDC R73, c[0x0][0x880] ;  /* 0x00022000ff499b82 */ /* 0x010e6c0000000800 */
.L_x_89:
[----:B-1---5:R-:W-:Y:S01]  /*4ce0*/  @!P0 FSETP.EQ.AND P1, PT, R73, RZ, PT ;  /* 0x000000ff4900820b */ /* 0x022fe20003f22000 */
[----:B------:R-:W-:Y:S01]  /*4cf0*/  @!UPT UIADD3 URZ, UPT, UPT, URZ, URZ, URZ ;  /* 0x000000fffffff290 */ /* 0x000fe2000fffe0ff */
[----:B------:R-:W-:Y:S11]  /*4d00*/  @!P0 BRA `(.L_x_90) ;  /* 0x0000000000188947 */ /* 0x000ff60003800000 */
[----:B------:R-:W-:Y:S02]  /*4d10*/  LOP3.LUT P0, RZ, R150, 0xff, RZ, 0xc0, !PT ;  /* 0x000000ff96ff7812 */ /* 0x000fe4000780c0ff */
[----:B------:R-:W-:Y:S04]  /*4d20*/  ISETP.NE.U32.AND P1, PT, R2, RZ, PT ;  /* 0x000000ff0200720c */ /* 0x000fe80003f25070 */
[----:B------:R-:W-:Y:S04]  /*4d30*/  ISETP.NE.AND.EX P1, PT, R3, RZ, PT, P1 ;  /* 0x000000ff0300720c */ /* 0x000fe80003f25310 */
[----:B------:R-:W-:Y:S03]  /*4d40*/  PLOP3.LUT P1, PT, P1, PT, PT, 0x8, 0x80 ;  /* 0x000000000080781c */ /* 0x000fe60000f2e170 */
[----:B------:R-:W-:Y:S11]  /*4d50*/  @P0 FSETP.EQ.AND P1, PT, R73, RZ, PT ;  /* 0x000000ff4900020b */ /* 0x000ff60003f22000 */
[----:B------:R-:W-:Y:S02]  /*4d60*/  @!UPT UIADD3 URZ, UPT, UPT, URZ, URZ, URZ ;  /* 0x000000fffffff290 */ /* 0x000fe4000fffe0ff */
.L_x_90:
[----:B------:R-:W1:Y:S01]  /*4d70*/  SYNCS.PHASECHK.TRANS64.TRYWAIT P2, [UR21+0x70], R9 ;  /* 0x00007009ff0075a7 */ /* 0x000e620008041115 */
[----:B------:R-:W-:Y:S04]  /*4d80*/  ELECT P0, URZ, PT ;  /* 0x0000000000ff782f */ /* 0x000fe80003800000 */
[----:B------:R-:W-:Y:S11]  /*4d90*/  PLOP3.LUT P1, PT, P1, P0, PT, 0xf2, 0x2f ;  /* 0x00000000002f781c */ /* 0x000ff60000f21e72 */
[----:B------:R-:W-:Y:S02]  /*4da0*/  @!UPT UIADD3 URZ, UPT, UPT, URZ, URZ, URZ ;  /* 0x000000fffffff290 */ /* 0x000fe4000fffe0ff */
[----:B------:R-:W-:Y:S05]  /*4db0*/  @!P1 IADD3 R8, P0, PT, R16, 0x580, RZ ;  /* 0x0000058010089810 */ /* 0x000fea0007f1e0ff */
[----:B------:R-:W-:Y:S01]  /*4dc0*/  @!P1 IMAD.X R6, RZ, RZ, R17, P0 ;  /* 0x000000ffff069224 */ /* 0x000fe200000e0611 */
[----:B-1----:R-:W-:Y:S07]  /*4dd0*/  @!P2 BRA `(.L_x_91) ;  /* 0x000000740018a947 */ /* 0x002fee0003800000 */
.L_x_179:
[----:B------:R-:W-:Y:S01]  /*4de0*/  @!P1 R2UR UR5, R8 ;  /* 0x00000000080592ca */ /* 0x000fe200000e0000 */
[----:B------:R-:W-:Y:S01]  /*4df0*/  VOTEU.ALL UP0, P1 ;  /* 0x0000000000ff7886 */ /* 0x000fe20000800000 */
[----:B------:R-:W-:Y:S01]  /*4e00*/  @!P1 R2UR UR4, R6 ;  /* 0x00000000060492ca */ /* 0x000fe200000e0000 */
[----:B-1-3--:R-:W-:Y:S01]  /*4e10*/  @!P1 IMAD.MOV.U32 R0, RZ, RZ, 0x4000 ;  /* 0x00004000ff009424 */ /* 0x00afe200078e00ff */
[----:B------:R-:W-:Y:S01]  /*4e20*/  UMOV UR8, 0x0 ;  /* 0x0000000000087882 */ /* 0x000fe20000000000 */
[----:B------:R-:W-:Y:S01]  /*4e30*/  UMOV UR9, 0x10000000 ;  /* 0x1000000000097882 */ /* 0x000fe20000000000 */
[----:B------:R-:W-:Y:S01]  /*4e40*/  @!UP0 UIADD3 UR32, UPT, UPT, UR21, 0x400, URZ ;  /* 0x0000040015208890 */ /* 0x000fe2000fffe0ff */
[----:B------:R-:W-:Y:S01]  /*4e50*/  @!P1 IADD3 R8, P0, PT, R16, 0x580, RZ ;  /* 0x0000058010089810 */ /* 0x000fe20007f1e0ff */
[----:B------:R-:W-:Y:S01]  /*4e60*/  VOTEU.ALL UP0, P1 ;  /* 0x0000000000ff7886 */ /* 0x000fe20000800000 */
[----:B------:R-:W-:Y:S03]  /*4e70*/  UPRMT UR6, UR47, 0x654, UR33 ;  /* 0x000006542f067896 */ /* 0x000fe60008000021 */
[----:B------:R-:W-:Y:S02]  /*4e80*/  @!P1 IMAD.X R6, RZ, RZ, R17, P0 ;  /* 0x000000ffff069224 */ /* 0x000fe400000e0611 */
[----:B------:R-:W-:Y:S02]  /*4e90*/  IMAD.U32 R10, RZ, RZ, UR5 ;  /* 0x00000005ff0a7e24 */ /* 0x000fe4000f8e00ff */
[----:B------:R-:W-:Y:S03]  /*4ea0*/  IMAD.U32 R11, RZ, RZ, UR4 ;  /* 0x00000004ff0b7e24 */ /* 0x000fe6000f8e00ff */
[----:B------:R-:W-:Y:S02]  /*4eb0*/  @!P1 R2UR UR4, R10 ;  /* 0x000000000a0492ca */ /* 0x000fe400000e0000 */
[----:B------:R-:W-:Y:S11]  /*4ec0*/  @!P1 R2UR UR5, R11 ;  /* 0x000000000b0592ca */ /* 0x000ff600000e0000 */
[----:B------:R-:W-:Y:S02]  /*4ed0*/  @!UPT UIADD3 URZ, UPT, UPT, URZ, URZ, URZ ;  /* 0x000000fffffff290 */ /* 0x000fe4000fffe0ff */
[----:B------:R1:W-:Y:S01]  /*4ee0*/  @!UP0 UTMALDG.3D [UR32], [UR4], desc[UR8] ;  /* 0x00000820040085b4 */ /* 0x0003e20008011000 */
[----:B------:R1:W-:Y:S01]  /*4ef0*/  @!P1 SYNCS.ARRIVE.TRANS64.RED.A0TR RZ, [UR21+0x50], R0 ;  /* 0x00005000ffff99a7 */ /* 0x0003e20008300415 */
[----:B------:R-:W-:Y:S01]  /*4f00*/  SYNCS.ARRIVE.TRANS64.RED.A1T0 RZ, [UR6], RZ ;  /* 0x000000ffffff79a7 */ /* 0x000fe20008100406 */
[----:B------:R-:W3:Y:S02]  /*4f10*/  SYNCS.PHASECHK.TRANS64.TRYWAIT P2, [UR21+0x78], R9 ;  /* 0x00007809ff0075a7 */ /* 0x000ee40008041115 */
[----:B-1-3--:R-:W-:Y:S05]  /*4f20*/  @!P2 BRA `(.L_x_92) ;  /* 0x0000007000dca947 */ /* 0x00afea0003800000 */
.L_x_181:
[----:B------:R-:W-:Y:S01]  /*4f30*/  @!P1 R2UR UR5, R8 ;  /* 0x00000000080592ca */ /* 0x000fe200000e0000 */
[----:B------:R-:W-:Y:S01]  /*4f40*/  VOTEU.ALL UP0, P1 ;  /* 0x0000000000ff7886 */ /* 0x000fe20000800000 */
[----:B------:R-:W-:Y:S01]  /*4f50*/  @!P1 R2UR UR4, R6 ;  /* 0x00000000060492ca */ /* 0x000fe200000e0000 */
[----:B-1----:R-:W-:Y:S01]  /*4f60*/  @!P1 IMAD.MOV.U32 R0, RZ, RZ, 0x4000 ;  /* 0x00004000ff009424 */ /* 0x002fe200078e00ff */
[----:B------:R-:W-:Y:S01]  /*4f70*/  UMOV UR8, 0x0 ;  /* 0x0000000000087882 */ /* 0x000fe20000000000 */
[----:B------:R-:W-:Y:S01]  /*4f80*/  UMOV UR9, 0x10000000 ;  /* 0x1000000000097882 */ /* 0x000fe20000000000 */
[----:B------:R-:W-:Y:S01]  /*4f90*/  @!UP0 UIADD3 UR26, UPT, UPT, UR34, 0x40, URZ ;  /* 0x00000040221a8890 */ /* 0x000fe2000fffe0ff */
[----:B------:R-:W-:Y:S01]  /*4fa0*/  @!P1 IADD3 R8, P0, PT, R16, 0x580, RZ ;  /* 0x0000058010089810 */ /* 0x000fe20007f1e0ff */
[----:B------:R-:W-:Y:S01]  /*4fb0*/  @!UP0 UIADD3 UR24, UPT, UPT, UR21, 0x4400, URZ ;  /* 0x0000440015188890 */ /* 0x000fe2000fffe0ff */
[----:B------:R-:W-:Y:S01]  /*4fc0*/  VOTEU.ALL UP0, P1 ;  /* 0x0000000000ff7886 */ /* 0x000fe20000800000 */
[----:B------:R-:W-:Y:S01]  /*4fd0*/  UMOV UR27, UR35 ;  /* 0x00000023001b7c82 */ /* 0x000fe20008000000 */
[----:B------:R-:W-:Y:S02]  /*4fe0*/  UMOV UR28, UR36 ;  /* 0x00000024001c7c82 */ /* 0x000fe40008000000 */
[----:B------:R-:W-:Y:S01]  /*4ff0*/  IMAD.U32 R10, RZ, RZ, UR5 ;  /* 0x00000005ff0a7e24 */ /* 0x000fe2000f8e00ff */
[----:B------:R-:W-:Y:S01]  /*5000*/  UPRMT UR6, UR47, 0x654, UR25 ;  /* 0x000006542f067896 */ /* 0x000fe20008000019 */
[----:B------:R-:W-:Y:S02]  /*5010*/  IMAD.U32 R11, RZ, RZ, UR4 ;  /* 0x00000004ff0b7e24 */ /* 0x000fe4000f8e00ff */
[----:B------:R-:W-:Y:S01]  /*5020*/  @!P1 IMAD.X R6, RZ, RZ, R17, P0 ;  /* 0x000000ffff069224 */ /* 0x000fe200000e0611 */
        /* <DEDUP_REMOVED lines=8> */
.L_x_183:
[----:B------:R-:W-:Y:S01]  /*50b0*/  @!P1 R2UR UR5, R8 ;  /* 0x00000000080592ca */ /* 0x000fe200000e0000 */
[----:B------:R-:W-:Y:S01]  /*50c0*/  VOTEU.ALL UP0, P1 ;  /* 0x0000000000ff7886 */ /* 0x000fe20000800000 */
[----:B------:R-:W-:Y:S01]  /*50d0*/  @!P1 R2UR UR4, R6 ;  /* 0x00000000060492ca */ /* 0x000fe200000e0000 */
[----:B-1----:R-:W-:Y:S01]  /*50e0*/  @!P1 IMAD.MOV.U32 R0, RZ, RZ, 0x4000 ;  /* 0x00004000ff009424 */ /* 0x002fe200078e00ff */
[----:B------:R-:W-:Y:S01]  /*50f0*/  UMOV UR8, 0x0 ;  /* 0x0000000000087882 */ /* 0x000fe20000000000 */
[----:B------:R-:W-:Y:S01]  /*5100*/  UMOV UR9, 0x10000000 ;  /* 0x1000000000097882 */ /* 0x000fe20000000000 */
[----:B------:R-:W-:Y:S01]  /*5110*/  @!UP0 UIADD3 UR18, UPT, UPT, UR34, 0x80, URZ ;  /* 0x0000008022128890 */ /* 0x000fe2000fffe0ff */
[----:B------:R-:W-:Y:S01]  /*5120*/  VIADD R14, R14, 0x1 ;  /* 0x000000010e0e7836 */ /* 0x000fe20000000000 */
[----:B------:R-:W-:Y:S01]  /*5130*/  @!UP0 UIADD3 UR16, UPT, UPT, UR21, 0x8400, URZ ;  /* 0x0000840015108890 */ /* 0x000fe2000fffe0ff */
[----:B------:R-:W-:Y:S01]  /*5140*/  VOTEU.ALL UP0, P1 ;  /* 0x0000000000ff7886 */ /* 0x000fe20000800000 */
[----:B------:R-:W-:Y:S01]  /*5150*/  UMOV UR19, UR35 ;  /* 0x0000002300137c82 */ /* 0x000fe20008000000 */
[----:B------:R-:W-:Y:S02]  /*5160*/  UMOV UR20, UR36 ;  /* 0x0000002400147c82 */ /* 0x000fe40008000000 */
[----:B------:R-:W-:Y:S01]  /*5170*/  IMAD.U32 R10, RZ, RZ, UR5 ;  /* 0x00000005ff0a7e24 */ /* 0x000fe2000f8e00ff */
[----:B------:R-:W-:Y:S01]  /*5180*/  UPRMT UR6, UR47, 0x654, UR17 ;  /* 0x000006542f067896 */ /* 0x000fe20008000011 */
        /* <DEDUP_REMOVED lines=9> */
.L_x_185:
[----:B------:R-:W-:Y:S01]  /*5220*/  @!P1 IADD3 R6, P0, PT, R16, 0x580, RZ ;  /* 0x0000058010069810 */ /* 0x000fe20007f1e0ff */
[----:B------:R-:W-:Y:S01]  /*5230*/  VOTEU.ALL UP0, P1 ;  /* 0x0000000000ff7886 */ /* 0x000fe20000800000 */
[----:B------:R-:W-:Y:S01]  /*5240*/  UMOV UR6, 0x0 ;  /* 0x0000000000067882 */ /* 0x000fe20000000000 */
[----:B------:R-:W-:Y:S01]  /*5250*/  UMOV UR7, 0x10000000 ;  /* 0x1000000000077882 */ /* 0x000fe20000000000 */
[----:B------:R-:W-:Y:S01]  /*5260*/  @!P1 R2UR UR5, R6 ;  /* 0x00000000060592ca */ /* 0x000fe200000e0000 */
[----:B-1----:R-:W-:Y:S01]  /*5270*/  @!P1 IMAD.X R0, RZ, RZ, R17, P0 ;  /* 0x000000ffff009224 */ /* 0x002fe200000e0611 */
[----:B------:R-:W-:Y:S01]  /*5280*/  @!UP0 UIADD3 UR10, UPT, UPT, UR34, 0xc0, URZ ;  /* 0x000000c0220a8890 */ /* 0x000fe2000fffe0ff */
[----:B------:R-:W-:Y:S01]  /*5290*/  R2UR UR18, R152 ;  /* 0x00000000981272ca */ /* 0x000fe200000e0000 */
[----:B------:R-:W-:Y:S01]  /*52a0*/  @!UP0 UIADD3 UR8, UPT, UPT, UR21, 0xc400, URZ ;  /* 0x0000c40015088890 */ /* 0x000fe2000fffe0ff */
[----:B------:R-:W-:Y:S01]  /*52b0*/  ISETP.NE.AND P0, PT, R14, 0x2, PT ;  /* 0x000000020e00780c */ /* 0x000fe20003f05270 */
[----:B------:R-:W-:Y:S01]  /*52c0*/  @!UP0 UIADD3 UR9, UPT, UPT, UR21, 0x68, URZ ;  /* 0x0000006815098890 */ /* 0x000fe2000fffe0ff */
[----:B------:R-:W-:Y:S01]  /*52d0*/  @!P1 R2UR UR4, R0 ;  /* 0x00000000000492ca */ /* 0x000fe200000e0000 */
[----:B------:R-:W-:Y:S01]  /*52e0*/  VOTEU.ALL UP0, P1 ;  /* 0x0000000000ff7886 */ /* 0x000fe20000800000 */
[----:B------:R-:W-:Y:S01]  /*52f0*/  UMOV UR11, UR35 ;  /* 0x00000023000b7c82 */ /* 0x000fe20008000000 */
[----:B------:R-:W-:Y:S01]  /*5300*/  UMOV UR12, UR36 ;  /* 0x00000024000c7c82 */ /* 0x000fe20008000000 */
[----:B------:R-:W-:Y:S01]  /*5310*/  SEL R0, RZ, 0x1, P0 ;  /* 0x00000001ff007807 */ /* 0x000fe20000000000 */
[----:B------:R-:W-:Y:S01]  /*5320*/  UIADD3 UR16, UPT, UPT, UR13, UR63, URZ ;  /* 0x0000003f0d107290 */ /* 0x000fe2000fffe0ff */
[----:B------:R-:W-:Y:S01]  /*5330*/  IMAD.U32 R8, RZ, RZ, UR5 ;  /* 0x00000005ff087e24 */ /* 0x000fe2000f8e00ff */
[----:B------:R-:W-:Y:S01]  /*5340*/  LOP3.LUT R15, R15, 0x1, RZ, 0x3c, !PT ;  /* 0x000000010f0f7812 */ /* 0x000fe200078e3cff */
[----:B------:R-:W-:Y:S01]  /*5350*/  UPLOP3.LUT UP3, UPT, UPT, UPT, UPT, 0x80, 0x8 ;  /* 0x000000000008789c */ /* 0x000fe20003f6f070 */
[----:B------:R-:W-:Y:S01]  /*5360*/  LOP3.LUT R13, R13, R0, RZ, 0x3c, !PT ;  /* 0x000000000d0d7212 */ /* 0x000fe200078e3cff */
[----:B------:R-:W-:Y:S01]  /*5370*/  UIADD3 UR20, UPT, UPT, UR14, UR18, URZ ;  /* 0x000000120e147290 */ /* 0x000fe2000fffe0ff */
[----:B------:R-:W-:Y:S01]  /*5380*/  SEL R14, R14, RZ, P0 ;  /* 0x000000ff0e0e7207 */ /* 0x000fe20000000000 */
[----:B------:R-:W-:Y:S01]  /*5390*/  UMOV UR36, UR29 ;  /* 0x0000001d00247c82 */ /* 0x000fe20008000000 */
[----:B------:R-:W-:Y:S01]  /*53a0*/  IMAD.U32 R9, RZ, RZ, UR4 ;  /* 0x00000004ff097e24 */ /* 0x000fe2000f8e00ff */
[----:B------:R-:W-:Y:S04]  /*53b0*/  @!P1 R2UR UR4, R8 ;  /* 0x00000000080492ca */ /* 0x000fe800000e0000 */
[----:B------:R-:W-:Y:S11]  /*53c0*/  @!P1 R2UR UR5, R9 ;  /* 0x00000000090592ca */ /* 0x000ff600000e0000 */
[----:B------:R-:W-:Y:S02]  /*53d0*/  @!UPT UIADD3 URZ, UPT, UPT, URZ, URZ, URZ ;  /* 0x000000fffffff290 */ /* 0x000fe4000fffe0ff */
[----:B------:R3:W-:Y:S01]  /*53e0*/  @!UP0 UTMALDG.3D [UR8], [UR4], desc[UR6] ;  /* 0x00000608040085b4 */ /* 0x0007e20008011000 */
[----:B------:R3:W-:Y:S01]  /*53f0*/  @!P1 SYNCS.ARRIVE.TRANS64.RED.A0TR RZ, [UR21+0x68], R7 ;  /* 0x00006807ffff99a7 */ /* 0x0007e20008300415 */
[----:B------:R-:W-:Y:S01]  /*5400*/  SYNCS.ARRIVE.TRANS64.RED.A1T0 RZ, [UR37], RZ ;  /* 0x000000ffffff79a7 */ /* 0x000fe20008100425 */
[----:B------:R-:W-:Y:S05]  /*5410*/  BRA.U UP1, `(.L_x_95) ;  /* 0xfffffff101687547 */ /* 0x000fea000b83ffff */
[----:B------:R-:W-:-:S04]  /*5420*/  SHF.L.U32 R3, R15, 0x1f, RZ ;  /* 0x0000001f0f037819 */ /* 0x000fc800000006ff */
[----:B------:R-:W1:Y:S02]  /*5430*/  SYNCS.PHASECHK.TRANS64.TRYWAIT P0, [UR21+0x70], R3 ;  /* 0x00007003ff0075a7 */ /* 0x000e640008001115 */
[----:B-1----:R-:W-:Y:S05]  /*5440*/  @!P0 BRA `(.L_x_96) ;  /* 0x0000006c00dc8947 */ /* 0x002fea0003800000 */
.L_x_187:
[----:B------:R-:W4:Y:S02]  /*5450*/  SYNCS.PHASECHK.TRANS64.TRYWAIT P0, [UR21+0x78], R3 ;  /* 0x00007803ff0075a7 */ /* 0x000f240008001115 */
[----:B----4-:R-:W-:Y:S05]  /*5460*/  @!P0 BRA `(.L_x_97) ;  /* 0x0000006c00ec8947 */ /* 0x010fea0003800000 */
.L_x_189:
[----:B------:R-:W4:Y:S02]  /*5470*/  SYNCS.PHASECHK.TRANS64.TRYWAIT P0, [UR21+0x80], R3 ;  /* 0x00008003ff0075a7 */ /* 0x000f240008001115 */
[----:B----4-:R-:W-:Y:S05]  /*5480*/  @!P0 BRA `(.L_x_98) ;  /* 0x0000006c00fc8947 */ /* 0x010fea0003800000 */
.L_x_191:
[----:B-1----:R-:W-:-:S07]  /*5490*/  MOV R0, UR21 ;  /* 0x0000001500007c02 */ /* 0x002fce0008000f00 */
.L_x_99:
[----:B-1----:R-:W-:-:S04]  /*54a0*/  SHF.L.U32 R3, R15, 0x1f, RZ ;  /* 0x0000001f0f037819 */ /* 0x002fc800000006ff */
[----:B------:R1:W4:Y:S03]  /*54b0*/  SYNCS.PHASECHK.TRANS64.TRYWAIT P0, [R0+URZ+0x88], R3 ;  /* 0x00008803000075a7 */ /* 0x00032600080011ff */
[----:B----4-:R-:W-:Y:S05]  /*54c0*/  @!P0 NANOSLEEP.SYNCS 0x989680 ;  /* 0x009896800000895d */ /* 0x010fea0003900000 */
[----:B------:R-:W4:Y:S02]  /*54d0*/  @!P0 SYNCS.PHASECHK.TRANS64 P0, [R0+URZ+0x88], R3 ;  /* 0x00008803000085a7 */ /* 0x000f2400080010ff */
[----:B--234-:R-:W-:Y:S05]  /*54e0*/  @P0 EXIT ;  /* 0x000000000000094d */ /* 0x01cfea0003800000 */
[----:B------:R-:W-:Y:S05]  /*54f0*/  BRA `(.L_x_99) ;  /* 0xfffffffc00e87947 */ /* 0x000fea000383ffff */
.L_x_84:
[----:B------:R-:W-:-:S06]  /*5500*/  UISETP.GE.AND UP0, UPT, UR17, 0x4, UPT ;  /* 0x000000041100788c */ /* 0x000fcc000bf06270 */
[----:B------:R-:W-:-:S13]  /*5510*/  PLOP3.LUT P0, PT, PT, PT, UP0, 0x80, 0x8 ;  /* 0x000000000008781c */ /* 0x000fda0003f0f008 */
[----:B-1----:R-:W-:Y:S05]  /*5520*/  @!P0 EXIT ;  /* 0x000000000000894d */ /* 0x002fea0003800000 */
[----:B------:R-:W-:Y:S01]  /*5530*/  BAR.SYNC.DEFER_BLOCKING 0x6, 0xa0 ;  /* 0x0182800000007b1d */ /* 0x000fe20000010000 */
[C---:B------:R-:W-:Y:S01]  /*5540*/  IMAD.SHL.U32 R5, R166.reuse, 0x40, RZ ;  /* 0x00000040a6057824 */ /* 0x040fe200078e00ff */
[C---:B------:R-:W-:Y:S01]  /*5550*/  LOP3.LUT R149, R166.reuse, 0x1, RZ, 0xc0, !PT ;  /* 0x00000001a6957812 */ /* 0x040fe200078ec0ff */
[C---:B------:R-:W-:Y:S02]  /*5560*/  IMAD.U32 R69, R166.reuse, 0x10000, RZ ;  /* 0x00010000a6457824 */ /* 0x040fe400078e00ff */
[----:B------:R-:W-:Y:S02]  /*5570*/  HFMA2 R163, -RZ, RZ, 0, 5.9604644775390625e-08 ;  /* 0x00000001ffa37431 */ /* 0x000fe400000001ff */
[C---:B------:R-:W-:Y:S01]  /*5580*/  IMAD.SHL.U32 R148, R166.reuse, 0x8, RZ ;  /* 0x00000008a6947824 */ /* 0x040fe200078e00ff */
[----:B------:R-:W-:Y:S01]  /*5590*/  UMOV UR44, 0x400 ;  /* 0x00000400002c7882 */ /* 0x000fe20000000000 */
[----:B------:R-:W1:Y:S01]  /*55a0*/  LDC.64 R144, c[0x0][0x888] ;  /* 0x00022200ff907b82 */ /* 0x000e620000000a00 */
[----:B------:R-:W-:Y:S01]  /*55b0*/  ULEA UR44, UR47, UR44, 0x18 ;  /* 0x0000002c2f2c7291 */ /* 0x000fe2000f8ec0ff */
[----:B------:R-:W-:Y:S01]  /*55c0*/  ISETP.NE.U32.AND P0, PT, R149, 0x1, PT ;  /* 0x000000019500780c */ /* 0x000fe20003f05070 */
[----:B------:R-:W-:Y:S01]  /*55d0*/  IMAD.MOV.U32 R165, RZ, RZ, 0x2 ;  /* 0x00000002ffa57424 */ /* 0x000fe200078e00ff */
[----:B------:R-:W-:Y:S01]  /*55e0*/  LOP3.LUT R7, R5, 0x1c0, RZ, 0xc0, !PT ;  /* 0x000001c005077812 */ /* 0x000fe200078ec0ff */
[----:B------:R-:W-:Y:S01]  /*55f0*/  UIADD3 UR4, UPT, UPT, UR44, 0x400, URZ ;  /* 0x000004002c047890 */ /* 0x000fe2000fffe0ff */
[----:B------:R-:W-:Y:S01]  /*5600*/  LOP3.LUT R69, R69, 0x600000, RZ, 0xc0, !PT ;  /* 0x0060000045457812 */ /* 0x000fe200078ec0ff */
[----:B------:R-:W-:Y:S01]  /*5610*/  IMAD.MOV.U32 R164, RZ, RZ, 0x4 ;  /* 0x00000004ffa47424 */ /* 0x000fe200078e00ff */
[----:B------:R-:W2:Y:S01]  /*5620*/  LDC.64 R146, c[0x0][0x890] ;  /* 0x00022400ff927b82 */ /* 0x000ea20000000a00 */
[----:B------:R-:W-:Y:S01]  /*5630*/  R2P PR, R166, 0x6 ;  /* 0x00000006a6007804 */ /* 0x000fe20000000000 */
[----:B------:R-:W-:Y:S01]  /*5640*/  IMAD.MOV.U32 R68, RZ, RZ, RZ ;  /* 0x000000ffff447224 */ /* 0x000fe200078e00ff */
[----:B------:R-:W-:Y:S01]  /*5650*/  LOP3.LUT R148, R7, 0x38, R148, 0xf8, !PT ;  /* 0x0000003807947812 */ /* 0x000fe200078ef894 */
[----:B------:R-:W-:Y:S01]  /*5660*/  IMAD.MOV.U32 R162, RZ, RZ, RZ ;  /* 0x000000ffffa27224 */ /* 0x000fe200078e00ff */
[----:B------:R-:W-:Y:S01]  /*5670*/  P2R R4, PR, RZ, 0x1 ;  /* 0x00000001ff047803 */ /* 0x000fe20000000000 */
[----:B------:R-:W-:Y:S01]  /*5680*/  IMAD.MOV.U32 R155, RZ, RZ, RZ ;  /* 0x000000ffff9b7224 */ /* 0x000fe200078e00ff */
[----:B------:R-:W-:Y:S01]  /*5690*/  LOP3.LUT R148, R148, 0x1e00, R5, 0xf8, !PT ;  /* 0x00001e0094947812 */ /* 0x000fe200078ef805 */
[----:B------:R-:W3:Y:S01]  /*56a0*/  LDC.64 R142, c[0x0][0x8b0] ;  /* 0x00022c00ff8e7b82 */ /* 0x000ee20000000a00 */
[----:B------:R-:W4:Y:S01]  /*56b0*/  LDS R0, [UR44+0x130] ;  /* 0x0001302cff007984 */ /* 0x000f220008000800 */
[----:B------:R-:W-:Y:S01]  /*56c0*/  LOP3.LUT R166, R166, 0x60, RZ, 0xc0, !PT ;  /* 0x00000060a6a67812 */ /* 0x000fe200078ec0ff */
[----:B------:R-:W-:Y:S01]  /*56d0*/  IMAD.U32 R153, RZ, RZ, UR4 ;  /* 0x00000004ff997e24 */ /* 0x000fe2000f8e00ff */
[----:B------:R-:W-:Y:S01]  /*56e0*/  MOV R161, RZ ;  /* 0x000000ff00a17202 */ /* 0x000fe20000000f00 */
[----:B------:R-:W1:Y:S01]  /*56f0*/  LDCU UR60, c[0x0][0x370] ;  /* 0x00006e00ff3c77ac */ /* 0x000e620008000800 */
[----:B------:R-:W-:-:S02]  /*5700*/  SEL R165, R165, 0xfffffffe, !P1 ;  /* 0xfffffffea5a57807 */ /* 0x000fc40004800000 */
[----:B------:R-:W1:Y:S01]  /*5710*/  LDC.64 R140, c[0x0][0x8a8] ;  /* 0x00022a00ff8c7b82 */ /* 0x000e620000000a00 */
[----:B------:R-:W-:Y:S01]  /*5720*/  SEL R164, R164, 0xfffffffc, !P2 ;  /* 0xfffffffca4a47807 */ /* 0x000fe20005000000 */
[----:B------:R-:W1:Y:S01]  /*5730*/  LDCU UR43, c[0x0][0xb0c] ;  /* 0x00016180ff2b77ac */ /* 0x000e620008000800 */
[----:B------:R-:W1:Y:S01]  /*5740*/  LDCU UR39, c[0x0][0xb30] ;  /* 0x00016600ff2777ac */ /* 0x000e620008000800 */
[----:B------:R-:W1:Y:S01]  /*5750*/  LDCU.64 UR54, c[0x0][0x888] ;  /* 0x00011100ff3677ac */ /* 0x000e620008000a00 */
[----:B------:R-:W1:Y:S01]  /*5760*/  LDCU.64 UR40, c[0x0][0xb28] ;  /* 0x00016500ff2877ac */ /* 0x000e620008000a00 */
[----:B------:R-:W1:Y:S01]  /*5770*/  LDCU.128 UR56, c[0x0][0xb10] ;  /* 0x00016200ff3877ac */ /* 0x000e620008000c00 */
[----:B------:R-:W1:Y:S01]  /*5780*/  LDCU UR53, c[0x0][0x374] ;  /* 0x00006e80ff3577ac */ /* 0x000e620008000800 */
[----:B------:R-:W-:Y:S01]  /*5790*/  UMOV UR52, URZ ;  /* 0x000000ff00347c82 */ /* 0x000fe20008000000 */
[----:B------:R-:W-:Y:S01]  /*57a0*/  UMOV UR46, URZ ;  /* 0x000000ff002e7c82 */ /* 0x000fe20008000000 */
[----:B--2-4-:R-:W-:-:S07]  /*57b0*/  IMAD.IADD R69, R0, 0x1, R69 ;  /* 0x0000000100457824 */ /* 0x014fce00078e0245 */
.L_x_143:
[----:B------:R-:W-:Y:S02]  /*57c0*/  LEA R3, R155, UR44, 0x3 ;  /* 0x0000002c9b037c11 */ /* 0x000fe4000f8e18ff */
[----:B------:R-:W-:Y:S02]  /*57d0*/  SHF.L.U32 R0, R161, 0x1f, RZ ;  /* 0x0000001fa1007819 */ /* 0x000fe400000006ff */
[----:B-1----:R-:W-:Y:S02]  /*57e0*/  LEA R5, R155, UR44, 0x4 ;  /* 0x0000002c9b057c11 */ /* 0x002fe4000f8e20ff */
[----:B------:R-:W2:Y:S02]  /*57f0*/  SYNCS.PHASECHK.TRANS64.TRYWAIT P0, [R3+URZ+0xa0], R0 ;  /* 0x0000a000030075a7 */ /* 0x000ea400080011ff */
[----:B--2---:R-:W-:Y:S05]  /*5800*/  @!P0 BRA `(.L_x_100) ;  /* 0x0000006c00348947 */ /* 0x004fea0003800000 */
.L_x_192:
[----:B------:R-:W4:Y:S01]  /*5810*/  LDS.128 R4, [R5+0x110] ;  /* 0x0001100005047984 */ /* 0x000f220000000c00 */
[----:B------:R-:W-:Y:S01]  /*5820*/  UISETP.GE.AND UP0, UPT, UR42, 0x1, UPT ;  /* 0x000000012a00788c */ /* 0x000fe2000bf06270 */
[----:B------:R-:W-:Y:S01]  /*5830*/  @!PT LDS RZ, [RZ] ;  /* 0x00000000fffff984 */ /* 0x000fe20000000800 */
[----:B------:R-:W-:Y:S01]  /*5840*/  @!PT LDS RZ, [RZ] ;  /* 0x00000000fffff984 */ /* 0x000fe20000000800 */
[----:B------:R-:W-:Y:S01]  /*5850*/  @!PT LDS RZ, [RZ] ;  /* 0x00000000fffff984 */ /* 0x000fe20000000800 */
[----:B------:R-:W-:Y:S01]  /*5860*/  @!PT LDS RZ, [RZ] ;  /* 0x00000000fffff984 */ /* 0x000fe20000000800 */
[----:B------:R1:W-:Y:S06]  /*5870*/  MEMBAR.ALL.CTA ;  /* 0x0000000000007992 */ /* 0x0003ec0000008000 */
[----:B-1----:R-:W1:Y:S01]  /*5880*/  FENCE.VIEW.ASYNC.S ;  /* 0x00000000000073c6 */ /* 0x002e620000000000 */
[----:B----4-:R-:W-:Y:S11]  /*5890*/  LOP3.LUT P0, RZ, R6, 0x1, RZ, 0xc0, !PT ;  /* 0x0000000106ff7812 */ /* 0x010ff6000780c0ff */
[----:B------:R-:W-:Y:S02]  /*58a0*/  @!UPT UIADD3 URZ, UPT, UPT, URZ, URZ, URZ ;  /* 0x000000fffffff290 */ /* 0x000fe4000fffe0ff */
[----:B-1----:R-:W-:Y:S01]  /*58b0*/  VOTEU.ANY UP1, P0 ;  /* 0x0000000000ff7886 */ /* 0x002fe20000020100 */
[----:B------:R-:W-:Y:S01]  /*58c0*/  PLOP3.LUT P0, PT, PT, PT, UP1, 0x80, 0x8 ;  /* 0x000000000008781c */ /* 0x000fe20003f0f018 */
[----:B------:R-:W-:Y:S11]  /*58d0*/  UP2UR UR62, UPR, URZ, 0x2 ;  /* 0x00000002ff3e7883 */ /* 0x000ff60008000000 */
[----:B------:R-:W-:Y:S01]  /*58e0*/  @!UPT UIADD3 URZ, UPT, UPT, URZ, URZ, URZ ;  /* 0x000000fffffff290 */ /* 0x000fe2000fffe0ff */
[----:B--2---:R-:W-:Y:S02]  /*58f0*/  @P0 SHF.R.U32.HI R0, RZ, 0x10, R5 ;  /* 0x00000010ff000819 */ /* 0x004fe40000011605 */
        /* <DEDUP_REMOVED lines=12> */
[----:B------:R-:W2:Y:S01]  /*59c0*/  LDCU UR12, c[0x0][0xb20] ;  /* 0x00016400ff0c77ac */ /* 0x000ea20008000800 */
[----:B------:R-:W-:Y:S02]  /*59d0*/  UIMAD.WIDE.U32 UR4, UR53, UR59, URZ ;  /* 0x0000003b350472a5 */ /* 0x000fe4000f8e00ff */
[----:B------:R-:W-:Y:S02]  /*59e0*/  UIMAD.WIDE.U32 UR6, UR60, UR56, URZ ;  /* 0x000000383c0672a5 */ /* 0x000fe4000f8e00ff */
[----:B------:R-:W-:Y:S02]  /*59f0*/  UISETP.NE.AND UP0, UPT, UR58, 0x1, UPT ;  /* 0x000000013a00788c */ /* 0x000fe4000bf05270 */
[----:B------:R-:W-:Y:S02]  /*5a00*/  UIMAD.WIDE.U32 UR8, UR37, UR59, URZ ;  /* 0x0000003b250872a5 */ /* 0x000fe4000f8e00ff */
[----:B------:R-:W-:Y:S02]  /*5a10*/  UIMAD.WIDE.U32 UR10, UR38, UR56, URZ ;  /* 0x00000038260a72a5 */ /* 0x000fe4000f8e00ff */
[----:B------:R-:W-:Y:S02]  /*5a20*/  UISETP.NE.AND UP1, UPT, UR43, 0x1, UPT ;  /* 0x000000012b00788c */ /* 0x000fe4000bf25270 */
[----:B------:R-:W-:Y:S01]  /*5a30*/  UISETP.NE.AND UP2, UPT, UR42, 0x1, UPT ;  /* 0x000000012a00788c */ /* 0x000fe2000bf45270 */
[----:B------:R-:W-:Y:S02]  /*5a40*/  UMOV UR4, UR5 ;  /* 0x0000000500047c82 */ /* 0x000fe40008000000 */
[----:B--2---:R-:W-:Y:S03]  /*5a50*/  USHF.R.U32.HI UR5, URZ, UR12, UR4 ;  /* 0x0000000cff057299 */ /* 0x004fe60008011604 */
[----:B------:R-:W-:Y:S02]  /*5a60*/  UMOV UR4, UR7 ;  /* 0x0000000700047c82 */ /* 0x000fe40008000000 */
[----:B------:R-:W-:Y:S02]  /*5a70*/  USHF.R.U32.HI UR7, URZ, UR57, UR4 ;  /* 0x00000039ff077299 */ /* 0x000fe40008011604 */
[----:B------:R-:W-:Y:S02]  /*5a80*/  USEL UR4, UR53, UR5, !UP0 ;  /* 0x0000000535047287 */ /* 0x000fe4000c000000 */
[----:B------:R-:W-:Y:S01]  /*5a90*/  USEL UR7, UR60, UR7, !UP1 ;  /* 0x000000073c077287 */ /* 0x000fe2000c800000 */
[----:B------:R-:W-:Y:S01]  /*5aa0*/  UMOV UR5, UR9 ;  /* 0x0000000900057c82 */ /* 0x000fe20008000000 */
[----:B------:R-:W-:Y:S02]  /*5ab0*/  UIMAD.WIDE.U32 UR8, UR4, UR40, URZ ;  /* 0x00000028040872a5 */ /* 0x000fe4000f8e00ff */
[----:B------:R-:W-:Y:S03]  /*5ac0*/  USHF.R.U32.HI UR6, URZ, UR12, UR5 ;  /* 0x0000000cff067299 */ /* 0x000fe60008011605 */
[----:B------:R-:W-:Y:S01]  /*5ad0*/  UMOV UR5, UR11 ;  /* 0x0000000b00057c82 */ /* 0x000fe20008000000 */
[----:B------:R-:W-:Y:S02]  /*5ae0*/  UIMAD.WIDE.U32 UR10, UR7, UR40, URZ ;  /* 0x00000028070a72a5 */ /* 0x000fe4000f8e00ff */
[----:B------:R-:W-:Y:S02]  /*5af0*/  USHF.R.U32.HI UR12, URZ, UR57, UR5 ;  /* 0x00000039ff0c7299 */ /* 0x000fe40008011605 */
[----:B------:R-:W-:Y:S01]  /*5b00*/  USEL UR6, UR37, UR6, !UP0 ;  /* 0x0000000625067287 */ /* 0x000fe2000c000000 */
[----:B------:R-:W-:Y:S02]  /*5b10*/  UMOV UR5, UR9 ;  /* 0x0000000900057c82 */ /* 0x000fe40008000000 */
[----:B------:R-:W-:Y:S01]  /*5b20*/  UMOV UR10, UR11 ;  /* 0x0000000b000a7c82 */ /* 0x000fe20008000000 */
[----:B------:R-:W-:Y:S02]  /*5b30*/  @UP2 USHF.R.U32.HI UR4, URZ, UR41, UR5 ;  /* 0x00000029ff042299 */ /* 0x000fe40008011605 */
[----:B------:R-:W-:Y:S02]  /*5b40*/  @UP2 USHF.R.U32.HI UR7, URZ, UR41, UR10 ;  /* 0x00000029ff072299 */ /* 0x000fe4000801160a */
[----:B------:R-:W-:Y:S02]  /*5b50*/  UIMAD UR4, UR42, UR4, URZ ;  /* 0x000000042a0472a4 */ /* 0x000fe4000f8e02ff */
        /* <DEDUP_REMOVED lines=8> */
[----:B------:R-:W-:Y:S02]  /*5be0*/  USEL UR11, UR6, UR4, !UP2 ;  /* 0x00000004060b7287 */ /* 0x000fe4000d000000 */
[----:B------:R-:W-:Y:S02]  /*5bf0*/  UIADD3 UR8, UPT, UPT, -UR5, URZ, URZ ;  /* 0x000000ff05087290 */ /* 0x000fe4000fffe1ff */
[----:B------:R-:W-:Y:S01]  /*5c00*/  UIADD3 UR10, UPT, UPT, -UR11, URZ, URZ ;  /* 0x000000ff0b0a7290 */ /* 0x000fe2000fffe1ff */
[----:B------:R-:W-:Y:S01]  /*5c10*/  @!UP0 UMOV UR4, UR9 ;  /* 0x0000000900048c82 */ /* 0x000fe20008000000 */
[----:B------:R-:W-:Y:S02]  /*5c20*/  UIADD3 UR9, UPT, UPT, -UR6, URZ, URZ ;  /* 0x000000ff06097290 */ /* 0x000fe4000fffe1ff */
[----:B------:R-:W-:Y:S02]  /*5c30*/  @!UP0 USHF.R.U32.HI UR4, URZ, UR41, UR4 ;  /* 0x00000029ff048299 */ /* 0x000fe40008011604 */
[----:B------:R-:W-:Y:S02]  /*5c40*/  UIMAD UR10, UR42, UR10, UR6 ;  /* 0x0000000a2a0a72a4 */ /* 0x000fe4000f8e0206 */
[----:B------:R-:W-:Y:S04]  /*5c50*/  @!UP0 USEL UR4, UR5, UR4, !UP2 ;  /* 0x0000000405048287 */ /* 0x000fe8000d000000 */
[----:B------:R-:W-:Y:S02]  /*5c60*/  @!UP0 UIMAD UR10, UR7, UR10, UR4 ;  /* 0x0000000a070a82a4 */ /* 0x000fe4000f8e0204 */
[----:B------:R-:W-:Y:S02]  /*5c70*/  @!UP0 UIADD3 UR11, UPT, UPT, UR11, -UR4, URZ ;  /* 0x800000040b0b8290 */ /* 0x000fe4000fffe0ff */
[----:B------:R-:W-:Y:S02]  /*5c80*/  UIMAD UR7, UR43, UR8, UR38 ;  /* 0x000000082b0772a4 */ /* 0x000fe4000f8e0226 */
[----:B------:R-:W-:Y:S02]  /*5c90*/  @!UP0 UIMAD UR6, UR11, UR42, UR5 ;  /* 0x0000002a0b0682a4 */ /* 0x000fe4000f8e0205 */
[----:B------:R-:W-:Y:S01]  /*5ca0*/  UIMAD UR4, UR58, UR9, UR37 ;  /* 0x000000093a0472a4 */ /* 0x000fe2000f8e0225 */
[----:B------:R-:W-:Y:S02]  /*5cb0*/  @!UP0 UMOV UR5, UR10 ;  /* 0x0000000a00058c82 */ /* 0x000fe40008000000 */
[----:B------:R-:W-:Y:S02]  /*5cc0*/  UIMAD UR38, UR5, UR43, UR7 ;  /* 0x0000002b052672a4 */ /* 0x000fe4000f8e0207 */
[----:B------:R-:W-:Y:S11]  /*5cd0*/  UIMAD UR37, UR6, UR58, UR4 ;  /* 0x0000003a062572a4 */ /* 0x000ff6000f8e0204 */
[----:B------:R-:W-:Y:S01]  /*5ce0*/  @!UPT UIADD3 URZ, UPT, UPT, URZ, URZ, URZ ;  /* 0x000000fffffff290 */ /* 0x000fe2000fffe0ff */
.L_x_101:
[----:B------:R-:W-:Y:S01]  /*5cf0*/  UISETP.NE.AND UP0, UPT, UR39, 0x1, UPT ;  /* 0x000000012700788c */ /* 0x000fe2000bf05270 */
[----:B------:R-:W-:Y:S01]  /*5d00*/  LOP3.LUT P0, RZ, R153, 0x3f0, RZ, 0xc0, !PT ;  /* 0x000003f099ff7812 */ /* 0x000fe2000780c0ff */
[----:B------:R-:W-:Y:S01]  /*5d10*/  USHF.L.U32 UR50, UR20, 0x7, URZ ;  /* 0x0000000714327899 */ /* 0x000fe200080006ff */
[----:B------:R-:W-:Y:S01]  /*5d20*/  BSSY.RECONVERGENT B6, `(.L_x_102) ;  /* 0x0000034000067945 */ /* 0x000fe20003800200 */
[----:B------:R-:W-:Y:S01]  /*5d30*/  USHF.L.U32 UR49, UR16, 0x8, URZ ;  /* 0x0000000810317899 */ /* 0x000fe200080006ff */
[----:B------:R-:W-:Y:S06]  /*5d40*/  IADD3 R155, PT, PT, R155, 0x1, RZ ;  /* 0x000000019b9b7810 */ /* 0x000fec0007ffe0ff */
[----:B------:R-:W2:Y:S01]  /*5d50*/  @!UP0 LDCU.128 UR12, c[0x0][0xb10] ;  /* 0x00016200ff0c87ac */ /* 0x000ea20008000c00 */
[----:B------:R-:W4:Y:S01]  /*5d60*/  @!UP0 LDCU UR5, c[0x0][0xb0c] ;  /* 0x00016180ff0587ac */ /* 0x000f220008000800 */
[----:B------:R-:W3:Y:S01]  /*5d70*/  @!UP0 LDCU UR10, c[0x0][0xb20] ;  /* 0x00016400ff0a87ac */ /* 0x000ee20008000800 */
[----:B--2---:R-:W-:Y:S02]  /*5d80*/  UIMAD.WIDE.U32 UR8, UR38, UR12, URZ ;  /* 0x0000000c260872a5 */ /* 0x004fe4000f8e00ff */
[----:B------:R-:W-:Y:S02]  /*5d90*/  UIMAD.WIDE.U32 UR6, UR37, UR15, URZ ;  /* 0x0000000f250672a5 */ /* 0x000fe4000f8e00ff */
[----:B------:R-:W-:Y:S03]  /*5da0*/  @!UP0 UISETP.NE.AND UP1, UPT, UR14, 0x1, UPT ;  /* 0x000000010e00888c */ /* 0x000fe6000bf25270 */
[----:B------:R-:W-:Y:S01]  /*5db0*/  @!UP0 UMOV UR4, UR9 ;  /* 0x0000000900048c82 */ /* 0x000fe20008000000 */
[----:B----4-:R-:W-:Y:S02]  /*5dc0*/  @!UP0 UISETP.NE.AND UP2, UPT, UR5, 0x1, UPT ;  /* 0x000000010500888c */ /* 0x010fe4000bf45270 */
[----:B------:R-:W-:Y:S01]  /*5dd0*/  @!UP0 USHF.R.U32.HI UR4, URZ, UR13, UR4 ;  /* 0x0000000dff048299 */ /* 0x000fe20008011604 */
[----:B------:R-:W-:Y:S02]  /*5de0*/  @!UP0 UMOV UR6, UR7 ;  /* 0x0000000700068c82 */ /* 0x000fe40008000000 */
[----:B---3--:R-:W-:Y:S02]  /*5df0*/  @!UP0 USHF.R.U32.HI UR6, URZ, UR10, UR6 ;  /* 0x0000000aff068299 */ /* 0x008fe40008011606 */
[----:B------:R-:W-:Y:S02]  /*5e00*/  @!UP0 USEL UR7, UR38, UR4, !UP2 ;  /* 0x0000000426078287 */ /* 0x000fe4000d000000 */
[----:B------:R-:W-:Y:S04]  /*5e10*/  @!UP0 USEL UR6, UR37, UR6, !UP1 ;  /* 0x0000000625068287 */ /* 0x000fe8000c800000 */
[----:B------:R-:W-:Y:S02]  /*5e20*/  @!UP0 UIADD3 UR4, UPT, UPT, -UR7, UR6, URZ ;  /* 0x0000000607048290 */ /* 0x000fe4000fffe1ff */
[----:B------:R-:W-:Y:S02]  /*5e30*/  @!UP0 UIADD3 UR6, UPT, UPT, UR7, -UR6, URZ ;  /* 0x8000000607068290 */ /* 0x000fe4000fffe0ff */
[----:B------:R-:W-:Y:S02]  /*5e40*/  @!UP0 UIMAD UR38, UR4, UR5, UR38 ;  /* 0x00000005042682a4 */ /* 0x000fe4000f8e0226 */
[----:B------:R-:W-:Y:S01]  /*5e50*/  @!UP0 UIMAD UR37, UR6, UR14, UR37 ;  /* 0x0000000e062582a4 */ /* 0x000fe2000f8e0225 */
[----:B------:R-:W-:Y:S11]  /*5e60*/  @!P0 BRA `(.L_x_103) ;  /* 0x00000000007c8947 */ /* 0x000ff60003800000 */
[----:B------:R-:W2:Y:S01]  /*5e70*/  LDCU.64 UR8, c[0x4][0x80] ;  /* 0x01001000ff0877ac */ /* 0x000ea20008000a00 */
[----:B------:R-:W-:Y:S01]  /*5e80*/  MOV R2, 0x0 ;  /* 0x0000000000027802 */ /* 0x000fe20000000f00 */
[----:B------:R-:W-:Y:S02]  /*5e90*/  HFMA2 R12, -RZ, RZ, 0, 5.9604644775390625e-08 ;  /* 0x00000001ff0c7431 */ /* 0x000fe400000001ff */
[----:B------:R-:W-:Y:S01]  /*5ea0*/  IMAD.MOV.U32 R8, RZ, RZ, 0x70 ;  /* 0x00000070ff087424 */ /* 0x000fe200078e00ff */
[----:B------:R3:W4:Y:S01]  /*5eb0*/  LDC.64 R14, c[0x4][R2] ;  /* 0x01000000020e7b82 */ /* 0x0007220000000a00 */
[----:B------:R-:W1:Y:S01]  /*5ec0*/  LDCU.64 UR6, c[0x4][0x88] ;  /* 0x01001100ff0677ac */ /* 0x000e620008000a00 */
[----:B------:R-:W-:Y:S01]  /*5ed0*/  IMAD.MOV.U32 R13, RZ, RZ, RZ ;  /* 0x000000ffff0d7224 */ /* 0x000fe200078e00ff */
[----:B------:R-:W1:Y:S01]  /*5ee0*/  LDCU.64 UR4, c[0x4][0x8] ;  /* 0x01000100ff0477ac */ /* 0x000e620008000a00 */
[----:B--2---:R-:W-:Y:S01]  /*5ef0*/  MOV R5, UR9 ;  /* 0x0000000900057c02 */ /* 0x004fe20008000f00 */
[----:B------:R-:W-:Y:S01]  /*5f00*/  IMAD.U32 R4, RZ, RZ, UR8 ;  /* 0x00000008ff047e24 */ /* 0x000fe2000f8e00ff */
[----:B-1----:R-:W-:Y:S01]  /*5f10*/  MOV R7, UR7 ;  /* 0x0000000700077c02 */ /* 0x002fe20008000f00 */
[----:B------:R-:W-:Y:S01]  /*5f20*/  IMAD.U32 R6, RZ, RZ, UR6 ;  /* 0x00000006ff067e24 */ /* 0x000fe2000f8e00ff */
[----:B------:R-:W-:Y:S01]  /*5f30*/  MOV R11, UR5 ;  /* 0x00000005000b7c02 */ /* 0x000fe20008000f00 */
[----:B------:R-:W-:Y:S02]  /*5f40*/  IMAD.U32 R10, RZ, RZ, UR4 ;  /* 0x00000004ff0a7e24 */ /* 0x000fe4000f8e00ff */
[----:B------:R-:W-:Y:S07]  /*5f50*/  LEPC R20, `(.L_x_104) ;  /* 0x000000001014794e */ /* 0x000fee0000000000 */
[----:B---345:R-:W-:Y:S05]  /*5f60*/  CALL.ABS.NOINC R14 ;  /* 0x000000000e007343 */ /* 0x038fea0003c00000 */
.L_x_104:
[----:B------:R-:W1:Y:S01]  /*5f70*/  LDCU.64 UR8, c[0x4][0x80] ;  /* 0x01001000ff0877ac */ /* 0x000e620008000a00 */
[----:B------:R-:W2:Y:S01]  /*5f80*/  LDC.64 R2, c[0x4][R2] ;  /* 0x0100000002027b82 */ /* 0x000ea20000000a00 */
[----:B------:R-:W-:Y:S02]  /*5f90*/  HFMA2 R12, -RZ, RZ, 0, 5.9604644775390625e-08 ;  /* 0x00000001ff0c7431 */ /* 0x000fe400000001ff */
[----:B------:R-:W-:Y:S02]  /*5fa0*/  IMAD.MOV.U32 R8, RZ, RZ, 0x70 ;  /* 0x00000070ff087424 */ /* 0x000fe400078e00ff */
[----:B------:R-:W-:Y:S01]  /*5fb0*/  IMAD.MOV.U32 R13, RZ, RZ, RZ ;  /* 0x000000ffff0d7224 */ /* 0x000fe200078e00ff */
[----:B------:R-:W3:Y:S01]  /*5fc0*/  LDCU.64 UR6, c[0x4][0x88] ;  /* 0x01001100ff0677ac */ /* 0x000ee20008000a00 */
[----:B------:R-:W4:Y:S01]  /*5fd0*/  LDCU.64 UR4, c[0x4][0x8] ;  /* 0x01000100ff0477ac */ /* 0x000f220008000a00 */
[----:B-1----:R-:W-:Y:S02]  /*5fe0*/  MOV R4, UR8 ;  /* 0x0000000800047c02 */ /* 0x002fe40008000f00 */
[----:B------:R-:W-:Y:S02]  /*5ff0*/  MOV R5, UR9 ;  /* 0x0000000900057c02 */ /* 0x000fe40008000f00 */
[----:B---3--:R-:W-:Y:S01]  /*6000*/  MOV R7, UR7 ;  /* 0x0000000700077c02 */ /* 0x008fe20008000f00 */
[----:B------:R-:W-:Y:S01]  /*6010*/  IMAD.U32 R6, RZ, RZ, UR6 ;  /* 0x00000006ff067e24 */ /* 0x000fe2000f8e00ff */
[----:B----4-:R-:W-:Y:S01]  /*6020*/  MOV R11, UR5 ;  /* 0x00000005000b7c02 */ /* 0x010fe20008000f00 */
[----:B------:R-:W-:Y:S02]  /*6030*/  IMAD.U32 R10, RZ, RZ, UR4 ;  /* 0x00000004ff0a7e24 */ /* 0x000fe4000f8e00ff */
[----:B------:R-:W-:Y:S07]  /*6040*/  LEPC R20, `(.L_x_103) ;  /* 0x000000001014794e */ /* 0x000fee0000000000 */
[----:B--2---:R-:W-:Y:S05]  /*6050*/  CALL.ABS.NOINC R2 ;  /* 0x0000000002007343 */ /* 0x004fea0003c00000 */
.L_x_103:
[----:B------:R-:W-:Y:S05]  /*6060*/  BSYNC.RECONVERGENT B6 ;  /* 0x0000000000067941 */ /* 0x000fea0003800200 */
.L_x_102:
[----:B------:R-:W-:Y:S02]  /*6070*/  ISETP.NE.U32.AND P0, PT, RZ, UR54, PT ;  /* 0x00000036ff007c0c */ /* 0x000fe4000bf05070 */
[C---:B------:R-:W-:Y:S02]  /*6080*/  ISETP.NE.U32.AND P1, PT, R146.reuse, RZ, PT ;  /* 0x000000ff9200720c */ /* 0x040fe40003f25070 */
[----:B------:R-:W-:Y:S02]  /*6090*/  ISETP.NE.U32.AND P4, PT, R146, RZ, PT ;  /* 0x000000ff9200720c */ /* 0x000fe40003f85070 */
[----:B------:R-:W-:Y:S02]  /*60a0*/  ISETP.NE.AND.EX P0, PT, RZ, UR55, PT, P0 ;  /* 0x00000037ff007c0c */ /* 0x000fe4000bf05300 */
[C---:B------:R-:W-:Y:S02]  /*60b0*/  ISETP.NE.AND.EX P1, PT, R147.reuse, RZ, PT, P1 ;  /* 0x000000ff9300720c */ /* 0x040fe40003f25310 */
[----:B------:R-:W-:Y:S02]  /*60c0*/  ISETP.NE.AND.EX P4, PT, R147, RZ, P0, P4 ;  /* 0x000000ff9300720c */ /* 0x000fe40000785340 */
[----:B------:R-:W-:Y:S02]  /*60d0*/  ISETP.NE.U32.AND P5, PT, R142, RZ, PT ;  /* 0x000000ff8e00720c */ /* 0x000fe40003fa5070 */
[----:B------:R-:W-:Y:S02]  /*60e0*/  ISETP.NE.U32.AND P3, PT, RZ, UR54, PT ;  /* 0x00000036ff007c0c */ /* 0x000fe4000bf65070 */
[----:B------:R-:W-:Y:S02]  /*60f0*/  PLOP3.LUT P2, PT, PT, PT, PT, 0x8, 0x80 ;  /* 0x000000000080781c */ /* 0x000fe40003f4e170 */
[----:B------:R-:W-:Y:S02]  /*6100*/  ISETP.NE.AND.EX P5, PT, R143, RZ, PT, P5 ;  /* 0x000000ff8f00720c */ /* 0x000fe40003fa5350 */
[----:B------:R-:W-:Y:S03]  /*6110*/  ISETP.NE.AND.EX P3, PT, RZ, UR55, PT, P3 ;  /* 0x00000037ff007c0c */ /* 0x000fe6000bf65330 */
[----:B------:R-:W-:Y:S01]  /*6120*/  @!P4 PLOP3.LUT P2, PT, P1, PT, PT, 0x80, 0x8 ;  /* 0x000000000008c81c */ /* 0x000fe20000f4f070 */
[----:B------:R-:W-:Y:S01]  /*6130*/  @!UPT UIADD3 URZ, UPT, UPT, URZ, URZ, URZ ;  /* 0x000000fffffff290 */ /* 0x000fe2000fffe0ff */
[----:B------:R-:W-:Y:S11]  /*6140*/  @!P1 BRA `(.L_x_105) ;  /* 0x0000000000309947 */ /* 0x000ff60003800000 */
[----:B------:R-:W-:Y:S01]  /*6150*/  ISETP.NE.U32.AND P0, PT, R144, RZ, PT ;  /* 0x000000ff9000720c */ /* 0x000fe20003f05070 */
[----:B------:R-:W2:Y:S01]  /*6160*/  LDCU.64 UR4, c[0x0][0x358] ;  /* 0x00006b00ff0477ac */ /* 0x000ea20008000a00 */
[----:B------:R-:W-:Y:S02]  /*6170*/  IMAD.MOV.U32 R150, RZ, RZ, 0x1 ;  /* 0x00000001ff967424 */ /* 0x000fe400078e00ff */
[----:B------:R-:W-:Y:S11]  /*6180*/  ISETP.NE.AND.EX P0, PT, R145, RZ, PT, P0 ;  /* 0x000000ff9100720c */ /* 0x000ff60003f05300 */
[----:B------:R-:W-:Y:S02]  /*6190*/  @!UPT UIADD3 URZ, UPT, UPT, URZ, URZ, URZ ;  /* 0x000000fffffff290 */ /* 0x000fe4000fffe0ff */
[----:B------:R-:W3:Y:S01]  /*61a0*/  @P0 LDC.64 R2, c[0x0][0x888] ;  /* 0x00022200ff020b82 */ /* 0x000ee20000000a00 */
[----:B-1----:R-:W-:Y:S04]  /*61b0*/  @P0 IMAD R0, R146, UR36, RZ ;  /* 0x0000002492000c24 */ /* 0x002fe8000f8e02ff */
[----:B---3--:R-:W-:Y:S04]  /*61c0*/  @P0 IMAD.WIDE R2, R0, 0x4, R2 ;  /* 0x0000000400020825 */ /* 0x008fe800078e0202 */
[----:B------:R-:W-:Y:S01]  /*61d0*/  HFMA2 R0, -RZ, RZ, 0, 5.9604644775390625e-08 ;  /* 0x00000001ff007431 */ /* 0x000fe200000001ff */
[----:B--2--5:R2:W5:Y:S04]  /*61e0*/  @P0 LDG.E R73, desc[UR4][R2.64] ;  /* 0x0000000402490981 */ /* 0x024568000c1e1900 */
[----:B------:R-:W-:Y:S01]  /*61f0*/  @!P0 PRMT R150, R0, 0x7610, R150 ;  /* 0x0000761000968816 */ /* 0x000fe20000000096 */
[----:B--2---:R-:W3:Y:S06]  /*6200*/  @!P0 LDC R73, c[0x0][0x880] ;  /* 0x00022000ff498b82 */ /* 0x004eec0000000800 */
.L_x_105:
[----:B------:R-:W-:Y:S05]  /*6210*/  @!P5 BRA `(.L_x_106) ;  /* 0x000000000024d947 */ /* 0x000fea0003800000 */
[----:B------:R-:W-:Y:S01]  /*6220*/  ISETP.NE.U32.AND P0, PT, R140, RZ, PT ;  /* 0x000000ff8c00720c */ /* 0x000fe20003f05070 */
[----:B------:R-:W2:Y:S03]  /*6230*/  LDCU.64 UR4, c[0x0][0x358] ;  /* 0x00006b00ff0477ac */ /* 0x000ea60008000a00 */
[----:B------:R-:W-:Y:S11]  /*6240*/  ISETP.NE.AND.EX P0, PT, R141, RZ, PT, P0 ;  /* 0x000000ff8d00720c */ /* 0x000ff60003f05300 */
[----:B------:R-:W-:Y:S02]  /*6250*/  @!UPT UIADD3 URZ, UPT, UPT, URZ, URZ, URZ ;  /* 0x000000fffffff290 */ /* 0x000fe4000fffe0ff */
[----:B------:R-:W4:Y:S01]  /*6260*/  @P0 LDC.64 R2, c[0x0][0x8a8] ;  /* 0x00022a00ff020b82 */ /* 0x000f220000000a00 */
[----:B-1----:R-:W-:Y:S04]  /*6270*/  @P0 IMAD R0, R142, UR36, RZ ;  /* 0x000000248e000c24 */ /* 0x002fe8000f8e02ff */
[----:B----4-:R-:W-:Y:S05]  /*6280*/  @P0 IMAD.WIDE R2, R0, 0x4, R2 ;  /* 0x0000000400020825 */ /* 0x010fea00078e0202 */
[----:B--2--5:R2:W5:Y:S02]  /*6290*/  @P0 LDG.E R70, desc[UR4][R2.64] ;  /* 0x0000000402460981 */ /* 0x024564000c1e1900 */
[----:B--2---:R-:W4:Y:S02]  /*62a0*/  @!P0 LDC R70, c[0x0][0x8a0] ;  /* 0x00022800ff468b82 */ /* 0x004f240000000800 */
.L_x_106:
[----:B---3-5:R-:W-:Y:S01]  /*62b0*/  FSETP.NEU.AND P0, PT, R73, RZ, PT ;  /* 0x000000ff4900720b */ /* 0x028fe20003f0d000 */
[----:B------:R-:W-:Y:S01]  /*62c0*/  IMAD.SHL.U32 R170, R148, 0x2, RZ ;  /* 0x0000000294aa7824 */ /* 0x000fe200078e00ff */
[----:B------:R-:W-:Y:S01]  /*62d0*/  SEL R3, RZ, 0xffffffff, P3 ;  /* 0xffffffffff037807 */ /* 0x000fe20001800000 */
[----:B------:R-:W-:Y:S01]  /*62e0*/  IMAD.SHL.U32 R78, R164, 0x10, RZ ;  /* 0x00000010a44e7824 */ /* 0x000fe200078e00ff */
[----:B------:R-:W-:Y:S01]  /*62f0*/  @!P4 LOP3.LUT P3, RZ, R150, 0xff, RZ, 0xc0, !PT ;  /* 0x000000ff96ffc812 */ /* 0x000fe2000786c0ff */
[----:B------:R-:W-:Y:S01]  /*6300*/  VIADD R169, R170, UR44 ;  /* 0x0000002caaa97c36 */ /* 0x000fe20008000000 */
[----:B------:R-:W-:Y:S01]  /*6310*/  @!P4 SEL R2, RZ, 0xffffffff, P0 ;  /* 0xffffffffff02c807 */ /* 0x000fe20000000000 */
[----:B------:R-:W-:Y:S01]  /*6320*/  IMAD.MOV.U32 R86, RZ, RZ, -0x10 ;  /* 0xfffffff0ff567424 */ /* 0x000fe200078e00ff */
[----:B------:R-:W-:Y:S01]  /*6330*/  LOP3.LUT R163, R163, 0x1, RZ, 0x3c, !PT ;  /* 0x00000001a3a37812 */ /* 0x000fe200078e3cff */
[----:B------:R-:W-:Y:S01]  /*6340*/  IMAD.SHL.U32 R84, R165, 0x10, RZ ;  /* 0x00000010a5547824 */ /* 0x000fe200078e00ff */
[----:B------:R-:W-:Y:S01]  /*6350*/  @P2 SEL R2, R3, R2, !P3 ;  /* 0x0000000203022207 */ /* 0x000fe20005800000 */
[C---:B------:R-:W-:Y:S01]  /*6360*/  IMAD.IADD R159, R169.reuse, 0x1, R78 ;  /* 0x00000001a99f7824 */ /* 0x040fe200078e024e */
[----:B------:R-:W-:Y:S01]  /*6370*/  LEA R171, R68, UR44, 0x3 ;  /* 0x0000002c44ab7c11 */ /* 0x000fe2000f8e18ff */
[----:B------:R-:W-:Y:S01]  /*6380*/  IMAD.IADD R168, R169, 0x1, R84 ;  /* 0x00000001a9a87824 */ /* 0x000fe200078e0254 */
[----:B------:R-:W-:Y:S01]  /*6390*/  @!P4 LOP3.LUT R2, R2, 0x1, RZ, 0xc0, !PT ;  /* 0x000000010202c812 */ /* 0x000fe200078ec0ff */
[----:B------:R-:W-:Y:S01]  /*63a0*/  IMAD.IADD R157, R84, 0x1, R159 ;  /* 0x00000001549d7824 */ /* 0x000fe200078e029f */
[----:B-1----:R-:W-:Y:S01]  /*63b0*/  SHF.L.U32 R0, R162, 0x1f, RZ ;  /* 0x0000001fa2007819 */ /* 0x002fe200000006ff */
[----:B------:R-:W-:Y:S01]  /*63c0*/  BSSY B1, `(.L_x_107) ;  /* 0x0000049000017945 */ /* 0x000fe20003800000 */
[----:B------:R-:W-:Y:S01]  /*63d0*/  ISETP.NE.U32.OR P5, PT, R2, 0x1, P4 ;  /* 0x000000010200780c */ /* 0x000fe200027a5470 */
[----:B------:R-:W-:Y:S01]  /*63e0*/  IMAD.MOV.U32 R85, RZ, RZ, 0x1 ;  /* 0x00000001ff557424 */ /* 0x000fe200078e00ff */
[----:B------:R-:W-:Y:S01]  /*63f0*/  LOP3.LUT P4, R154, R150, 0xff, RZ, 0xc0, !PT ;  /* 0x000000ff969a7812 */ /* 0x000fe2000788c0ff */
[----:B------:R-:W-:Y:S01]  /*6400*/  IMAD R71, R68, 0x100, R69 ;  /* 0x0000010044477824 */ /* 0x000fe200078e0245 */
[----:B------:R-:W-:Y:S01]  /*6410*/  SEL R2, RZ, 0xffffffff, P0 ;  /* 0xffffffffff027807 */ /* 0x000fe20000000000 */
[----:B------:R-:W-:Y:S01]  /*6420*/  IMAD.MOV.U32 R79, RZ, RZ, RZ ;  /* 0x000000ffff4f7224 */ /* 0x000fe200078e00ff */
[----:B------:R-:W-:Y:S02]  /*6430*/  P2R R167, PR, RZ, 0x20 ;  /* 0x00000020ffa77803 */ /* 0x000fe40000000000 */
[----:B------:R-:W-:Y:S02]  /*6440*/  CS2R R138, SRZ ;  /* 0x00000000008a7805 */ /* 0x000fe4000001ff00 */
[----:B------:R-:W-:Y:S02]  /*6450*/  @P1 SEL R2, R3, R2, !P4 ;  /* 0x0000000203021207 */ /* 0x000fe40006000000 */
[----:B------:R-:W-:Y:S02]  /*6460*/  CS2R R136, SRZ ;  /* 0x0000000000887805 */ /* 0x000fe4000001ff00 */
[----:B------:R-:W-:Y:S02]  /*6470*/  CS2R R130, SRZ ;  /* 0x0000000000827805 */ /* 0x000fe4000001ff00 */
[----:B------:R-:W-:Y:S02]  /*6480*/  CS2R R128, SRZ ;  /* 0x0000000000807805 */ /* 0x000fe4000001ff00 */
[----:B------:R-:W-:Y:S02]  /*6490*/  LOP3.LUT R2, R2, 0x1, RZ, 0xc0, !PT ;  /* 0x0000000102027812 */ /* 0x000fe400078ec0ff */
[----:B------:R-:W-:Y:S02]  /*64a0*/  CS2R R122, SRZ ;  /* 0x00000000007a7805 */ /* 0x000fe4000001ff00 */
[----:B------:R-:W-:Y:S02]  /*64b0*/  @P5 SHF.L.U32 R4, R163, 0x1f, RZ ;  /* 0x0000001fa3045819 */ /* 0x000fe400000006ff */
[----:B------:R-:W-:Y:S02]  /*64c0*/  CS2R R120, SRZ ;  /* 0x0000000000787805 */ /* 0x000fe4000001ff00 */
[----:B------:R-:W-:Y:S02]  /*64d0*/  ISETP.NE.U32.AND P0, PT, R2, 0x1, PT ;  /* 0x000000010200780c */ /* 0x000fe40003f05070 */
[----:B------:R-:W-:Y:S01]  /*64e0*/  CS2R R114, SRZ ;  /* 0x0000000000727805 */ /* 0x000fe2000001ff00 */
[----:B------:R-:W1:Y:S01]  /*64f0*/  @P5 SYNCS.PHASECHK.TRANS64.TRYWAIT P3, [UR44+0x50], R4 ;  /* 0x00005004ff0055a7 */ /* 0x000e62000806112c */
[----:B------:R-:W-:Y:S02]  /*6500*/  CS2R R112, SRZ ;  /* 0x0000000000707805 */ /* 0x000fe4000001ff00 */
[----:B------:R-:W-:Y:S02]  /*6510*/  P2R R87, PR, RZ, 0x1 ;  /* 0x00000001ff577803 */ /* 0x000fe40000000000 */
[----:B------:R-:W-:Y:S02]  /*6520*/  CS2R R106, SRZ ;  /* 0x00000000006a7805 */ /* 0x000fe4000001ff00 */
[----:B------:R-:W-:Y:S02]  /*6530*/  ISETP.NE.U32.AND P0, PT, R149, 0x1, PT ;  /* 0x000000019500780c */ /* 0x000fe40003f05070 */
[----:B------:R-:W-:Y:S02]  /*6540*/  CS2R R104, SRZ ;  /* 0x0000000000687805 */ /* 0x000fe4000001ff00 */
[----:B------:R-:W-:Y:S02]  /*6550*/  CS2R R98, SRZ ;  /* 0x0000000000627805 */ /* 0x000fe4000001ff00 */
[----:B------:R-:W-:Y:S02]  /*6560*/  CS2R R96, SRZ ;  /* 0x0000000000607805 */ /* 0x000fe4000001ff00 */
[----:B------:R-:W-:Y:S02]  /*6570*/  SEL R86, R86, 0x10, !P0 ;  /* 0x0000001056567807 */ /* 0x000fe40004000000 */
[----:B------:R-:W-:Y:S02]  /*6580*/  CS2R R90, SRZ ;  /* 0x00000000005a7805 */ /* 0x000fe4000001ff00 */
[----:B------:R-:W-:Y:S02]  /*6590*/  CS2R R88, SRZ ;  /* 0x0000000000587805 */ /* 0x000fe4000001ff00 */
[----:B------:R-:W-:Y:S02]  /*65a0*/  CS2R R82, SRZ ;  /* 0x0000000000527805 */ /* 0x000fe4000001ff00 */
[----:B------:R-:W-:Y:S01]  /*65b0*/  CS2R R80, SRZ ;  /* 0x0000000000507805 */ /* 0x000fe2000001ff00 */
[----:B------:R-:W-:Y:S02]  /*65c0*/  IMAD.IADD R169, R169, 0x1, R86 ;  /* 0x00000001a9a97824 */ /* 0x000fe400078e0256 */
[C---:B------:R-:W-:Y:S01]  /*65d0*/  IMAD.IADD R160, R86.reuse, 0x1, R168 ;  /* 0x0000000156a07824 */ /* 0x040fe200078e02a8 */
[----:B------:R2:W3:Y:S01]  /*65e0*/  SYNCS.PHASECHK.TRANS64.TRYWAIT P2, [R171+URZ+0xc0], R0 ;  /* 0x0000c000ab0075a7 */ /* 0x0004e200080411ff */
[C---:B------:R-:W-:Y:S02]  /*65f0*/  IMAD.IADD R158, R86.reuse, 0x1, R159 ;  /* 0x00000001569e7824 */ /* 0x040fe400078e029f */
[----:B------:R-:W-:Y:S01]  /*6600*/  IMAD.IADD R156, R86, 0x1, R157 ;  /* 0x00000001569c7824 */ /* 0x000fe200078e029d */
[----:B-1----:R-:W-:Y:S01]  /*6610*/  @P5 SEL R85, RZ, 0x1, !P3 ;  /* 0x00000001ff555807 */ /* 0x002fe20005800000 */
[----:B--2---:R-:W-:Y:S06]  /*6620*/  @!P5 BRA `(.L_x_108) ;  /* 0x000000000088d947 */ /* 0x004fec0003800000 */
[----:B------:R-:W-:Y:S01]  /*6630*/  IMAD.MOV.U32 R139, RZ, RZ, RZ ;  /* 0x000000ffff8b7224 */ /* 0x000fe200078e00ff */
[----:B------:R-:W-:Y:S01]  /*6640*/  ISETP.NE.AND P0, PT, R85, RZ, PT ;  /* 0x000000ff5500720c */ /* 0x000fe20003f05270 */
[----:B------:R-:W-:Y:S01]  /*6650*/  BSSY B0, `(.L_x_109) ;  /* 0x0000014000007945 */ /* 0x000fe20003800000 */
[----:B------:R-:W-:Y:S02]  /*6660*/  CS2R R82, SRZ ;  /* 0x0000000000527805 */ /* 0x000fe4000001ff00 */
        /* <DEDUP_REMOVED lines=13> */
[----:B------:R-:W-:Y:S01]  /*6740*/  CS2R R136, SRZ ;  /* 0x0000000000887805 */ /* 0x000fe2000001ff00 */
[----:B------:R-:W-:Y:S06]  /*6750*/  @P0 BRA `(.L_x_110) ;  /* 0x00000000000c0947 */ /* 0x000fec0003800000 */
[----:B------:R-:W-:Y:S04]  /*6760*/  SHF.L.U32 R3, R163, 0x1f, RZ ;  /* 0x0000001fa3037819 */ /* 0x000fe800000006ff */
[----:B------:R-:W1:Y:S02]  /*6770*/  SYNCS.PHASECHK.TRANS64.TRYWAIT P0, [UR44+0x50], R3 ;  /* 0x00005003ff0075a7 */ /* 0x000e64000800112c */
[----:B-1----:R-:W-:Y:S05]  /*6780*/  @!P0 BRA `(.L_x_111) ;  /* 0x0000005c00688947 */ /* 0x002fea0003800000 */
.L_x_110:
[----:B------:R-:W-:Y:S05]  /*6790*/  BSYNC B0 ;  /* 0x0000000000007941 */ /* 0x000fea0003800000 */
.L_x_109:
[----:B------:R-:W-:Y:S01]  /*67a0*/  ISETP.NE.AND P0, PT, R87, RZ, PT ;  /* 0x000000ff5700720c */ /* 0x000fe20003f05270 */
[----:B------:R-:W-:Y:S11]  /*67b0*/  HFMA2 R79, -RZ, RZ, 0, 5.9604644775390625e-08 ;  /* 0x00000001ff4f7431 */ /* 0x000ff600000001ff */
[----:B------:R-:W-:Y:S01]  /*67c0*/  @!UPT UIADD3 URZ, UPT, UPT, URZ, URZ, URZ ;  /* 0x000000fffffff290 */ /* 0x000fe2000fffe0ff */
[----:B------:R2:W1:Y:S04]  /*67d0*/  @P0 LDS.128 R80, [R170+UR44+0x400] ;  /* 0x0004002caa500984 */ /* 0x0004680008000c00 */
[----:B------:R2:W1:Y:S04]  /*67e0*/  @P0 LDS.128 R88, [R169+0x400] ;  /* 0x00040000a9580984 */ /* 0x0004680000000c00 */
[----:B------:R2:W1:Y:S04]  /*67f0*/  @P0 LDS.128 R96, [R168+0x400] ;  /* 0x00040000a8600984 */ /* 0x0004680000000c00 */
[----:B------:R2:W1:Y:S04]  /*6800*/  @P0 LDS.128 R104, [R160+0x400] ;  /* 0x00040000a0680984 */ /* 0x0004680000000c00 */
[----:B------:R2:W1:Y:S04]  /*6810*/  @P0 LDS.128 R112, [R159+0x400] ;  /* 0x000400009f700984 */ /* 0x0004680000000c00 */
[----:B------:R2:W1:Y:S04]  /*6820*/  @P0 LDS.128 R120, [R158+0x400] ;  /* 0x000400009e780984 */ /* 0x0004680000000c00 */
[----:B------:R2:W1:Y:S04]  /*6830*/  @P0 LDS.128 R128, [R157+0x400] ;  /* 0x000400009d800984 */ /* 0x0004680000000c00 */
[----:B------:R2:W1:Y:S02]  /*6840*/  @P0 LDS.128 R136, [R156+0x400] ;  /* 0x000400009c880984 */ /* 0x0004640000000c00 */
.L_x_108:
[----:B------:R-:W-:Y:S05]  /*6850*/  BSYNC B1 ;  /* 0x0000000000017941 */ /* 0x000fea0003800000 */
.L_x_107:
[----:B-1----:R-:W-:Y:S04]  /*6860*/  SHF.R.U32.HI R2, RZ, 0x15, R71 ;  /* 0x00000015ff027819 */ /* 0x002fe80000011647 */
[----:B------:R-:W-:Y:S01]  /*6870*/  LOP3.LUT P0, RZ, R2, 0x3, R151, 0x48, !PT ;  /* 0x0000000302ff7812 */ /* 0x000fe20007804897 */
[----:B------:R-:W-:Y:S01]  /*6880*/  @!UPT UIADD3 URZ, UPT, UPT, URZ, URZ, URZ ;  /* 0x000000fffffff290 */ /* 0x000fe2000fffe0ff */
[----:B---3--:R-:W-:Y:S11]  /*6890*/  @P2 BRA `(.L_x_112) ;  /* 0x0000000000082947 */ /* 0x008ff60003800000 */
[----:B------:R-:W1:Y:S02]  /*68a0*/  SYNCS.PHASECHK.TRANS64.TRYWAIT P1, [R171+URZ+0xc0], R0 ;  /* 0x0000c000ab0075a7 */ /* 0x000e6400080211ff */
[----:B-1----:R-:W-:Y:S05]  /*68b0*/  @!P1 BRA `(.L_x_113) ;  /* 0x0000005c00349947 */ /* 0x002fea0003800000 */
.L_x_112:
[----:B------:R-:W-:Y:S05]  /*68c0*/  @!P0 BRA `(.L_x_114) ;  /* 0x0000000000408947 */ /* 0x000fea0003800000 */
[----:B------:R-:W3:Y:S01]  /*68d0*/  LDCU.64 UR8, c[0x4][0x70] ;  /* 0x01000e00ff0877ac */ /* 0x000ee20008000a00 */
[----:B------:R-:W-:Y:S01]  /*68e0*/  MOV R3, 0x0 ;  /* 0x0000000000037802 */ /* 0x000fe20000000f00 */
[----:B------:R-:W-:Y:S02]  /*68f0*/  HFMA2 R12, -RZ, RZ, 0, 5.9604644775390625e-08 ;  /* 0x00000001ff0c7431 */ /* 0x000fe400000001ff */
[----:B------:R-:W-:Y:S02]  /*6900*/  IMAD.MOV.U32 R8, RZ, RZ, 0x192 ;  /* 0x00000192ff087424 */ /* 0x000fe400078e00ff */
[----:B------:R-:W-:Y:S01]  /*6910*/  IMAD.MOV.U32 R13, RZ, RZ, RZ ;  /* 0x000000ffff0d7224 */ /* 0x000fe200078e00ff */
[----:B------:R-:W5:Y:S01]  /*6920*/  LDCU.64 UR6, c[0x4][0x78] ;  /* 0x01000f00ff0677ac */ /* 0x000f620008000a00 */
[----:B------:R-:W1:Y:S01]  /*6930*/  LDC.64 R2, c[0x4][R3] ;  /* 0x0100000003027b82 */ /* 0x000e620000000a00 */
[----:B------:R-:W2:Y:S01]  /*6940*/  LDCU.64 UR4, c[0x4][0x10] ;  /* 0x01000200ff0477ac */ /* 0x000ea20008000a00 */
[----:B---3--:R-:W-:Y:S01]  /*6950*/  MOV R5, UR9 ;  /* 0x0000000900057c02 */ /* 0x008fe20008000f00 */
[----:B------:R-:W-:Y:S01]  /*6960*/  IMAD.U32 R4, RZ, RZ, UR8 ;  /* 0x00000008ff047e24 */ /* 0x000fe2000f8e00ff */
[----:B-----5:R-:W-:Y:S01]  /*6970*/  MOV R7, UR7 ;  /* 0x0000000700077c02 */ /* 0x020fe20008000f00 */
[----:B------:R-:W-:Y:S01]  /*6980*/  IMAD.U32 R6, RZ, RZ, UR6 ;  /* 0x00000006ff067e24 */ /* 0x000fe2000f8e00ff */
[----:B--2---:R-:W-:Y:S01]  /*6990*/  MOV R11, UR5 ;  /* 0x00000005000b7c02 */ /* 0x004fe20008000f00 */
[----:B------:R-:W-:Y:S02]  /*69a0*/  IMAD.U32 R10, RZ, RZ, UR4 ;  /* 0x00000004ff0a7e24 */ /* 0x000fe4000f8e00ff */
[----:B------:R-:W-:Y:S07]  /*69b0*/  LEPC R20, `(.L_x_114) ;  /* 0x000000001014794e */ /* 0x000fee0000000000 */
[----:B-1--4-:R-:W-:Y:S05]  /*69c0*/  CALL.ABS.NOINC R2 ;  /* 0x0000000002007343 */ /* 0x012fea0003c00000 */
.L_x_114:
[C---:B------:R-:W-:Y:S01]  /*69d0*/  SHF.L.U32 R72, R80.reuse, 0x10, RZ ;  /* 0x0000001050487819 */ /* 0x040fe200000006ff */
[----:B------:R-:W-:Y:S05]  /*69e0*/  WARPSYNC.ALL ;  /* 0x0000000000007948 */ /* 0x000fea0003800000 */
[----:B------:R-:W-:Y:S01]  /*69f0*/  R2UR UR4, R71 ;  /* 0x00000000470472ca */ /* 0x000fe200000e0000 */
[----:B------:R-:W-:Y:S01]  /*6a00*/  BSSY.RECONVERGENT B0, `(.L_x_115) ;  /* 0x00000fc000007945 */ /* 0x000fe20003800200 */
[----:B------:R-:W-:Y:S02]  /*6a10*/  LOP3.LUT R75, R80, 0xffff0000, RZ, 0xc0, !PT ;  /* 0xffff0000504b7812 */ /* 0x000fe400078ec0ff */
[----:B------:R-:W-:Y:S02]  /*6a20*/  LOP3.LUT R74, R81, 0xffff0000, RZ, 0xc0, !PT ;  /* 0xffff0000514a7812 */ /* 0x000fe400078ec0ff */
[C---:B------:R-:W-:Y:S02]  /*6a30*/  SHF.L.U32 R77, R99.reuse, 0x10, RZ ;  /* 0x00000010634d7819 */ /* 0x040fe400000006ff */
[----:B------:R-:W-:Y:S02]  /*6a40*/  LOP3.LUT R76, R99, 0xffff0000, RZ, 0xc0, !PT ;  /* 0xffff0000634c7812 */ /* 0x000fe400078ec0ff */
[----:B------:R-:W-:Y:S03]  /*6a50*/  ISETP.NE.AND P0, PT, R166, RZ, PT ;  /* 0x000000ffa600720c */ /* 0x000fe60003f05270 */
[----:B------:R-:W1:Y:S02]  /*6a60*/  LDTM.x64 R4, tmem[UR4] ;  /* 0x00000004000479ee */ /* 0x000e640008340000 */
[C---:B-1--4-:R-:W-:Y:S01]  /*6a70*/  FMUL R0, R70.reuse, R4 ;  /* 0x0000000446007220 */ /* 0x052fe20000400000 */
[C---:B------:R-:W-:Y:S01]  /*6a80*/  FMUL R2, R70.reuse, R5 ;  /* 0x0000000546027220 */ /* 0x040fe20000400000 */
[C---:B------:R-:W-:Y:S01]  /*6a90*/  FMUL R3, R70.reuse, R6 ;  /* 0x0000000646037220 */ /* 0x040fe20000400000 */
[----:B------:R-:W-:Y:S01]  /*6aa0*/  FMUL R7, R70, R7 ;  /* 0x0000000746077220 */ /* 0x000fe20000400000 */
[----:B------:R-:W-:Y:S01]  /*6ab0*/  FFMA R0, R73, R72, R0 ;  /* 0x0000004849007223 */ /* 0x000fe20000000000 */
[----:B------:R-:W-:Y:S01]  /*6ac0*/  SHF.L.U32 R72, R81, 0x10, RZ ;  /* 0x0000001051487819 */ /* 0x000fe200000006ff */
[C---:B------:R-:W-:Y:S01]  /*6ad0*/  FFMA R2, R73.reuse, R75, R2 ;  /* 0x0000004b49027223 */ /* 0x040fe20000000002 */
[----:B------:R-:W-:Y:S01]  /*6ae0*/  SHF.L.U32 R75, R82, 0x10, RZ ;  /* 0x00000010524b7819 */ /* 0x000fe200000006ff */
[C---:B------:R-:W-:Y:S01]  /*6af0*/  FMUL R4, R70.reuse, R8 ;  /* 0x0000000846047220 */ /* 0x040fe20000400000 */
[----:B------:R-:W-:Y:S01]  /*6b00*/  FMUL R5, R70, R9 ;  /* 0x0000000946057220 */ /* 0x000fe20000400000 */
[C---:B------:R-:W-:Y:S01]  /*6b10*/  FFMA R3, R73.reuse, R72, R3 ;  /* 0x0000004849037223 */ /* 0x040fe20000000003 */
[----:B------:R-:W-:Y:S01]  /*6b20*/  LOP3.LUT R72, R82, 0xffff0000, RZ, 0xc0, !PT ;  /* 0xffff000052487812 */ /* 0x000fe200078ec0ff */
[----:B------:R-:W-:Y:S01]  /*6b30*/  FFMA R7, R73, R74, R7 ;  /* 0x0000004a49077223 */ /* 0x000fe20000000007 */
[----:B------:R-:W-:Y:S01]  /*6b40*/  LOP3.LUT R74, R83, 0xffff0000, RZ, 0xc0, !PT ;  /* 0xffff0000534a7812 */ /* 0x000fe200078ec0ff */
[----:B------:R-:W-:Y:S01]  /*6b50*/  FFMA R4, R73, R75, R4 ;  /* 0x0000004b49047223 */ /* 0x000fe20000000004 */
[----:B------:R-:W-:Y:S01]  /*6b60*/  SHF.L.U32 R75, R83, 0x10, RZ ;  /* 0x00000010534b7819 */ /* 0x000fe200000006ff */
[----:B------:R-:W-:Y:S01]  /*6b70*/  FMUL R6, R70, R10 ;  /* 0x0000000a46067220 */ /* 0x000fe20000400000 */
[----:B------:R-:W-:Y:S01]  /*6b80*/  F2FP.BF16.F32.PACK_AB R92, R2, R0 ;  /* 0x00000000025c723e */ /* 0x000fe200000010ff */
[----:B------:R-:W-:Y:S01]  /*6b90*/  FMUL R11, R70, R11 ;  /* 0x0000000b460b7220 */ /* 0x000fe20000400000 */
[----:B------:R-:W-:Y:S01]  /*6ba0*/  F2FP.BF16.F32.PACK_AB R93, R7, R3 ;  /* 0x00000003075d723e */ /* 0x000fe200000010ff */
[C---:B------:R-:W-:Y:S01]  /*6bb0*/  FFMA R5, R73.reuse, R72, R5 ;  /* 0x0000004849057223 */ /* 0x040fe20000000005 */
[----:B------:R-:W-:Y:S01]  /*6bc0*/  SHF.L.U32 R72, R88, 0x10, RZ ;  /* 0x0000001058487819 */ /* 0x000fe200000006ff */
[----:B------:R-:W-:Y:S01]  /*6bd0*/  FFMA R6, R73, R75, R6 ;  /* 0x0000004b49067223 */ /* 0x000fe20000000006 */
[----:B------:R-:W-:Y:S01]  /*6be0*/  SHF.L.U32 R75, R90, 0x10, RZ ;  /* 0x000000105a4b7819 */ /* 0x000fe200000006ff */
[----:B------:R-:W-:Y:S01]  /*6bf0*/  FMUL R8, R70, R12 ;  /* 0x0000000c46087220 */ /* 0x000fe20000400000 */
[----:B------:R-:W-:Y:S01]  /*6c00*/  F2FP.BF16.F32.PACK_AB R94, R5, R4 ;  /* 0x00000004055e723e */ /* 0x000fe200000010ff */
[C---:B------:R-:W-:Y:S01]  /*6c10*/  FFMA R11, R73.reuse, R74, R11 ;  /* 0x0000004a490b7223 */ /* 0x040fe2000000000b */
[----:B------:R-:W-:Y:S01]  /*6c20*/  LOP3.LUT R74, R88, 0xffff0000, RZ, 0xc0, !PT ;  /* 0xffff0000584a7812 */ /* 0x000fe200078ec0ff */
[C---:B------:R-:W-:Y:S01]  /*6c30*/  FMUL R9, R70.reuse, R13 ;  /* 0x0000000d46097220 */ /* 0x040fe20000400000 */
[----:B------:R-:W-:Y:S01]  /*6c40*/  FFMA R8, R73, R72, R8 ;  /* 0x0000004849087223 */ /* 0x000fe20000000008 */
[----:B------:R-:W-:Y:S01]  /*6c50*/  SHF.L.U32 R72, R89, 0x10, RZ ;  /* 0x0000001059487819 */ /* 0x000fe200000006ff */
[C---:B------:R-:W-:Y:S01]  /*6c60*/  FMUL R10, R70.reuse, R14 ;  /* 0x0000000e460a7220 */ /* 0x040fe20000400000 */
[----:B------:R-:W-:Y:S01]  /*6c70*/  F2FP.BF16.F32.PACK_AB R95, R11, R6 ;  /* 0x000000060b5f723e */ /* 0x000fe200000010ff */
[----:B------:R-:W-:Y:S01]  /*6c80*/  FFMA R9, R73, R74, R9 ;  /* 0x0000004a49097223 */ /* 0x000fe20000000009 */
[----:B------:R-:W-:Y:S01]  /*6c90*/  LOP3.LUT R74, R89, 0xffff0000, RZ, 0xc0, !PT ;  /* 0xffff0000594a7812 */ /* 0x000fe200078ec0ff */
[----:B------:R-:W-:Y:S01]  /*6ca0*/  FMUL R15, R70, R15 ;  /* 0x0000000f460f7220 */ /* 0x000fe20000400000 */
[----:B------:R-:W-:Y:S01]  /*6cb0*/  FFMA R10, R73, R72, R10 ;  /* 0x00000048490a7223 */ /* 0x000fe2000000000a */
[----:B------:R-:W-:Y:S01]  /*6cc0*/  LOP3.LUT R72, R90, 0xffff0000, RZ, 0xc0, !PT ;  /* 0xffff00005a487812 */ /* 0x000fe200078ec0ff */
[C---:B------:R-:W-:Y:S01]  /*6cd0*/  FMUL R12, R70.reuse, R16 ;  /* 0x00000010460c7220 */ /* 0x040fe20000400000 */
[----:B------:R-:W-:Y:S01]  /*6ce0*/  F2FP.BF16.F32.PACK_AB R100, R9, R8 ;  /* 0x000000080964723e */ /* 0x000fe200000010ff */
[----:B------:R-:W-:Y:S01]  /*6cf0*/  FMUL R13, R70, R17 ;  /* 0x00000011460d7220 */ /* 0x000fe20000400000 */
[----:B------:R-:W-:Y:S01]  /*6d00*/  FFMA R15, R73, R74, R15 ;  /* 0x0000004a490f7223 */ /* 0x000fe2000000000f */
[----:B------:R-:W-:Y:S01]  /*6d10*/  LOP3.LUT R74, R91, 0xffff0000, RZ, 0xc0, !PT ;  /* 0xffff00005b4a7812 */ /* 0x000fe200078ec0ff */
[----:B------:R-:W-:Y:S01]  /*6d20*/  FFMA R12, R73, R75, R12 ;  /* 0x0000004b490c7223 */ /* 0x000fe2000000000c */
[----:B------:R-:W-:Y:S01]  /*6d30*/  SHF.L.U32 R75, R91, 0x10, RZ ;  /* 0x000000105b4b7819 */ /* 0x000fe200000006ff */
[----:B------:R-:W-:Y:S01]  /*6d40*/  FFMA R13, R73, R72, R13 ;  /* 0x00000048490d7223 */ /* 0x000fe2000000000d */
[----:B------:R-:W-:Y:S01]  /*6d50*/  SHF.L.U32 R72, R96, 0x10, RZ ;  /* 0x0000001060487819 */ /* 0x000fe200000006ff */
[C---:B------:R-:W-:Y:S01]  /*6d60*/  FMUL R14, R70.reuse, R18 ;  /* 0x00000012460e7220 */ /* 0x040fe20000400000 */
[----:B------:R-:W-:Y:S01]  /*6d70*/  F2FP.BF16.F32.PACK_AB R101, R15, R10 ;  /* 0x0000000a0f65723e */ /* 0x000fe200000010ff */
[C---:B------:R-:W-:Y:S01]  /*6d80*/  FMUL R19, R70.reuse, R19 ;  /* 0x0000001346137220 */ /* 0x040fe20000400000 */
[----:B------:R-:W-:Y:S01]  /*6d90*/  F2FP.BF16.F32.PACK_AB R102, R13, R12 ;  /* 0x0000000c0d66723e */ /* 0x000fe200000010ff */
[----:B------:R-:W-:Y:S01]  /*6da0*/  FMUL R16, R70, R20 ;  /* 0x0000001446107220 */ /* 0x000fe20000400000 */
[C---:B------:R-:W-:Y:S01]  /*6db0*/  FFMA R14, R73.reuse, R75, R14 ;  /* 0x0000004b490e7223 */ /* 0x040fe2000000000e */
[----:B------:R-:W-:Y:S01]  /*6dc0*/  SHF.L.U32 R75, R98, 0x10, RZ ;  /* 0x00000010624b7819 */ /* 0x000fe200000006ff */
[C---:B------:R-:W-:Y:S01]  /*6dd0*/  FFMA R19, R73.reuse, R74, R19 ;  /* 0x0000004a49137223 */ /* 0x040fe20000000013 */
[----:B------:R-:W-:Y:S01]  /*6de0*/  LOP3.LUT R74, R96, 0xffff0000, RZ, 0xc0, !PT ;  /* 0xffff0000604a7812 */ /* 0x000fe200078ec0ff */
[----:B------:R-:W-:Y:S01]  /*6df0*/  FFMA R16, R73, R72, R16 ;  /* 0x0000004849107223 */ /* 0x000fe20000000010 */
[----:B------:R-:W-:Y:S01]  /*6e00*/  SHF.L.U32 R72, R97, 0x10, RZ ;  /* 0x0000001061487819 */ /* 0x000fe200000006ff */
[C---:B------:R-:W-:Y:S01]  /*6e10*/  FMUL R17, R70.reuse, R21 ;  /* 0x0000001546117220 */ /* 0x040fe20000400000 */
[----:B------:R-:W-:Y:S01]  /*6e20*/  F2FP.BF16.F32.PACK_AB R103, R19, R14 ;  /* 0x0000000e1367723e */ /* 0x000fe200000010ff */
[C---:B------:R-:W-:Y:S01]  /*6e30*/  FMUL R18, R70.reuse, R22 ;  /* 0x0000001646127220 */ /* 0x040fe20000400000 */
[----:B------:R-:W-:Y:S01]  /*6e40*/  FMUL R23, R70, R23 ;  /* 0x0000001746177220 */ /* 0x000fe20000400000 */
[C---:B------:R-:W-:Y:S01]  /*6e50*/  FFMA R17, R73.reuse, R74, R17 ;  /* 0x0000004a49117223 */ /* 0x040fe20000000011 */
[----:B------:R-:W-:Y:S01]  /*6e60*/  LOP3.LUT R74, R98, 0xffff0000, RZ, 0xc0, !PT ;  /* 0xffff0000624a7812 */ /* 0x000fe200078ec0ff */
[----:B------:R-:W-:Y:S01]  /*6e70*/  FFMA R18, R73, R72, R18 ;  /* 0x0000004849127223 */ /* 0x000fe20000000012 */
[----:B------:R-:W-:Y:S01]  /*6e80*/  LOP3.LUT R72, R97, 0xffff0000, RZ, 0xc0, !PT ;  /* 0xffff000061487812 */ /* 0x000fe200078ec0ff */
[C---:B------:R-:W-:Y:S01]  /*6e90*/  FMUL R20, R70.reuse, R24 ;  /* 0x0000001846147220 */ /* 0x040fe20000400000 */
[----:B------:R-:W-:Y:S01]  /*6ea0*/  F2FP.BF16.F32.PACK_AB R108, R17, R16 ;  /* 0x00000010116c723e */ /* 0x000fe200000010ff */
[C---:B------:R-:W-:Y:S01]  /*6eb0*/  FMUL R21, R70.reuse, R25 ;  /* 0x0000001946157220 */ /* 0x040fe20000400000 */
[----:B------:R-:W-:Y:S01]  /*6ec0*/  FMUL R22, R70, R26 ;  /* 0x0000001a46167220 */ /* 0x000fe20000400000 */
[C---:B------:R-:W-:Y:S01]  /*6ed0*/  FFMA R23, R73.reuse, R72, R23 ;  /* 0x0000004849177223 */ /* 0x040fe20000000017 */
[----:B------:R-:W-:Y:S01]  /*6ee0*/  SHF.L.U32 R72, R104, 0x10, RZ ;  /* 0x0000001068487819 */ /* 0x000fe200000006ff */
[C---:B------:R-:W-:Y:S01]  /*6ef0*/  FMUL R27, R70.reuse, R27 ;  /* 0x0000001b461b7220 */ /* 0x040fe20000400000 */
[----:B------:R-:W-:Y:S01]  /*6f00*/  FFMA R20, R73, R75, R20 ;  /* 0x0000004b49147223 */ /* 0x000fe20000000014 */
[----:B------:R-:W-:Y:S01]  /*6f10*/  SHF.L.U32 R75, R105, 0x10, RZ ;  /* 0x00000010694b7819 */ /* 0x000fe200000006ff */
[----:B------:R-:W-:Y:S01]  /*6f20*/  FMUL R24, R70, R28 ;  /* 0x0000001c46187220 */ /* 0x000fe20000400000 */
[----:B------:R-:W-:Y:S01]  /*6f30*/  F2FP.BF16.F32.PACK_AB R109, R23, R18 ;  /* 0x00000012176d723e */ /* 0x000fe200000010ff */
[C---:B------:R-:W-:Y:S01]  /*6f40*/  FFMA R21, R73.reuse, R74, R21 ;  /* 0x0000004a49157223 */ /* 0x040fe20000000015 */
[----:B------:R-:W-:Y:S01]  /*6f50*/  LOP3.LUT R74, R104, 0xffff0000, RZ, 0xc0, !PT ;  /* 0xffff0000684a7812 */ /* 0x000fe200078ec0ff */
[----:B------:R-:W-:Y:S01]  /*6f60*/  FFMA R22, R73, R77, R22 ;  /* 0x0000004d49167223 */ /* 0x000fe20000000016 */
[----:B------:R-:W-:Y:S01]  /*6f70*/  SHF.L.U32 R77, R107, 0x10, RZ ;  /* 0x000000106b4d7819 */ /* 0x000fe200000006ff */
[----:B------:R-:W-:Y:S01]  /*6f80*/  FFMA R27, R73, R76, R27 ;  /* 0x0000004c491b7223 */ /* 0x000fe2000000001b */
[----:B------:R-:W-:Y:S01]  /*6f90*/  F2FP.BF16.F32.PACK_AB R110, R21, R20 ;  /* 0x00000014156e723e */ /* 0x000fe200000010ff */
[----:B------:R-:W-:Y:S01]  /*6fa0*/  FFMA R24, R73, R72, R24 ;  /* 0x0000004849187223 */ /* 0x000fe20000000018 */
[----:B------:R-:W-:Y:S01]  /*6fb0*/  LOP3.LUT R72, R105, 0xffff0000, RZ, 0xc0, !PT ;  /* 0xffff000069487812 */ /* 0x000fe200078ec0ff */
[C---:B------:R-:W-:Y:S01]  /*6fc0*/  FMUL R25, R70.reuse, R29 ;  /* 0x0000001d46197220 */ /* 0x040fe20000400000 */
[----:B------:R-:W-:Y:S01]  /*6fd0*/  F2FP.BF16.F32.PACK_AB R111, R27, R22 ;  /* 0x000000161b6f723e */ /* 0x000fe200000010ff */
[C---:B------:R-:W-:Y:S01]  /*6fe0*/  FMUL R26, R70.reuse, R30 ;  /* 0x0000001e461a7220 */ /* 0x040fe20000400000 */
[----:B------:R-:W-:Y:S01]  /*6ff0*/  LOP3.LUT R76, R139, 0xffff0000, RZ, 0xc0, !PT ;  /* 0xffff00008b4c7812 */ /* 0x000fe200078ec0ff */
[----:B------:R-:W-:Y:S01]  /*7000*/  FMUL R31, R70, R31 ;  /* 0x0000001f461f7220 */ /* 0x000fe20000400000 */
[----:B------:R-:W-:Y:S01]  /*7010*/  FFMA R25, R73, R74, R25 ;  /* 0x0000004a49197223 */ /* 0x000fe20000000019 */
[----:B------:R-:W-:Y:S01]  /*7020*/  LOP3.LUT R74, R107, 0xffff0000, RZ, 0xc0, !PT ;  /* 0xffff00006b4a7812 */ /* 0x000fe200078ec0ff */
[C---:B------:R-:W-:Y:S01]  /*7030*/  FFMA R26, R73.reuse, R75, R26 ;  /* 0x0000004b491a7223 */ /* 0x040fe2000000001a */
[C---:B------:R-:W-:Y:S01]  /*7040*/  SHF.L.U32 R75, R106.reuse, 0x10, RZ ;  /* 0x000000106a4b7819 */ /* 0x040fe200000006ff */
[C---:B------:R-:W-:Y:S01]  /*7050*/  FFMA R31, R73.reuse, R72, R31 ;  /* 0x00000048491f7223 */ /* 0x040fe2000000001f */
[----:B------:R-:W-:Y:S01]  /*7060*/  LOP3.LUT R72, R106, 0xffff0000, RZ, 0xc0, !PT ;  /* 0xffff00006a487812 */ /* 0x000fe200078ec0ff */
[C---:B------:R-:W-:Y:S01]  /*7070*/  FMUL R28, R70.reuse, R32 ;  /* 0x00000020461c7220 */ /* 0x040fe20000400000 */
[C---:B------:R-:W-:Y:S01]  /*7080*/  FMUL R29, R70.reuse, R33 ;  /* 0x00000021461d7220 */ /* 0x040fe20000400000 */
[C---:B------:R-:W-:Y:S01]  /*7090*/  FMUL R30, R70.reuse, R34 ;  /* 0x00000022461e7220 */ /* 0x040fe20000400000 */
[----:B------:R-:W-:Y:S01]  /*70a0*/  FMUL R35, R70, R35 ;  /* 0x0000002346237220 */ /* 0x000fe20000400000 */
[----:B------:R-:W-:Y:S01]  /*70b0*/  FFMA R28, R73, R75, R28 ;  /* 0x0000004b491c7223 */ /* 0x000fe2000000001c */
[----:B------:R-:W-:Y:S01]  /*70c0*/  SHF.L.U32 R75, R113, 0x10, RZ ;  /* 0x00000010714b7819 */ /* 0x000fe200000006ff */
[C---:B------:R-:W-:Y:S01]  /*70d0*/  FFMA R29, R73.reuse, R72, R29 ;  /* 0x00000048491d7223 */ /* 0x040fe2000000001d */
[C---:B------:R-:W-:Y:S01]  /*70e0*/  SHF.L.U32 R72, R112.reuse, 0x10, RZ ;  /* 0x0000001070487819 */ /* 0x040fe200000006ff */
[----:B------:R-:W-:Y:S01]  /*70f0*/  FFMA R30, R73, R77, R30 ;  /* 0x0000004d491e7223 */ /* 0x000fe2000000001e */
[----:B------:R-:W-:Y:S01]  /*7100*/  SHF.L.U32 R77, R115, 0x10, RZ ;  /* 0x00000010734d7819 */ /* 0x000fe200000006ff */
[C---:B------:R-:W-:Y:S01]  /*7110*/  FFMA R35, R73.reuse, R74, R35 ;  /* 0x0000004a49237223 */ /* 0x040fe20000000023 */
[----:B------:R-:W-:Y:S01]  /*7120*/  LOP3.LUT R74, R112, 0xffff0000, RZ, 0xc0, !PT ;  /* 0xffff0000704a7812 */ /* 0x000fe200078ec0ff */
[C---:B------:R-:W-:Y:S01]  /*7130*/  FMUL R32, R70.reuse, R36 ;  /* 0x0000002446207220 */ /* 0x040fe20000400000 */
[C---:B------:R-:W-:Y:S01]  /*7140*/  FMUL R33, R70.reuse, R37 ;  /* 0x0000002546217220 */ /* 0x040fe20000400000 */
[----:B------:R-:W-:Y:S01]  /*7150*/  FMUL R34, R70, R38 ;  /* 0x0000002646227220 */ /* 0x000fe20000400000 */
[----:B------:R1:W-:Y:S01]  /*7160*/  STS.128 [R170+UR44+0x400], R92 ;  /* 0x0004005caa007988 */ /* 0x0003e20008000c2c */
[----:B------:R-:W-:Y:S01]  /*7170*/  FFMA R32, R73, R72, R32 ;  /* 0x0000004849207223 */ /* 0x000fe20000000020 */
[----:B------:R-:W-:Y:S01]  /*7180*/  LOP3.LUT R72, R113, 0xffff0000, RZ, 0xc0, !PT ;  /* 0xffff000071487812 */ /* 0x000fe200078ec0ff */
[C---:B------:R-:W-:Y:S01]  /*7190*/  FFMA R33, R73.reuse, R74, R33 ;  /* 0x0000004a49217223 */ /* 0x040fe20000000021 */
[----:B------:R-:W-:Y:S01]  /*71a0*/  LOP3.LUT R74, R114, 0xffff0000, RZ, 0xc0, !PT ;  /* 0xffff0000724a7812 */ /* 0x000fe200078ec0ff */
[----:B------:R-:W-:Y:S01]  /*71b0*/  FMUL R39, R70, R39 ;  /* 0x0000002746277220 */ /* 0x000fe20000400000 */
[C---:B------:R-:W-:Y:S01]  /*71c0*/  FFMA R34, R73.reuse, R75, R34 ;  /* 0x0000004b49227223 */ /* 0x040fe20000000022 */
[----:B------:R-:W-:Y:S01]  /*71d0*/  SHF.L.U32 R75, R114, 0x10, RZ ;  /* 0x00000010724b7819 */ /* 0x000fe200000006ff */
[C---:B------:R-:W-:Y:S01]  /*71e0*/  FMUL R36, R70.reuse, R40 ;  /* 0x0000002846247220 */ /* 0x040fe20000400000 */
[----:B------:R-:W-:Y:S01]  /*71f0*/  FFMA R39, R73, R72, R39 ;  /* 0x0000004849277223 */ /* 0x000fe20000000027 */
[----:B------:R-:W-:Y:S01]  /*7200*/  LOP3.LUT R72, R115, 0xffff0000, RZ, 0xc0, !PT ;  /* 0xffff000073487812 */ /* 0x000fe200078ec0ff */
[C---:B------:R-:W-:Y:S01]  /*7210*/  FMUL R37, R70.reuse, R41 ;  /* 0x0000002946257220 */ /* 0x040fe20000400000 */
[C---:B------:R-:W-:Y:S01]  /*7220*/  FMUL R38, R70.reuse, R42 ;  /* 0x0000002a46267220 */ /* 0x040fe20000400000 */
[----:B------:R-:W-:Y:S01]  /*7230*/  FMUL R43, R70, R43 ;  /* 0x0000002b462b7220 */ /* 0x000fe20000400000 */
[C---:B------:R-:W-:Y:S01]  /*7240*/  FFMA R36, R73.reuse, R75, R36 ;  /* 0x0000004b49247223 */ /* 0x040fe20000000024 */
[C---:B------:R-:W-:Y:S01]  /*7250*/  SHF.L.U32 R75, R120.reuse, 0x10, RZ ;  /* 0x00000010784b7819 */ /* 0x040fe200000006ff */
[----:B------:R3:W-:Y:S01]  /*7260*/  STS.128 [R169+0x400], R100 ;  /* 0x00040064a9007388 */ /* 0x0007e20000000c00 */
[----:B------:R-:W-:Y:S01]  /*7270*/  FFMA R37, R73, R74, R37 ;  /* 0x0000004a49257223 */ /* 0x000fe20000000025 */
[----:B------:R-:W-:Y:S01]  /*7280*/  LOP3.LUT R74, R121, 0xffff0000, RZ, 0xc0, !PT ;  /* 0xffff0000794a7812 */ /* 0x000fe200078ec0ff */
[----:B------:R-:W-:Y:S01]  /*7290*/  FFMA R38, R73, R77, R38 ;  /* 0x0000004d49267223 */ /* 0x000fe20000000026 */
[----:B------:R-:W-:Y:S01]  /*72a0*/  SHF.L.U32 R77, R121, 0x10, RZ ;  /* 0x00000010794d7819 */ /* 0x000fe200000006ff */
        /* <DEDUP_REMOVED lines=8> */
[----:B------:R4:W-:Y:S01]  /*7330*/  STS.128 [R168+0x400], R108 ;  /* 0x0004006ca8007388 */ /* 0x0009e20000000c00 */
[C---:B------:R-:W-:Y:S01]  /*7340*/  FFMA R41, R73.reuse, R72, R41 ;  /* 0x0000004849297223 */ /* 0x040fe20000000029 */
[C---:B------:R-:W-:Y:S01]  /*7350*/  SHF.L.U32 R72, R122.reuse, 0x10, RZ ;  /* 0x000000107a487819 */ /* 0x040fe200000006ff */
[----:B------:R-:W-:Y:S01]  /*7360*/  FFMA R42, R73, R77, R42 ;  /* 0x0000004d492a7223 */ /* 0x000fe2000000002a */
[----:B------:R-:W-:Y:S01]  /*7370*/  SHF.L.U32 R77, R129, 0x10, RZ ;  /* 0x00000010814d7819 */ /* 0x000fe200000006ff */
[----:B------:R-:W-:Y:S01]  /*7380*/  FFMA R47, R73, R74, R47 ;  /* 0x0000004a492f7223 */ /* 0x000fe2000000002f */
[----:B------:R-:W-:Y:S01]  /*7390*/  LOP3.LUT R74, R122, 0xffff0000, RZ, 0xc0, !PT ;  /* 0xffff00007a4a7812 */ /* 0x000fe200078ec0ff */
[C---:B------:R-:W-:Y:S01]  /*73a0*/  FMUL R44, R70.reuse, R48 ;  /* 0x00000030462c7220 */ /* 0x040fe20000400000 */
[----:B-1----:R-:W-:Y:S01]  /*73b0*/  F2FP.BF16.F32.PACK_AB R92, R25, R24 ;  /* 0x00000018195c723e */ /* 0x002fe200000010ff */
[C---:B------:R-:W-:Y:S01]  /*73c0*/  FMUL R45, R70.reuse, R49 ;  /* 0x00000031462d7220 */ /* 0x040fe20000400000 */
[----:B------:R-:W-:Y:S01]  /*73d0*/  F2FP.BF16.F32.PACK_AB R93, R31, R26 ;  /* 0x0000001a1f5d723e */ /* 0x000fe200000010ff */
[----:B------:R-:W-:Y:S01]  /*73e0*/  FMUL R46, R70, R50 ;  /* 0x00000032462e7220 */ /* 0x000fe20000400000 */
[----:B------:R-:W-:Y:S01]  /*73f0*/  F2FP.BF16.F32.PACK_AB R94, R29, R28 ;  /* 0x0000001c1d5e723e */ /* 0x000fe200000010ff */
[----:B------:R-:W-:Y:S01]  /*7400*/  FFMA R44, R73, R72, R44 ;  /* 0x00000048492c7223 */ /* 0x000fe2000000002c */
[----:B------:R-:W-:Y:S01]  /*7410*/  LOP3.LUT R72, R123, 0xffff0000, RZ, 0xc0, !PT ;  /* 0xffff00007b487812 */ /* 0x000fe200078ec0ff */
[----:B------:R-:W-:Y:S01]  /*7420*/  FFMA R45, R73, R74, R45 ;  /* 0x0000004a492d7223 */ /* 0x000fe2000000002d */
[----:B------:R-:W-:Y:S01]  /*7430*/  LOP3.LUT R74, R128, 0xffff0000, RZ, 0xc0, !PT ;  /* 0xffff0000804a7812 */ /* 0x000fe200078ec0ff */
[----:B------:R-:W-:Y:S01]  /*7440*/  FMUL R51, R70, R51 ;  /* 0x0000003346337220 */ /* 0x000fe20000400000 */
[----:B------:R-:W-:Y:S01]  /*7450*/  F2FP.BF16.F32.PACK_AB R95, R35, R30 ;  /* 0x0000001e235f723e */ /* 0x000fe200000010ff */
[----:B------:R-:W-:Y:S01]  /*7460*/  FFMA R46, R73, R75, R46 ;  /* 0x0000004b492e7223 */ /* 0x000fe2000000002e */
[----:B------:R-:W-:Y:S01]  /*7470*/  SHF.L.U32 R75, R128, 0x10, RZ ;  /* 0x00000010804b7819 */ /* 0x000fe200000006ff */
[C---:B------:R-:W-:Y:S01]  /*7480*/  FMUL R48, R70.reuse, R52 ;  /* 0x0000003446307220 */ /* 0x040fe20000400000 */
[----:B---3--:R-:W-:Y:S01]  /*7490*/  F2FP.BF16.F32.PACK_AB R100, R33, R32 ;  /* 0x000000202164723e */ /* 0x008fe200000010ff */
[----:B------:R-:W-:Y:S01]  /*74a0*/  FFMA R51, R73, R72, R51 ;  /* 0x0000004849337223 */ /* 0x000fe20000000033 */
[----:B------:R-:W-:Y:S01]  /*74b0*/  LOP3.LUT R72, R129, 0xffff0000, RZ, 0xc0, !PT ;  /* 0xffff000081487812 */ /* 0x000fe200078ec0ff */
[----:B------:R1:W-:Y:S01]  /*74c0*/  STS.128 [R160+0x400], R92 ;  /* 0x0004005ca0007388 */ /* 0x0003e20000000c00 */
[----:B------:R-:W-:Y:S01]  /*74d0*/  F2FP.BF16.F32.PACK_AB R101, R39, R34 ;  /* 0x000000222765723e */ /* 0x000fe200000010ff */
[C---:B------:R-:W-:Y:S01]  /*74e0*/  FMUL R49, R70.reuse, R53 ;  /* 0x0000003546317220 */ /* 0x040fe20000400000 */
[----:B------:R-:W-:Y:S01]  /*74f0*/  F2FP.BF16.F32.PACK_AB R102, R37, R36 ;  /* 0x000000242566723e */ /* 0x000fe200000010ff */
[C---:B------:R-:W-:Y:S01]  /*7500*/  FMUL R50, R70.reuse, R54 ;  /* 0x0000003646327220 */ /* 0x040fe20000400000 */
[----:B------:R-:W-:Y:S01]  /*7510*/  F2FP.BF16.F32.PACK_AB R103, R43, R38 ;  /* 0x000000262b67723e */ /* 0x000fe200000010ff */
[----:B------:R-:W-:Y:S01]  /*7520*/  FMUL R55, R70, R55 ;  /* 0x0000003746377220 */ /* 0x000fe20000400000 */
[----:B----4-:R-:W-:Y:S01]  /*7530*/  F2FP.BF16.F32.PACK_AB R108, R41, R40 ;  /* 0x00000028296c723e */ /* 0x010fe200000010ff */
[C---:B------:R-:W-:Y:S01]  /*7540*/  FFMA R48, R73.reuse, R75, R48 ;  /* 0x0000004b49307223 */ /* 0x040fe20000000030 */
[C---:B------:R-:W-:Y:S01]  /*7550*/  FFMA R49, R73.reuse, R74, R49 ;  /* 0x0000004a49317223 */ /* 0x040fe20000000031 */
[----:B------:R1:W-:Y:S01]  /*7560*/  STS.128 [R159+0x400], R100 ;  /* 0x000400649f007388 */ /* 0x0003e20000000c00 */
[C---:B------:R-:W-:Y:S01]  /*7570*/  SHF.L.U32 R75, R130.reuse, 0x10, RZ ;  /* 0x00000010824b7819 */ /* 0x040fe200000006ff */
[----:B------:R-:W-:Y:S01]  /*7580*/  FFMA R50, R73, R77, R50 ;  /* 0x0000004d49327223 */ /* 0x000fe20000000032 */
[----:B------:R-:W-:Y:S01]  /*7590*/  SHF.L.U32 R77, R131, 0x10, RZ ;  /* 0x00000010834d7819 */ /* 0x000fe200000006ff */
[----:B------:R-:W-:Y:S01]  /*75a0*/  FFMA R55, R73, R72, R55 ;  /* 0x0000004849377223 */ /* 0x000fe20000000037 */
[----:B------:R-:W-:Y:S01]  /*75b0*/  LOP3.LUT R72, R130, 0xffff0000, RZ, 0xc0, !PT ;  /* 0xffff000082487812 */ /* 0x000fe200078ec0ff */
[C---:B------:R-:W-:Y:S01]  /*75c0*/  FMUL R52, R70.reuse, R56 ;  /* 0x0000003846347220 */ /* 0x040fe20000400000 */
[----:B------:R-:W-:Y:S01]  /*75d0*/  LOP3.LUT R74, R131, 0xffff0000, RZ, 0xc0, !PT ;  /* 0xffff0000834a7812 */ /* 0x000fe200078ec0ff */
[C---:B------:R-:W-:Y:S01]  /*75e0*/  FMUL R53, R70.reuse, R57 ;  /* 0x0000003946357220 */ /* 0x040fe20000400000 */
[C---:B------:R-:W-:Y:S01]  /*75f0*/  FMUL R54, R70.reuse, R58 ;  /* 0x0000003a46367220 */ /* 0x040fe20000400000 */
[----:B------:R-:W-:Y:S01]  /*7600*/  FMUL R59, R70, R59 ;  /* 0x0000003b463b7220 */ /* 0x000fe20000400000 */
[C---:B------:R-:W-:Y:S01]  /*7610*/  FFMA R52, R73.reuse, R75, R52 ;  /* 0x0000004b49347223 */ /* 0x040fe20000000034 */
[C---:B------:R-:W-:Y:S01]  /*7620*/  FFMA R53, R73.reuse, R72, R53 ;  /* 0x0000004849357223 */ /* 0x040fe20000000035 */
[C---:B------:R-:W-:Y:S01]  /*7630*/  FFMA R54, R73.reuse, R77, R54 ;  /* 0x0000004d49367223 */ /* 0x040fe20000000036 */
[----:B------:R-:W-:Y:S01]  /*7640*/  FFMA R59, R73, R74, R59 ;  /* 0x0000004a493b7223 */ /* 0x000fe2000000003b */
[----:B------:R-:W-:Y:S01]  /*7650*/  SHF.L.U32 R72, R136, 0x10, RZ ;  /* 0x0000001088487819 */ /* 0x000fe200000006ff */
[----:B------:R-:W-:Y:S01]  /*7660*/  FMUL R56, R70, R60 ;  /* 0x0000003c46387220 */ /* 0x000fe20000400000 */
[----:B------:R-:W-:Y:S01]  /*7670*/  LOP3.LUT R74, R136, 0xffff0000, RZ, 0xc0, !PT ;  /* 0xffff0000884a7812 */ /* 0x000fe200078ec0ff */
[C---:B------:R-:W-:Y:S01]  /*7680*/  FMUL R57, R70.reuse, R61 ;  /* 0x0000003d46397220 */ /* 0x040fe20000400000 */
[----:B------:R-:W-:Y:S01]  /*7690*/  SHF.L.U32 R75, R137, 0x10, RZ ;  /* 0x00000010894b7819 */ /* 0x000fe200000006ff */
[C---:B------:R-:W-:Y:S01]  /*76a0*/  FMUL R58, R70.reuse, R62 ;  /* 0x0000003e463a7220 */ /* 0x040fe20000400000 */
[----:B------:R-:W-:Y:S01]  /*76b0*/  F2FP.BF16.F32.PACK_AB R109, R47, R42 ;  /* 0x0000002a2f6d723e */ /* 0x000fe200000010ff */
[----:B------:R-:W-:Y:S01]  /*76c0*/  FFMA R56, R73, R72, R56 ;  /* 0x0000004849387223 */ /* 0x000fe20000000038 */
[----:B------:R-:W-:Y:S01]  /*76d0*/  F2FP.BF16.F32.PACK_AB R110, R45, R44 ;  /* 0x0000002c2d6e723e */ /* 0x000fe200000010ff */
[----:B------:R-:W-:Y:S01]  /*76e0*/  FFMA R57, R73, R74, R57 ;  /* 0x0000004a49397223 */ /* 0x000fe20000000039 */
[----:B------:R-:W-:Y:S01]  /*76f0*/  F2FP.BF16.F32.PACK_AB R111, R51, R46 ;  /* 0x0000002e336f723e */ /* 0x000fe200000010ff */
[----:B------:R-:W-:Y:S01]  /*7700*/  FFMA R58, R73, R75, R58 ;  /* 0x0000004b493a7223 */ /* 0x000fe2000000003a */
[----:B------:R-:W-:Y:S01]  /*7710*/  LOP3.LUT R72, R137, 0xffff0000, RZ, 0xc0, !PT ;  /* 0xffff000089487812 */ /* 0x000fe200078ec0ff */
[----:B------:R-:W-:Y:S01]  /*7720*/  FMUL R63, R70, R63 ;  /* 0x0000003f463f7220 */ /* 0x000fe20000400000 */
[----:B------:R-:W-:Y:S01]  /*7730*/  SHF.L.U32 R75, R138, 0x10, RZ ;  /* 0x000000108a4b7819 */ /* 0x000fe200000006ff */
[----:B------:R1:W-:Y:S01]  /*7740*/  STS.128 [R158+0x400], R108 ;  /* 0x0004006c9e007388 */ /* 0x0003e20000000c00 */
[----:B------:R-:W-:Y:S01]  /*7750*/  FMUL R60, R70, R64 ;  /* 0x00000040463c7220 */ /* 0x000fe20000400000 */
[----:B------:R-:W-:Y:S01]  /*7760*/  LOP3.LUT R74, R138, 0xffff0000, RZ, 0xc0, !PT ;  /* 0xffff00008a4a7812 */ /* 0x000fe200078ec0ff */
[C---:B------:R-:W-:Y:S01]  /*7770*/  FMUL R61, R70.reuse, R65 ;  /* 0x00000041463d7220 */ /* 0x040fe20000400000 */
[----:B------:R-:W-:Y:S01]  /*7780*/  SHF.L.U32 R77, R139, 0x10, RZ ;  /* 0x000000108b4d7819 */ /* 0x000fe200000006ff */
[C---:B------:R-:W-:Y:S01]  /*7790*/  FMUL R62, R70.reuse, R66 ;  /* 0x00000042463e7220 */ /* 0x040fe20000400000 */
[----:B------:R-:W-:Y:S01]  /*77a0*/  FFMA R63, R73, R72, R63 ;  /* 0x00000048493f7223 */ /* 0x000fe2000000003f */
[----:B------:R-:W-:Y:S01]  /*77b0*/  FMUL R67, R70, R67 ;  /* 0x0000004346437220 */ /* 0x000fe20000400000 */
[----:B------:R-:W-:Y:S01]  /*77c0*/  F2FP.BF16.F32.PACK_AB R116, R49, R48 ;  /* 0x000000303174723e */ /* 0x000fe200000010ff */
[----:B------:R-:W-:Y:S01]  /*77d0*/  FFMA R60, R73, R75, R60 ;  /* 0x0000004b493c7223 */ /* 0x000fe2000000003c */
[----:B------:R-:W-:Y:S01]  /*77e0*/  F2FP.BF16.F32.PACK_AB R117, R55, R50 ;  /* 0x000000323775723e */ /* 0x000fe200000010ff */
[----:B------:R-:W-:Y:S01]  /*77f0*/  FFMA R61, R73, R74, R61 ;  /* 0x0000004a493d7223 */ /* 0x000fe2000000003d */
[----:B------:R-:W-:Y:S01]  /*7800*/  F2FP.BF16.F32.PACK_AB R118, R53, R52 ;  /* 0x000000343576723e */ /* 0x000fe200000010ff */
[----:B------:R-:W-:Y:S01]  /*7810*/  FFMA R62, R73, R77, R62 ;  /* 0x0000004d493e7223 */ /* 0x000fe2000000003e */
[----:B------:R-:W-:Y:S01]  /*7820*/  F2FP.BF16.F32.PACK_AB R119, R59, R54 ;  /* 0x000000363b77723e */ /* 0x000fe200000010ff */
[----:B------:R-:W-:Y:S01]  /*7830*/  FFMA R67, R73, R76, R67 ;  /* 0x0000004c49437223 */ /* 0x000fe20000000043 */
[----:B------:R-:W-:Y:S02]  /*7840*/  F2FP.BF16.F32.PACK_AB R124, R57, R56 ;  /* 0x00000038397c723e */ /* 0x000fe400000010ff */
[----:B------:R-:W-:Y:S01]  /*7850*/  F2FP.BF16.F32.PACK_AB R125, R63, R58 ;  /* 0x0000003a3f7d723e */ /* 0x000fe200000010ff */
[----:B------:R1:W-:Y:S01]  /*7860*/  STS.128 [R157+0x400], R116 ;  /* 0x000400749d007388 */ /* 0x0003e20000000c00 */
[----:B------:R-:W-:Y:S02]  /*7870*/  F2FP.BF16.F32.PACK_AB R126, R61, R60 ;  /* 0x0000003c3d7e723e */ /* 0x000fe400000010ff */
[----:B------:R-:W-:Y:S05]  /*7880*/  F2FP.BF16.F32.PACK_AB R127, R67, R62 ;  /* 0x0000003e437f723e */ /* 0x000fea00000010ff */
[----:B------:R1:W-:Y:S01]  /*7890*/  STS.128 [R156+0x400], R124 ;  /* 0x0004007c9c007388 */ /* 0x0003e20000000c00 */
[----:B------:R-:W-:Y:S01]  /*78a0*/  @!PT LDS RZ, [RZ] ;  /* 0x00000000fffff984 */ /* 0x000fe20000000800 */
[----:B------:R-:W-:Y:S01]  /*78b0*/  @!PT LDS RZ, [RZ] ;  /* 0x00000000fffff984 */ /* 0x000fe20000000800 */
[----:B------:R-:W-:Y:S01]  /*78c0*/  @!PT LDS RZ, [RZ] ;  /* 0x00000000fffff984 */ /* 0x000fe20000000800 */
[----:B------:R-:W-:Y:S01]  /*78d0*/  @!PT LDS RZ, [RZ] ;  /* 0x00000000fffff984 */ /* 0x000fe20000000800 */
[----:B------:R3:W-:Y:S07]  /*78e0*/  MEMBAR.ALL.CTA ;  /* 0x0000000000007992 */ /* 0x0007ee0000008000 */
[----:B---3--:R-:W3:Y:S02]  /*78f0*/  FENCE.VIEW.ASYNC.S ;  /* 0x00000000000073c6 */ /* 0x008ee40000000000 */
[----:B---3--:R-:W-:Y:S06]  /*7900*/  BAR.SYNC.DEFER_BLOCKING 0x1, 0x80 ;  /* 0x0042000000007b1d */ /* 0x008fec0000010000 */
[----:B------:R-:W-:Y:S05]  /*7910*/  @P0 BRA `(.L_x_116) ;  /* 0x0000000000280947 */ /* 0x000fea0003800000 */
[----:B------:R-:W3:Y:S01]  /*7920*/  LDCU.64 UR6, c[0x0][0x348] ;  /* 0x00006900ff0677ac */ /* 0x000ee20008000a00 */
[----:B------:R-:W-:Y:S01]  /*7930*/  UIADD3 UR4, UPT, UPT, UR44, 0x400, URZ ;  /* 0x000004002c047890 */ /* 0x000fe2000fffe0ff */
[----:B------:R-:W-:Y:S05]  /*7940*/  UMOV UR51, UR36 ;  /* 0x0000002400337c82 */ /* 0x000fea0008000000 */
[----:B------:R-:W-:Y:S04]  /*7950*/  MOV R153, UR4 ;  /* 0x0000000400997c02 */ /* 0x000fe80008000f00 */
[----:B------:R-:W-:Y:S01]  /*7960*/  R2UR UR48, R153 ;  /* 0x00000000993072ca */ /* 0x000fe200000e0000 */
[----:B---3--:R-:W-:Y:S04]  /*7970*/  UIADD3 UR4, UP0, UPT, UR6, 0x680, URZ ;  /* 0x0000068006047890 */ /* 0x008fe8000ff1e0ff */
[----:B------:R-:W-:Y:S09]  /*7980*/  UIADD3.X UR5, UPT, UPT, URZ, UR7, URZ, UP0, !UPT ;  /* 0x00000007ff057290 */ /* 0x000ff200087fe4ff */
[----:B------:R3:W-:Y:S01]  /*7990*/  UTMASTG.3D [UR48], [UR4] ;  /* 0x00000030040073b5 */ /* 0x0007e20008010000 */
[----:B------:R0:W-:Y:S01]  /*79a0*/  UTMACMDFLUSH ;  /* 0x00000000000079b7 */ /* 0x0001e20000000000 */
[----:B---3--:R-:W-:Y:S04]  /*79b0*/  DEPBAR.LE SB0, 0x1 ;  /* 0x000080400000791a */ /* 0x008fe80000000000 */
.L_x_116:
[----:B------:R-:W-:Y:S05]  /*79c0*/  BSYNC.RECONVERGENT B0 ;  /* 0x0000000000007941 */ /* 0x000fea0003800200 */
.L_x_115:
[----:B------:R-:W-:Y:S01]  /*79d0*/  BAR.SYNC.DEFER_BLOCKING 0x1, 0x80 ;  /* 0x0042000000007b1d */ /* 0x000fe20000010000 */
[----:B------:R-:W-:Y:S01]  /*79e0*/  ISETP.NE.AND P1, PT, R167, RZ, PT ;  /* 0x000000ffa700720c */ /* 0x000fe20003f25270 */
[----:B------:R-:W-:Y:S01]  /*79f0*/  UISETP.NE.AND UP0, UPT, UR52, URZ, UPT ;  /* 0x000000ff3400728c */ /* 0x000fe2000bf05270 */
[----:B------:R-:W-:Y:S11]  /*7a00*/  LEA R3, R79, UR44, 0x3 ;  /* 0x0000002c4f037c11 */ /* 0x000ff6000f8e18ff */
[----:B------:R-:W-:Y:S01]  /*7a10*/  @P1 SHF.L.U32 R2, R163, 0x1f, RZ ;  /* 0x0000001fa3021819 */ /* 0x000fe200000006ff */
[----:B------:R-:W-:Y:S06]  /*7a20*/  BRA.U !UP0, `(.L_x_117) ;  /* 0x0000000108247547 */ /* 0x000fec000b800000 */
[----:B------:R-:W-:Y:S01]  /*7a30*/  IMAD.U32 R5, RZ, RZ, UR46 ;  /* 0x0000002eff057e24 */ /* 0x000fe2000f8e00ff */
[----:B------:R-:W-:Y:S01]  /*7a40*/  MOV R0, UR47 ;  /* 0x0000002f00007c02 */ /* 0x000fe20008000f00 */
[----:B------:R-:W-:Y:S03]  /*7a50*/  UIADD3 UR4, UPT, UPT, UR46, 0x1, URZ ;  /* 0x000000012e047890 */ /* 0x000fe6000fffe0ff */
[----:B------:R-:W-:Y:S01]  /*7a60*/  @P1 LEA R5, R5, UR44, 0x3 ;  /* 0x0000002c05051c11 */ /* 0x000fe2000f8e18ff */
[----:B------:R-:W-:Y:S04]  /*7a70*/  UISETP.NE.AND UP0, UPT, UR4, 0x4, UPT ;  /* 0x000000040400788c */ /* 0x000fe8000bf05270 */
[----:B------:R-:W-:Y:S01]  /*7a80*/  @P1 VIADD R5, R5, 0x70 ;  /* 0x0000007005051836 */ /* 0x000fe20000000000 */
[----:B------:R-:W-:Y:S04]  /*7a90*/  USEL UR46, UR4, URZ, UP0 ;  /* 0x000000ff042e7287 */ /* 0x000fe80008000000 */
[----:B------:R-:W-:Y:S04]  /*7aa0*/  @P1 PRMT R0, R0, 0x654, R5 ;  /* 0x0000065400001816 */ /* 0x000fe80000000005 */
[----:B------:R3:W-:Y:S04]  /*7ab0*/  @P1 SYNCS.ARRIVE.TRANS64.RED.A1T0 RZ, [R0+URZ], RZ ;  /* 0x000000ff00ff19a7 */ /* 0x0007e800081004ff */
.L_x_117:
[----:B------:R-:W4:Y:S01]  /*7ac0*/  @P1 SYNCS.PHASECHK.TRANS64.TRYWAIT P0, [R3+URZ+0x50], R2 ;  /* 0x00005002030015a7 */ /* 0x000f2200080011ff */
[----:B------:R-:W-:Y:S01]  /*7ad0*/  BSSY B1, `(.L_x_118) ;  /* 0x000001f000017945 */ /* 0x000fe20003800000 */
[----:B----4-:R-:W-:Y:S03]  /*7ae0*/  @P1 SEL R85, RZ, 0x1, !P0 ;  /* 0x00000001ff551807 */ /* 0x010fe60004000000 */
[----:B------:R-:W-:Y:S05]  /*7af0*/  @!P1 BRA `(.L_x_119) ;  /* 0x0000000000709947 */ /* 0x000fea0003800000 */
[----:B------:R-:W-:Y:S01]  /*7b00*/  ISETP.NE.AND P1, PT, R87, RZ, PT ;  /* 0x000000ff5700720c */ /* 0x000fe20003f25270 */
[----:B------:R-:W-:Y:S01]  /*7b10*/  BSSY B0, `(.L_x_120) ;  /* 0x000000b000007945 */ /* 0x000fe20003800000 */
[----:B------:R-:W-:Y:S11]  /*7b20*/  ISETP.NE.AND P0, PT, R85, RZ, PT ;  /* 0x000000ff5500720c */ /* 0x000ff60003f05270 */
[----:B------:R-:W-:Y:S05]  /*7b30*/  @P1 IMAD R4, R79, 0x4000, R170 ;  /* 0x000040004f041824 */ /* 0x000fea00078e02aa */
[----:B------:R-:W-:Y:S04]  /*7b40*/  @P1 IADD3 R9, PT, PT, R4, UR44, RZ ;  /* 0x0000002c04091c10 */ /* 0x000fe8000fffe0ff */
[----:B------:R-:W-:Y:S01]  /*7b50*/  @P1 IADD3 R7, PT, PT, R84, R9, RZ ;  /* 0x0000000954071210 */ /* 0x000fe20007ffe0ff */
[--C-:B------:R-:W-:Y:S02]  /*7b60*/  @P1 IMAD.IADD R5, R78, 0x1, R9.reuse ;  /* 0x000000014e051824 */ /* 0x100fe400078e0209 */
[----:B------:R-:W-:Y:S01]  /*7b70*/  @P1 IMAD.IADD R2, R86, 0x1, R9 ;  /* 0x0000000156021824 */ /* 0x000fe200078e0209 */
[----:B------:R-:W-:Y:S06]  /*7b80*/  @P0 BRA `(.L_x_121) ;  /* 0x00000000000c0947 */ /* 0x000fec0003800000 */
[----:B---3--:R-:W-:Y:S04]  /*7b90*/  SHF.L.U32 R0, R163, 0x1f, RZ ;  /* 0x0000001fa3007819 */ /* 0x008fe800000006ff */
[----:B------:R-:W3:Y:S02]  /*7ba0*/  SYNCS.PHASECHK.TRANS64.TRYWAIT P0, [R3+URZ+0x50], R0 ;  /* 0x00005000030075a7 */ /* 0x000ee400080011ff */
[----:B---3--:R-:W-:Y:S05]  /*7bb0*/  @!P0 BRA `(.L_x_122) ;  /* 0x0000004800888947 */ /* 0x008fea0003800000 */
.L_x_121:
[----:B------:R-:W-:Y:S05]  /*7bc0*/  BSYNC B0 ;  /* 0x0000000000007941 */ /* 0x000fea0003800000 */
.L_x_120:
[----:B------:R-:W-:Y:S01]  /*7bd0*/  ISETP.NE.AND P0, PT, R87, RZ, PT ;  /* 0x000000ff5700720c */ /* 0x000fe20003f05270 */
[----:B------:R-:W-:Y:S11]  /*7be0*/  VIADD R79, R79, 0x1 ;  /* 0x000000014f4f7836 */ /* 0x000ff60000000000 */
[----:B------:R-:W-:Y:S01]  /*7bf0*/  @!UPT UIADD3 URZ, UPT, UPT, URZ, URZ, URZ ;  /* 0x000000fffffff290 */ /* 0x000fe2000fffe0ff */
[----:B------:R4:W1:Y:S01]  /*7c00*/  @P0 LDS.128 R80, [R4+UR44+0x400] ;  /* 0x0004002c04500984 */ /* 0x0008620008000c00 */
[--C-:B---3--:R-:W-:Y:S01]  /*7c10*/  @P0 IMAD.IADD R3, R84, 0x1, R5.reuse ;  /* 0x0000000154030824 */ /* 0x108fe200078e0205 */
[C---:B------:R-:W-:Y:S01]  /*7c20*/  @P0 IADD3 R0, PT, PT, R86.reuse, R7, RZ ;  /* 0x0000000756000210 */ /* 0x040fe20007ffe0ff */
[C---:B------:R-:W-:Y:S01]  /*7c30*/  @P0 IMAD.IADD R6, R86.reuse, 0x1, R5 ;  /* 0x0000000156060824 */ /* 0x040fe200078e0205 */
[----:B------:R4:W3:Y:S02]  /*7c40*/  @P0 LDS.128 R88, [R2+0x400] ;  /* 0x0004000002580984 */ /* 0x0008e40000000c00 */
[----:B------:R-:W-:Y:S02]  /*7c50*/  @P0 IADD3 R8, PT, PT, R86, R3, RZ ;  /* 0x0000000356080210 */ /* 0x000fe40007ffe0ff */
[----:B------:R4:W1:Y:S04]  /*7c60*/  @P0 LDS.128 R96, [R7+0x400] ;  /* 0x0004000007600984 */ /* 0x0008680000000c00 */
[----:B------:R4:W1:Y:S04]  /*7c70*/  @P0 LDS.128 R104, [R0+0x400] ;  /* 0x0004000000680984 */ /* 0x0008680000000c00 */
[----:B------:R4:W1:Y:S04]  /*7c80*/  @P0 LDS.128 R112, [R5+0x400] ;  /* 0x0004000005700984 */ /* 0x0008680000000c00 */
[----:B------:R4:W1:Y:S04]  /*7c90*/  @P0 LDS.128 R120, [R6+0x400] ;  /* 0x0004000006780984 */ /* 0x0008680000000c00 */
[----:B------:R4:W1:Y:S04]  /*7ca0*/  @P0 LDS.128 R128, [R3+0x400] ;  /* 0x0004000003800984 */ /* 0x0008680000000c00 */
[----:B------:R4:W1:Y:S02]  /*7cb0*/  @P0 LDS.128 R136, [R8+0x400] ;  /* 0x0004000008880984 */ /* 0x0008640000000c00 */
.L_x_119:
[----:B------:R-:W-:Y:S05]  /*7cc0*/  BSYNC B1 ;  /* 0x0000000000017941 */ /* 0x000fea0003800000 */
.L_x_118:
[----:B---34-:R-:W-:Y:S05]  /*7cd0*/  VIADD R0, R71, 0x40 ;  /* 0x0000004047007836 */ /* 0x018fea0000000000 */
[----:B------:R-:W-:Y:S04]  /*7ce0*/  SHF.R.U32.HI R0, RZ, 0x15, R0 ;  /* 0x00000015ff007819 */ /* 0x000fe80000011600 */
[----:B------:R-:W-:Y:S11]  /*7cf0*/  LOP3.LUT P0, RZ, R0, 0x3, R151, 0x48, !PT ;  /* 0x0000000300ff7812 */ /* 0x000ff60007804897 */
[----:B------:R-:W-:Y:S02]  /*7d00*/  @!UPT UIADD3 URZ, UPT, UPT, URZ, URZ, URZ ;  /* 0x000000fffffff290 */ /* 0x000fe4000fffe0ff */
[----:B------:R-:W-:Y:S05]  /*7d10*/  @!P0 BRA `(.L_x_123) ;  /* 0x0000000000408947 */ /* 0x000fea0003800000 */
[----:B------:R-:W3:Y:S01]  /*7d20*/  LDCU.64 UR8, c[0x4][0x70] ;  /* 0x01000e00ff0877ac */ /* 0x000ee20008000a00 */
[----:B------:R-:W-:Y:S01]  /*7d30*/  MOV R3, 0x0 ;  /* 0x0000000000037802 */ /* 0x000fe20000000f00 */
[----:B------:R-:W-:Y:S02]  /*7d40*/  HFMA2 R12, -RZ, RZ, 0, 5.9604644775390625e-08 ;  /* 0x00000001ff0c7431 */ /* 0x000fe400000001ff */
[----:B------:R-:W-:Y:S02]  /*7d50*/  IMAD.MOV.U32 R8, RZ, RZ, 0x192 ;  /* 0x00000192ff087424 */ /* 0x000fe400078e00ff */
[----:B------:R-:W-:Y:S01]  /*7d60*/  IMAD.MOV.U32 R13, RZ, RZ, RZ ;  /* 0x000000ffff0d7224 */ /* 0x000fe200078e00ff */
[----:B------:R-:W4:Y:S01]  /*7d70*/  LDCU.64 UR6, c[0x4][0x78] ;  /* 0x01000f00ff0677ac */ /* 0x000f220008000a00 */
[----:B------:R-:W1:Y:S01]  /*7d80*/  LDC.64 R2, c[0x4][R3] ;  /* 0x0100000003027b82 */ /* 0x000e620000000a00 */
[----:B------:R-:W5:Y:S01]  /*7d90*/  LDCU.64 UR4, c[0x4][0x10] ;  /* 0x01000200ff0477ac */ /* 0x000f620008000a00 */
[----:B---3--:R-:W-:Y:S01]  /*7da0*/  MOV R5, UR9 ;  /* 0x0000000900057c02 */ /* 0x008fe20008000f00 */
[----:B------:R-:W-:Y:S01]  /*7db0*/  IMAD.U32 R4, RZ, RZ, UR8 ;  /* 0x00000008ff047e24 */ /* 0x000fe2000f8e00ff */
[----:B----4-:R-:W-:Y:S01]  /*7dc0*/  MOV R7, UR7 ;  /* 0x0000000700077c02 */ /* 0x010fe20008000f00 */
[----:B------:R-:W-:Y:S01]  /*7dd0*/  IMAD.U32 R6, RZ, RZ, UR6 ;  /* 0x00000006ff067e24 */ /* 0x000fe2000f8e00ff */
[----:B-----5:R-:W-:Y:S01]  /*7de0*/  MOV R11, UR5 ;  /* 0x00000005000b7c02 */ /* 0x020fe20008000f00 */
[----:B------:R-:W-:Y:S02]  /*7df0*/  IMAD.U32 R10, RZ, RZ, UR4 ;  /* 0x00000004ff0a7e24 */ /* 0x000fe4000f8e00ff */
[----:B------:R-:W-:Y:S07]  /*7e00*/  LEPC R20, `(.L_x_123) ;  /* 0x000000001014794e */ /* 0x000fee0000000000 */
[----:B-12---:R-:W-:Y:S05]  /*7e10*/  CALL.ABS.NOINC R2 ;  /* 0x0000000002007343 */ /* 0x006fea0003c00000 */
.L_x_123:
[----:B------:R-:W-:Y:S01]  /*7e20*/  ISETP.NE.AND P6, PT, R167, RZ, PT ;  /* 0x000000ffa700720c */ /* 0x000fe20003fc5270 */
[----:B------:R-:W-:Y:S05]  /*7e30*/  WARPSYNC.ALL ;  /* 0x0000000000007948 */ /* 0x000fea0003800000 */
[----:B------:R-:W-:Y:S01]  /*7e40*/  R2UR UR4, R71 ;  /* 0x00000000470472ca */ /* 0x000fe200000e0000 */
[----:B------:R-:W-:Y:S01]  /*7e50*/  BSSY.RECONVERGENT B0, `(.L_x_124) ;  /* 0x0000104000007945 */ /* 0x000fe20003800200 */
[----:B------:R-:W-:Y:S02]  /*7e60*/  MOV R0, UR46 ;  /* 0x0000002e00007c02 */ /* 0x000fe40008000f00 */
[----:B------:R-:W-:Y:S02]  /*7e70*/  MOV R77, UR47 ;  /* 0x0000002f004d7c02 */ /* 0x000fe40008000f00 */
[----:B-1----:R-:W-:Y:S02]  /*7e80*/  SHF.L.U32 R72, R80, 0x10, RZ ;  /* 0x0000001050487819 */ /* 0x002fe400000006ff */
[----:B------:R-:W-:Y:S02]  /*7e90*/  @P6 LEA R0, R0, UR44, 0x3 ;  /* 0x0000002c00006c11 */ /* 0x000fe4000f8e18ff */
[----:B------:R-:W-:Y:S02]  /*7ea0*/  LOP3.LUT R75, R80, 0xffff0000, RZ, 0xc0, !PT ;  /* 0xffff0000504b7812 */ /* 0x000fe400078ec0ff */
[----:B------:R-:W-:Y:S01]  /*7eb0*/  @P6 IADD3 R0, PT, PT, R0, 0x70, RZ ;  /* 0x0000007000006810 */ /* 0x000fe20007ffe0ff */
[----:B------:R-:W1:Y:S01]  /*7ec0*/  LDTM.x64 R4, tmem[UR4+0x40] ;  /* 0x00004004000479ee */ /* 0x000e620008340000 */
[----:B------:R-:W-:Y:S02]  /*7ed0*/  SHF.L.U32 R74, R81, 0x10, RZ ;  /* 0x00000010514a7819 */ /* 0x000fe400000006ff */
[----:B------:R-:W-:Y:S02]  /*7ee0*/  @P6 PRMT R77, R77, 0x654, R0 ;  /* 0x000006544d4d6816 */ /* 0x000fe40000000000 */
[----:B------:R-:W-:Y:S02]  /*7ef0*/  LOP3.LUT R76, R81, 0xffff0000, RZ, 0xc0, !PT ;  /* 0xffff0000514c7812 */ /* 0x000fe400078ec0ff */
[----:B------:R-:W-:Y:S01]  /*7f00*/  ISETP.NE.AND P0, PT, R166, RZ, PT ;  /* 0x000000ffa600720c */ /* 0x000fe20003f05270 */
[C---:B-1----:R-:W-:Y:S01]  /*7f10*/  FMUL R0, R70.reuse, R4 ;  /* 0x0000000446007220 */ /* 0x042fe20000400000 */
[C---:B------:R-:W-:Y:S01]  /*7f20*/  FMUL R2, R70.reuse, R5 ;  /* 0x0000000546027220 */ /* 0x040fe20000400000 */
[C---:B------:R-:W-:Y:S01]  /*7f30*/  FMUL R3, R70.reuse, R6 ;  /* 0x0000000646037220 */ /* 0x040fe20000400000 */
[----:B------:R-:W-:Y:S01]  /*7f40*/  FMUL R7, R70, R7 ;  /* 0x0000000746077220 */ /* 0x000fe20000400000 */
[C---:B------:R-:W-:Y:S01]  /*7f50*/  FFMA R0, R73.reuse, R72, R0 ;  /* 0x0000004849007223 */ /* 0x040fe20000000000 */
[C---:B------:R-:W-:Y:S01]  /*7f60*/  LOP3.LUT R72, R82.reuse, 0xffff0000, RZ, 0xc0, !PT ;  /* 0xffff000052487812 */ /* 0x040fe200078ec0ff */
[C---:B------:R-:W-:Y:S01]  /*7f70*/  FFMA R2, R73.reuse, R75, R2 ;  /* 0x0000004b49027223 */ /* 0x040fe20000000002 */
[----:B------:R-:W-:Y:S01]  /*7f80*/  SHF.L.U32 R75, R82, 0x10, RZ ;  /* 0x00000010524b7819 */ /* 0x000fe200000006ff */
[C---:B------:R-:W-:Y:S01]  /*7f90*/  FFMA R3, R73.reuse, R74, R3 ;  /* 0x0000004a49037223 */ /* 0x040fe20000000003 */
[----:B------:R-:W-:Y:S01]  /*7fa0*/  FMUL R4, R70, R8 ;  /* 0x0000000846047220 */ /* 0x000fe20000400000 */
[----:B------:R-:W-:Y:S01]  /*7fb0*/  FFMA R7, R73, R76, R7 ;  /* 0x0000004c49077223 */ /* 0x000fe20000000007 */
[----:B------:R-:W-:Y:S01]  /*7fc0*/  F2FP.BF16.F32.PACK_AB R92, R2, R0 ;  /* 0x00000000025c723e */ /* 0x000fe200000010ff */
[C---:B------:R-:W-:Y:S01]  /*7fd0*/  FMUL R5, R70.reuse, R9 ;  /* 0x0000000946057220 */ /* 0x040fe20000400000 */
[----:B------:R-:W-:Y:S01]  /*7fe0*/  LOP3.LUT R0, R83, 0xffff0000, RZ, 0xc0, !PT ;  /* 0xffff000053007812 */ /* 0x000fe200078ec0ff */
[----:B------:R-:W-:Y:S01]  /*7ff0*/  FFMA R4, R73, R75, R4 ;  /* 0x0000004b49047223 */ /* 0x000fe20000000004 */
[----:B------:R-:W-:Y:S01]  /*8000*/  SHF.L.U32 R75, R83, 0x10, RZ ;  /* 0x00000010534b7819 */ /* 0x000fe200000006ff */
[----:B------:R-:W-:Y:S01]  /*8010*/  FFMA R5, R73, R72, R5 ;  /* 0x0000004849057223 */ /* 0x000fe20000000005 */
[----:B------:R-:W-:Y:S01]  /*8020*/  F2FP.BF16.F32.PACK_AB R93, R7, R3 ;  /* 0x00000003075d723e */ /* 0x000fe200000010ff */
[----:B------:R-:W-:Y:S01]  /*8030*/  FMUL R6, R70, R10 ;  /* 0x0000000a46067220 */ /* 0x000fe20000400000 */
[----:B------:R-:W-:Y:S01]  /*8040*/  SHF.L.U32 R3, R88, 0x10, RZ ;  /* 0x0000001058037819 */ /* 0x000fe200000006ff */
[----:B------:R-:W-:Y:S01]  /*8050*/  FMUL R11, R70, R11 ;  /* 0x0000000b460b7220 */ /* 0x000fe20000400000 */
[----:B------:R-:W-:Y:S01]  /*8060*/  LOP3.LUT R2, R88, 0xffff0000, RZ, 0xc0, !PT ;  /* 0xffff000058027812 */ /* 0x000fe200078ec0ff */
[C---:B------:R-:W-:Y:S01]  /*8070*/  FMUL R8, R70.reuse, R12 ;  /* 0x0000000c46087220 */ /* 0x040fe20000400000 */
[----:B------:R-:W-:Y:S01]  /*8080*/  LOP3.LUT R72, R99, 0xffff0000, RZ, 0xc0, !PT ;  /* 0xffff000063487812 */ /* 0x000fe200078ec0ff */
[----:B------:R-:W-:Y:S01]  /*8090*/  FMUL R9, R70, R13 ;  /* 0x0000000d46097220 */ /* 0x000fe20000400000 */
[----:B------:R-:W-:Y:S01]  /*80a0*/  F2FP.BF16.F32.PACK_AB R94, R5, R4 ;  /* 0x00000004055e723e */ /* 0x000fe200000010ff */
[C---:B------:R-:W-:Y:S01]  /*80b0*/  FFMA R6, R73.reuse, R75, R6 ;  /* 0x0000004b49067223 */ /* 0x040fe20000000006 */
[----:B------:R-:W-:Y:S01]  /*80c0*/  SHF.L.U32 R75, R96, 0x10, RZ ;  /* 0x00000010604b7819 */ /* 0x000fe200000006ff */
[----:B------:R-:W-:Y:S01]  /*80d0*/  FFMA R11, R73, R0, R11 ;  /* 0x00000000490b7223 */ /* 0x000fe2000000000b */
[----:B------:R-:W-:Y:S01]  /*80e0*/  SHF.L.U32 R0, R89, 0x10, RZ ;  /* 0x0000001059007819 */ /* 0x000fe200000006ff */
[C---:B------:R-:W-:Y:S01]  /*80f0*/  FFMA R8, R73.reuse, R3, R8 ;  /* 0x0000000349087223 */ /* 0x040fe20000000008 */
[----:B------:R-:W-:Y:S01]  /*8100*/  SHF.L.U32 R3, R90, 0x10, RZ ;  /* 0x000000105a037819 */ /* 0x000fe200000006ff */
[----:B------:R-:W-:Y:S01]  /*8110*/  FFMA R9, R73, R2, R9 ;  /* 0x0000000249097223 */ /* 0x000fe20000000009 */
[----:B------:R-:W-:Y:S01]  /*8120*/  LOP3.LUT R2, R89, 0xffff0000, RZ, 0xc0, !PT ;  /* 0xffff000059027812 */ /* 0x000fe200078ec0ff */
[C---:B------:R-:W-:Y:S01]  /*8130*/  FMUL R10, R70.reuse, R14 ;  /* 0x0000000e460a7220 */ /* 0x040fe20000400000 */
[----:B------:R-:W-:Y:S01]  /*8140*/  F2FP.BF16.F32.PACK_AB R95, R11, R6 ;  /* 0x000000060b5f723e */ /* 0x000fe200000010ff */
[C---:B------:R-:W-:Y:S01]  /*8150*/  FMUL R15, R70.reuse, R15 ;  /* 0x0000000f460f7220 */ /* 0x040fe20000400000 */
[----:B------:R-:W-:Y:S01]  /*8160*/  F2FP.BF16.F32.PACK_AB R100, R9, R8 ;  /* 0x000000080964723e */ /* 0x000fe200000010ff */
[----:B------:R-:W-:Y:S01]  /*8170*/  FMUL R12, R70, R16 ;  /* 0x00000010460c7220 */ /* 0x000fe20000400000 */
[C---:B------:R-:W-:Y:S01]  /*8180*/  FFMA R10, R73.reuse, R0, R10 ;  /* 0x00000000490a7223 */ /* 0x040fe2000000000a */
[----:B------:R-:W-:Y:S01]  /*8190*/  LOP3.LUT R0, R90, 0xffff0000, RZ, 0xc0, !PT ;  /* 0xffff00005a007812 */ /* 0x000fe200078ec0ff */
[----:B------:R-:W-:Y:S01]  /*81a0*/  FFMA R15, R73, R2, R15 ;  /* 0x00000002490f7223 */ /* 0x000fe2000000000f */
        /* <DEDUP_REMOVED lines=9> */
[----:B------:R-:W-:Y:S01]  /*8240*/  FMUL R16, R70, R20 ;  /* 0x0000001446107220 */ /* 0x000fe20000400000 */
[----:B------:R-:W-:Y:S01]  /*8250*/  FFMA R14, R73, R3, R14 ;  /* 0x00000003490e7223 */ /* 0x000fe2000000000e */
[----:B------:R-:W-:Y:S01]  /*8260*/  SHF.L.U32 R3, R98, 0x10, RZ ;  /* 0x0000001062037819 */ /* 0x000fe200000006ff */
[C---:B------:R-:W-:Y:S01]  /*8270*/  FMUL R17, R70.reuse, R21 ;  /* 0x0000001546117220 */ /* 0x040fe20000400000 */
[----:B------:R-:W-:Y:S01]  /*8280*/  F2FP.BF16.F32.PACK_AB R102, R13, R12 ;  /* 0x0000000c0d66723e */ /* 0x000fe200000010ff */
[----:B------:R-:W-:Y:S01]  /*8290*/  FFMA R19, R73, R2, R19 ;  /* 0x0000000249137223 */ /* 0x000fe20000000013 */
[----:B------:R-:W-:Y:S01]  /*82a0*/  SHF.L.U32 R2, R97, 0x10, RZ ;  /* 0x0000001061027819 */ /* 0x000fe200000006ff */
        /* <DEDUP_REMOVED lines=12> */
[C---:B------:R-:W-:Y:S01]  /*8370*/  FFMA R23, R73.reuse, R0, R23 ;  /* 0x0000000049177223 */ /* 0x040fe20000000017 */
[----:B------:R-:W-:Y:S01]  /*8380*/  SHF.L.U32 R0, R104, 0x10, RZ ;  /* 0x0000001068007819 */ /* 0x000fe200000006ff */
[C---:B------:R-:W-:Y:S01]  /*8390*/  FMUL R22, R70.reuse, R26 ;  /* 0x0000001a46167220 */ /* 0x040fe20000400000 */
[----:B------:R-:W-:Y:S01]  /*83a0*/  FMUL R27, R70, R27 ;  /* 0x0000001b461b7220 */ /* 0x000fe20000400000 */
        /* <DEDUP_REMOVED lines=9> */
[----:B------:R-:W-:Y:S01]  /*8440*/  LOP3.LUT R72, R107, 0xffff0000, RZ, 0xc0, !PT ;  /* 0xffff00006b487812 */ /* 0x000fe200078ec0ff */
[----:B------:R-:W-:Y:S01]  /*8450*/  FFMA R24, R73, R0, R24 ;  /* 0x0000000049187223 */ /* 0x000fe20000000018 */
[----:B------:R-:W-:Y:S01]  /*8460*/  SHF.L.U32 R0, R105, 0x10, RZ ;  /* 0x0000001069007819 */ /* 0x000fe200000006ff */
[C---:B------:R-:W-:Y:S01]  /*8470*/  FMUL R25, R70.reuse, R29 ;  /* 0x0000001d46197220 */ /* 0x040fe20000400000 */
[----:B------:R-:W-:Y:S01]  /*8480*/  F2FP.BF16.F32.PACK_AB R110, R21, R20 ;  /* 0x00000014156e723e */ /* 0x000fe200000010ff */
[----:B------:R-:W-:Y:S01]  /*8490*/  FMUL R26, R70, R30 ;  /* 0x0000001e461a7220 */ /* 0x000fe20000400000 */
[----:B------:R-:W-:Y:S01]  /*84a0*/  F2FP.BF16.F32.PACK_AB R111, R27, R22 ;  /* 0x000000161b6f723e */ /* 0x000fe200000010ff */
        /* <DEDUP_REMOVED lines=38> */
[----:B------:R1:W-:Y:S01]  /*8710*/  STS.128 [R170+UR44+0x4400], R92 ;  /* 0x0044005caa007988 */ /* 0x0003e20008000c2c */
        /* <DEDUP_REMOVED lines=12> */
[----:B------:R3:W-:Y:S01]  /*87e0*/  STS.128 [R169+0x4400], R100 ;  /* 0x00440064a9007388 */ /* 0x0007e20000000c00 */
        /* <DEDUP_REMOVED lines=12> */
[----:B------:R4:W-:Y:S01]  /*88b0*/  STS.128 [R168+0x4400], R108 ;  /* 0x0044006ca8007388 */ /* 0x0009e20000000c00 */
[----:B------:R-:W-:Y:S01]  /*88c0*/  FMUL R51, R70, R51 ;  /* 0x0000003346337220 */ /* 0x000fe20000400000 */
[C---:B------:R-:W-:Y:S01]  /*88d0*/  FFMA R44, R73.reuse, R3, R44 ;  /* 0x00000003492c7223 */ /* 0x040fe2000000002c */
[C---:B------:R-:W-:Y:S01]  /*88e0*/  SHF.L.U32 R3, R128.reuse, 0x10, RZ ;  /* 0x0000001080037819 */ /* 0x040fe200000006ff */
[----:B------:R-:W-:Y:S01]  /*88f0*/  FFMA R45, R73, R2, R45 ;  /* 0x00000002492d7223 */ /* 0x000fe2000000002d */
[----:B------:R-:W-:Y:S01]  /*8900*/  LOP3.LUT R2, R129, 0xffff0000, RZ, 0xc0, !PT ;  /* 0xffff000081027812 */ /* 0x000fe200078ec0ff */
        /* <DEDUP_REMOVED lines=8> */
[C---:B------:R-:W-:Y:S01]  /*8990*/  FMUL R50, R70.reuse, R54 ;  /* 0x0000003646327220 */ /* 0x040fe20000400000 */
[----:B------:R-:W-:Y:S01]  /*89a0*/  F2FP.BF16.F32.PACK_AB R94, R37, R36 ;  /* 0x00000024255e723e */ /* 0x000fe200000010ff */
[----:B------:R1:W-:Y:S01]  /*89b0*/  STS.128 [R160+0x4400], R116 ;  /* 0x00440074a0007388 */ /* 0x0003e20000000c00 */
[----:B------:R-:W-:Y:S01]  /*89c0*/  F2FP.BF16.F32.PACK_AB R95, R43, R38 ;  /* 0x000000262b5f723e */ /* 0x000fe200000010ff */
[----:B------:R-:W-:Y:S01]  /*89d0*/  FMUL R55, R70, R55 ;  /* 0x0000003746377220 */ /* 0x000fe20000400000 */
[----:B---3--:R-:W-:Y:S01]  /*89e0*/  F2FP.BF16.F32.PACK_AB R100, R41, R40 ;  /* 0x000000282964723e */ /* 0x008fe200000010ff */
[----:B------:R-:W-:Y:S01]  /*89f0*/  FFMA R48, R73, R3, R48 ;  /* 0x0000000349307223 */ /* 0x000fe20000000030 */
[----:B------:R-:W-:Y:S01]  /*8a00*/  SHF.L.U32 R3, R131, 0x10, RZ ;  /* 0x0000001083037819 */ /* 0x000fe200000006ff */
[----:B------:R-:W-:Y:S01]  /*8a10*/  FFMA R49, R73, R0, R49 ;  /* 0x0000000049317223 */ /* 0x000fe20000000031 */
[C---:B------:R-:W-:Y:S01]  /*8a20*/  SHF.L.U32 R0, R130.reuse, 0x10, RZ ;  /* 0x0000001082007819 */ /* 0x040fe200000006ff */
[----:B------:R3:W-:Y:S01]  /*8a30*/  STS.128 [R159+0x4400], R92 ;  /* 0x0044005c9f007388 */ /* 0x0007e20000000c00 */
[----:B------:R-:W-:Y:S01]  /*8a40*/  F2FP.BF16.F32.PACK_AB R101, R47, R42 ;  /* 0x0000002a2f65723e */ /* 0x000fe200000010ff */
[----:B------:R-:W-:Y:S01]  /*8a50*/  FFMA R50, R73, R75, R50 ;  /* 0x0000004b49327223 */ /* 0x000fe20000000032 */
[----:B------:R-:W-:Y:S01]  /*8a60*/  SHF.L.U32 R75, R137, 0x10, RZ ;  /* 0x00000010894b7819 */ /* 0x000fe200000006ff */
[----:B------:R-:W-:Y:S01]  /*8a70*/  FFMA R55, R73, R2, R55 ;  /* 0x0000000249377223 */ /* 0x000fe20000000037 */
[----:B------:R-:W-:Y:S01]  /*8a80*/  LOP3.LUT R2, R130, 0xffff0000, RZ, 0xc0, !PT ;  /* 0xffff000082027812 */ /* 0x000fe200078ec0ff */
[C---:B------:R-:W-:Y:S01]  /*8a90*/  FMUL R52, R70.reuse, R56 ;  /* 0x0000003846347220 */ /* 0x040fe20000400000 */
[----:B------:R-:W-:Y:S01]  /*8aa0*/  F2FP.BF16.F32.PACK_AB R102, R45, R44 ;  /* 0x0000002c2d66723e */ /* 0x000fe200000010ff */
[C---:B------:R-:W-:Y:S01]  /*8ab0*/  FMUL R53, R70.reuse, R57 ;  /* 0x0000003946357220 */ /* 0x040fe20000400000 */
[C---:B------:R-:W-:Y:S01]  /*8ac0*/  FMUL R54, R70.reuse, R58 ;  /* 0x0000003a46367220 */ /* 0x040fe20000400000 */
[----:B------:R-:W-:Y:S01]  /*8ad0*/  FFMA R52, R73, R0, R52 ;  /* 0x0000000049347223 */ /* 0x000fe20000000034 */
[----:B------:R-:W-:Y:S01]  /*8ae0*/  LOP3.LUT R0, R131, 0xffff0000, RZ, 0xc0, !PT ;  /* 0xffff000083007812 */ /* 0x000fe200078ec0ff */
[C---:B------:R-:W-:Y:S01]  /*8af0*/  FFMA R53, R73.reuse, R2, R53 ;  /* 0x0000000249357223 */ /* 0x040fe20000000035 */
[----:B------:R-:W-:Y:S01]  /*8b00*/  FFMA R54, R73, R3, R54 ;  /* 0x0000000349367223 */ /* 0x000fe20000000036 */
[----:B------:R-:W-:Y:S01]  /*8b10*/  FMUL R59, R70, R59 ;  /* 0x0000003b463b7220 */ /* 0x000fe20000400000 */
[----:B------:R-:W-:Y:S01]  /*8b20*/  SHF.L.U32 R3, R136, 0x10, RZ ;  /* 0x0000001088037819 */ /* 0x000fe200000006ff */
[----:B------:R-:W-:Y:S01]  /*8b30*/  FMUL R56, R70, R60 ;  /* 0x0000003c46387220 */ /* 0x000fe20000400000 */
[----:B------:R-:W-:Y:S01]  /*8b40*/  LOP3.LUT R2, R136, 0xffff0000, RZ, 0xc0, !PT ;  /* 0xffff000088027812 */ /* 0x000fe200078ec0ff */
[C---:B------:R-:W-:Y:S01]  /*8b50*/  FMUL R57, R70.reuse, R61 ;  /* 0x0000003d46397220 */ /* 0x040fe20000400000 */
[----:B------:R-:W-:Y:S01]  /*8b60*/  F2FP.BF16.F32.PACK_AB R103, R51, R46 ;  /* 0x0000002e3367723e */ /* 0x000fe200000010ff */
[C---:B------:R-:W-:Y:S01]  /*8b70*/  FMUL R58, R70.reuse, R62 ;  /* 0x0000003e463a7220 */ /* 0x040fe20000400000 */
[C---:B------:R-:W-:Y:S01]  /*8b80*/  FFMA R59, R73.reuse, R0, R59 ;  /* 0x00000000493b7223 */ /* 0x040fe2000000003b */
[----:B------:R-:W-:Y:S01]  /*8b90*/  FFMA R56, R73, R3, R56 ;  /* 0x0000000349387223 */ /* 0x000fe20000000038 */
[----:B------:R-:W-:Y:S01]  /*8ba0*/  LOP3.LUT R0, R137, 0xffff0000, RZ, 0xc0, !PT ;  /* 0xffff000089007812 */ /* 0x000fe200078ec0ff */
[----:B------:R3:W-:Y:S01]  /*8bb0*/  STS.128 [R158+0x4400], R100 ;  /* 0x004400649e007388 */ /* 0x0007e20000000c00 */
[C---:B------:R-:W-:Y:S01]  /*8bc0*/  FFMA R57, R73.reuse, R2, R57 ;  /* 0x0000000249397223 */ /* 0x040fe20000000039 */
[----:B------:R-:W-:Y:S01]  /*8bd0*/  FMUL R63, R70, R63 ;  /* 0x0000003f463f7220 */ /* 0x000fe20000400000 */
[----:B------:R-:W-:Y:S01]  /*8be0*/  SHF.L.U32 R3, R138, 0x10, RZ ;  /* 0x000000108a037819 */ /* 0x000fe200000006ff */
[----:B------:R-:W-:Y:S01]  /*8bf0*/  FFMA R58, R73, R75, R58 ;  /* 0x0000004b493a7223 */ /* 0x000fe2000000003a */
[----:B------:R-:W-:Y:S01]  /*8c00*/  FMUL R60, R70, R64 ;  /* 0x00000040463c7220 */ /* 0x000fe20000400000 */
[----:B------:R-:W-:Y:S01]  /*8c10*/  LOP3.LUT R2, R138, 0xffff0000, RZ, 0xc0, !PT ;  /* 0xffff00008a027812 */ /* 0x000fe200078ec0ff */
[C---:B------:R-:W-:Y:S01]  /*8c20*/  FMUL R61, R70.reuse, R65 ;  /* 0x00000041463d7220 */ /* 0x040fe20000400000 */
[----:B------:R-:W-:Y:S01]  /*8c30*/  SHF.L.U32 R75, R139, 0x10, RZ ;  /* 0x000000108b4b7819 */ /* 0x000fe200000006ff */
[C---:B------:R-:W-:Y:S01]  /*8c40*/  FMUL R62, R70.reuse, R66 ;  /* 0x00000042463e7220 */ /* 0x040fe20000400000 */
[----:B------:R-:W-:Y:S01]  /*8c50*/  FFMA R63, R73, R0, R63 ;  /* 0x00000000493f7223 */ /* 0x000fe2000000003f */
[----:B------:R-:W-:Y:S01]  /*8c60*/  FMUL R67, R70, R67 ;  /* 0x0000004346437220 */ /* 0x000fe20000400000 */
[----:B----4-:R-:W-:Y:S01]  /*8c70*/  F2FP.BF16.F32.PACK_AB R108, R49, R48 ;  /* 0x00000030316c723e */ /* 0x010fe200000010ff */
[----:B------:R-:W-:Y:S01]  /*8c80*/  FFMA R60, R73, R3, R60 ;  /* 0x00000003493c7223 */ /* 0x000fe2000000003c */
[----:B------:R-:W-:Y:S01]  /*8c90*/  F2FP.BF16.F32.PACK_AB R109, R55, R50 ;  /* 0x00000032376d723e */ /* 0x000fe200000010ff */
[----:B------:R-:W-:Y:S01]  /*8ca0*/  FFMA R61, R73, R2, R61 ;  /* 0x00000002493d7223 */ /* 0x000fe2000000003d */
[----:B------:R-:W-:Y:S01]  /*8cb0*/  F2FP.BF16.F32.PACK_AB R110, R53, R52 ;  /* 0x00000034356e723e */ /* 0x000fe200000010ff */
[----:B------:R-:W-:Y:S01]  /*8cc0*/  FFMA R62, R73, R75, R62 ;  /* 0x0000004b493e7223 */ /* 0x000fe2000000003e */
[----:B------:R-:W-:Y:S01]  /*8cd0*/  F2FP.BF16.F32.PACK_AB R111, R59, R54 ;  /* 0x000000363b6f723e */ /* 0x000fe200000010ff */
[----:B------:R-:W-:Y:S01]  /*8ce0*/  FFMA R67, R73, R72, R67 ;  /* 0x0000004849437223 */ /* 0x000fe20000000043 */
[----:B-1----:R-:W-:Y:S02]  /*8cf0*/  F2FP.BF16.F32.PACK_AB R116, R57, R56 ;  /* 0x000000383974723e */ /* 0x002fe400000010ff */
[----:B------:R-:W-:Y:S01]  /*8d00*/  F2FP.BF16.F32.PACK_AB R117, R63, R58 ;  /* 0x0000003a3f75723e */ /* 0x000fe200000010ff */
[----:B------:R3:W-:Y:S01]  /*8d10*/  STS.128 [R157+0x4400], R108 ;  /* 0x0044006c9d007388 */ /* 0x0007e20000000c00 */
[----:B------:R-:W-:Y:S02]  /*8d20*/  F2FP.BF16.F32.PACK_AB R118, R61, R60 ;  /* 0x0000003c3d76723e */ /* 0x000fe400000010ff */
[----:B------:R-:W-:Y:S02]  /*8d30*/  F2FP.BF16.F32.PACK_AB R119, R67, R62 ;  /* 0x0000003e4377723e */ /* 0x000fe400000010ff */
[----:B------:R-:W-:Y:S02]  /*8d40*/  LEA R0, R79, UR44, 0x3 ;  /* 0x0000002c4f007c11 */ /* 0x000fe4000f8e18ff */
[----:B------:R-:W-:Y:S01]  /*8d50*/  @P6 SHF.L.U32 R3, R163, 0x1f, RZ ;  /* 0x0000001fa3036819 */ /* 0x000fe200000006ff */
[----:B------:R3:W-:Y:S01]  /*8d60*/  STS.128 [R156+0x4400], R116 ;  /* 0x004400749c007388 */ /* 0x0007e20000000c00 */
[----:B------:R-:W-:Y:S01]  /*8d70*/  @!PT LDS RZ, [RZ] ;  /* 0x00000000fffff984 */ /* 0x000fe20000000800 */
[----:B------:R-:W-:Y:S01]  /*8d80*/  @!PT LDS RZ, [RZ] ;  /* 0x00000000fffff984 */ /* 0x000fe20000000800 */
[----:B------:R-:W-:Y:S01]  /*8d90*/  @!PT LDS RZ, [RZ] ;  /* 0x00000000fffff984 */ /* 0x000fe20000000800 */
[----:B------:R-:W-:Y:S01]  /*8da0*/  @!PT LDS RZ, [RZ] ;  /* 0x00000000fffff984 */ /* 0x000fe20000000800 */
[----:B------:R1:W-:Y:S07]  /*8db0*/  MEMBAR.ALL.CTA ;  /* 0x0000000000007992 */ /* 0x0003ee0000008000 */
[----:B-1----:R-:W1:Y:S02]  /*8dc0*/  FENCE.VIEW.ASYNC.S ;  /* 0x00000000000073c6 */ /* 0x002e640000000000 */
[----:B-1----:R-:W-:Y:S06]  /*8dd0*/  BAR.SYNC.DEFER_BLOCKING 0x1, 0x80 ;  /* 0x0042000000007b1d */ /* 0x002fec0000010000 */
[----:B------:R-:W-:Y:S05]  /*8de0*/  @P0 BRA `(.L_x_125) ;  /* 0x0000000000280947 */ /* 0x000fea0003800000 */
[----:B------:R-:W1:Y:S01]  /*8df0*/  LDCU.64 UR6, c[0x0][0x348] ;  /* 0x00006900ff0677ac */ /* 0x000e620008000a00 */
[----:B------:R-:W-:Y:S02]  /*8e00*/  UIADD3 UR9, UPT, UPT, UR49, 0x40, URZ ;  /* 0x0000004031097890 */ /* 0x000fe4000fffe0ff */
[----:B------:R-:W-:Y:S01]  /*8e10*/  UIADD3 UR8, UPT, UPT, UR44, 0x4400, URZ ;  /* 0x000044002c087890 */ /* 0x000fe2000fffe0ff */
[----:B------:R-:W-:Y:S01]  /*8e20*/  UMOV UR10, UR50 ;  /* 0x00000032000a7c82 */ /* 0x000fe20008000000 */
[----:B------:R-:W-:Y:S01]  /*8e30*/  UMOV UR11, UR36 ;  /* 0x00000024000b7c82 */ /* 0x000fe20008000000 */
[----:B-1----:R-:W-:Y:S04]  /*8e40*/  UIADD3 UR4, UP0, UPT, UR6, 0x680, URZ ;  /* 0x0000068006047890 */ /* 0x002fe8000ff1e0ff */
[----:B------:R-:W-:Y:S09]  /*8e50*/  UIADD3.X UR5, UPT, UPT, URZ, UR7, URZ, UP0, !UPT ;  /* 0x00000007ff057290 */ /* 0x000ff200087fe4ff */
[----:B------:R1:W-:Y:S01]  /*8e60*/  UTMASTG.3D [UR8], [UR4] ;  /* 0x00000008040073b5 */ /* 0x0003e20008010000 */
[----:B------:R0:W-:Y:S01]  /*8e70*/  UTMACMDFLUSH ;  /* 0x00000000000079b7 */ /* 0x0001e20000000000 */
[----:B-1----:R-:W-:Y:S04]  /*8e80*/  DEPBAR.LE SB0, 0x1 ;  /* 0x000080400000791a */ /* 0x002fe80000000000 */
.L_x_125:
[----:B------:R-:W-:Y:S05]  /*8e90*/  BSYNC.RECONVERGENT B0 ;  /* 0x0000000000007941 */ /* 0x000fea0003800200 */
.L_x_124:
[----:B------:R-:W-:Y:S01]  /*8ea0*/  BAR.SYNC.DEFER_BLOCKING 0x1, 0x80 ;  /* 0x0042000000007b1d */ /* 0x000fe20000010000 */
[----:B------:R-:W-:Y:S04]  /*8eb0*/  UIADD3 UR4, UPT, UPT, UR46, 0x1, URZ ;  /* 0x000000012e047890 */ /* 0x000fe8000fffe0ff */
[----:B------:R-:W-:Y:S04]  /*8ec0*/  UISETP.NE.AND UP0, UPT, UR4, 0x4, UPT ;  /* 0x000000040400788c */ /* 0x000fe8000bf05270 */
[----:B------:R-:W-:Y:S01]  /*8ed0*/  USEL UR45, UR4, URZ, UP0 ;  /* 0x000000ff042d7287 */ /* 0x000fe20008000000 */
[----:B------:R1:W-:Y:S01]  /*8ee0*/  @P6 SYNCS.ARRIVE.TRANS64.RED.A1T0 RZ, [R77+URZ], RZ ;  /* 0x000000ff4dff69a7 */ /* 0x0003e200081004ff */
[----:B------:R-:W-:Y:S01]  /*8ef0*/  BSSY B1, `(.L_x_126) ;  /* 0x0000020000017945 */ /* 0x000fe20003800000 */
[----:B------:R-:W4:Y:S02]  /*8f00*/  @P6 SYNCS.PHASECHK.TRANS64.TRYWAIT P0, [R0+URZ+0x50], R3 ;  /* 0x00005003000065a7 */ /* 0x000f2400080011ff */
[----:B----4-:R-:W-:Y:S01]  /*8f10*/  @P6 SEL R85, RZ, 0x1, !P0 ;  /* 0x00000001ff556807 */ /* 0x010fe20004000000 */
[----:B-1----:R-:W-:Y:S06]  /*8f20*/  @!P6 BRA `(.L_x_127) ;  /* 0x000000000070e947 */ /* 0x002fec0003800000 */
        /* <DEDUP_REMOVED lines=9> */
[----:B------:R-:W-:Y:S04]  /*8fc0*/  SHF.L.U32 R7, R163, 0x1f, RZ ;  /* 0x0000001fa3077819 */ /* 0x000fe800000006ff */
[----:B------:R-:W1:Y:S02]  /*8fd0*/  SYNCS.PHASECHK.TRANS64.TRYWAIT P0, [R0+URZ+0x50], R7 ;  /* 0x00005007000075a7 */ /* 0x000e6400080011ff */
[----:B-1----:R-:W-:Y:S05]  /*8fe0*/  @!P0 BRA `(.L_x_130) ;  /* 0x0000003400908947 */ /* 0x002fea0003800000 */
.L_x_129:
[----:B------:R-:W-:Y:S05]  /*8ff0*/  BSYNC B0 ;  /* 0x0000000000007941 */ /* 0x000fea0003800000 */
.L_x_128:
[----:B------:R-:W-:Y:S01]  /*9000*/  ISETP.NE.AND P0, PT, R87, RZ, PT ;  /* 0x000000ff5700720c */ /* 0x000fe20003f05270 */
[----:B------:R-:W-:Y:S11]  /*9010*/  VIADD R79, R79, 0x1 ;  /* 0x000000014f4f7836 */ /* 0x000ff60000000000 */
[----:B------:R-:W-:Y:S01]  /*9020*/  @!UPT UIADD3 URZ, UPT, UPT, URZ, URZ, URZ ;  /* 0x000000fffffff290 */ /* 0x000fe2000fffe0ff */
[----:B------:R4:W2:Y:S01]  /*9030*/  @P0 LDS.128 R80, [R4+UR44+0x400] ;  /* 0x0004002c04500984 */ /* 0x0008a20008000c00 */
[--C-:B-1----:R-:W-:Y:S01]  /*9040*/  @P0 IMAD.IADD R7, R84, 0x1, R3.reuse ;  /* 0x0000000154070824 */ /* 0x102fe200078e0203 */
[C---:B------:R-:W-:Y:S01]  /*9050*/  @P0 IADD3 R0, PT, PT, R86.reuse, R5, RZ ;  /* 0x0000000556000210 */ /* 0x040fe20007ffe0ff */
[C---:B------:R-:W-:Y:S01]  /*9060*/  @P0 IMAD.IADD R6, R86.reuse, 0x1, R3 ;  /* 0x0000000156060824 */ /* 0x040fe200078e0203 */
[----:B------:R4:W1:Y:S02]  /*9070*/  @P0 LDS.128 R88, [R2+0x400] ;  /* 0x0004000002580984 */ /* 0x0008640000000c00 */
[----:B------:R-:W-:Y:S02]  /*9080*/  @P0 IADD3 R8, PT, PT, R86, R7, RZ ;  /* 0x0000000756080210 */ /* 0x000fe40007ffe0ff */
[----:B------:R4:W1:Y:S04]  /*9090*/  @P0 LDS.128 R96, [R5+0x400] ;  /* 0x0004000005600984 */ /* 0x0008680000000c00 */
[----:B------:R4:W1:Y:S04]  /*90a0*/  @P0 LDS.128 R104, [R0+0x400] ;  /* 0x0004000000680984 */ /* 0x0008680000000c00 */
[----:B------:R4:W1:Y:S04]  /*90b0*/  @P0 LDS.128 R112, [R3+0x400] ;  /* 0x0004000003700984 */ /* 0x0008680000000c00 */
[----:B------:R4:W1:Y:S04]  /*90c0*/  @P0 LDS.128 R120, [R6+0x400] ;  /* 0x0004000006780984 */ /* 0x0008680000000c00 */
[----:B------:R4:W1:Y:S04]  /*90d0*/  @P0 LDS.128 R128, [R7+0x400] ;  /* 0x0004000007800984 */ /* 0x0008680000000c00 */
[----:B------:R4:W1:Y:S02]  /*90e0*/  @P0 LDS.128 R136, [R8+0x400] ;  /* 0x0004000008880984 */ /* 0x0008640000000c00 */
.L_x_127:
[----:B------:R-:W-:Y:S05]  /*90f0*/  BSYNC B1 ;  /* 0x0000000000017941 */ /* 0x000fea0003800000 */
.L_x_126:
[----:B----4-:R-:W-:Y:S05]  /*9100*/  VIADD R0, R71, 0x80 ;  /* 0x0000008047007836 */ /* 0x010fea0000000000 */
[----:B------:R-:W-:Y:S04]  /*9110*/  SHF.R.U32.HI R0, RZ, 0x15, R0 ;  /* 0x00000015ff007819 */ /* 0x000fe80000011600 */
[----:B------:R-:W-:Y:S11]  /*9120*/  LOP3.LUT P0, RZ, R0, 0x3, R151, 0x48, !PT ;  /* 0x0000000300ff7812 */ /* 0x000ff60007804897 */
[----:B------:R-:W-:Y:S02]  /*9130*/  @!UPT UIADD3 URZ, UPT, UPT, URZ, URZ, URZ ;  /* 0x000000fffffff290 */ /* 0x000fe4000fffe0ff */
[----:B------:R-:W-:Y:S05]  /*9140*/  @!P0 BRA `(.L_x_131) ;  /* 0x0000000000408947 */ /* 0x000fea0003800000 */
[----:B------:R-:W4:Y:S01]  /*9150*/  LDCU.64 UR8, c[0x4][0x70] ;  /* 0x01000e00ff0877ac */ /* 0x000f220008000a00 */
[----:B------:R-:W-:Y:S01]  /*9160*/  MOV R3, 0x0 ;  /* 0x0000000000037802 */ /* 0x000fe20000000f00 */
[----:B------:R-:W-:Y:S02]  /*9170*/  HFMA2 R12, -RZ, RZ, 0, 5.9604644775390625e-08 ;  /* 0x00000001ff0c7431 */ /* 0x000fe400000001ff */
[----:B------:R-:W-:Y:S02]  /*9180*/  IMAD.MOV.U32 R8, RZ, RZ, 0x192 ;  /* 0x00000192ff087424 */ /* 0x000fe400078e00ff */
[----:B------:R-:W-:Y:S01]  /*9190*/  IMAD.MOV.U32 R13, RZ, RZ, RZ ;  /* 0x000000ffff0d7224 */ /* 0x000fe200078e00ff */
[----:B------:R-:W5:Y:S01]  /*91a0*/  LDCU.64 UR6, c[0x4][0x78] ;  /* 0x01000f00ff0677ac */ /* 0x000f620008000a00 */
[----:B------:R-:W1:Y:S01]  /*91b0*/  LDC.64 R2, c[0x4][R3] ;  /* 0x0100000003027b82 */ /* 0x000e620000000a00 */
[----:B------:R-:W2:Y:S01]  /*91c0*/  LDCU.64 UR4, c[0x4][0x10] ;  /* 0x01000200ff0477ac */ /* 0x000ea20008000a00 */
[----:B----4-:R-:W-:Y:S01]  /*91d0*/  MOV R5, UR9 ;  /* 0x0000000900057c02 */ /* 0x010fe20008000f00 */
[----:B------:R-:W-:Y:S01]  /*91e0*/  IMAD.U32 R4, RZ, RZ, UR8 ;  /* 0x00000008ff047e24 */ /* 0x000fe2000f8e00ff */
[----:B-----5:R-:W-:Y:S01]  /*91f0*/  MOV R7, UR7 ;  /* 0x0000000700077c02 */ /* 0x020fe20008000f00 */
[----:B------:R-:W-:Y:S01]  /*9200*/  IMAD.U32 R6, RZ, RZ, UR6 ;  /* 0x00000006ff067e24 */ /* 0x000fe2000f8e00ff */
[----:B--2---:R-:W-:Y:S01]  /*9210*/  MOV R11, UR5 ;  /* 0x00000005000b7c02 */ /* 0x004fe20008000f00 */
[----:B------:R-:W-:Y:S02]  /*9220*/  IMAD.U32 R10, RZ, RZ, UR4 ;  /* 0x00000004ff0a7e24 */ /* 0x000fe4000f8e00ff */
[----:B------:R-:W-:Y:S07]  /*9230*/  LEPC R20, `(.L_x_131) ;  /* 0x000000001014794e */ /* 0x000fee0000000000 */
[----:B-1-3--:R-:W-:Y:S05]  /*9240*/  CALL.ABS.NOINC R2 ;  /* 0x0000000002007343 */ /* 0x00afea0003c00000 */
.L_x_131:
[----:B------:R-:W-:Y:S01]  /*9250*/  ISETP.NE.AND P6, PT, R167, RZ, PT ;  /* 0x000000ffa700720c */ /* 0x000fe20003fc5270 */
[----:B------:R-:W-:Y:S05]  /*9260*/  WARPSYNC.ALL ;  /* 0x0000000000007948 */ /* 0x000fea0003800000 */
[----:B------:R-:W-:Y:S01]  /*9270*/  R2UR UR4, R71 ;  /* 0x00000000470472ca */ /* 0x000fe200000e0000 */
[----:B------:R-:W-:Y:S01]  /*9280*/  BSSY.RECONVERGENT B0, `(.L_x_132) ;  /* 0x0000104000007945 */ /* 0x000fe20003800200 */
[----:B------:R-:W-:Y:S02]  /*9290*/  MOV R3, UR45 ;  /* 0x0000002d00037c02 */ /* 0x000fe40008000f00 */
[----:B------:R-:W-:Y:S02]  /*92a0*/  MOV R74, UR47 ;  /* 0x0000002f004a7c02 */ /* 0x000fe40008000f00 */
[C---:B--2---:R-:W-:Y:S02]  /*92b0*/  SHF.L.U32 R72, R80.reuse, 0x10, RZ ;  /* 0x0000001050487819 */ /* 0x044fe400000006ff */
[----:B------:R-:W-:Y:S02]  /*92c0*/  @P6 LEA R3, R3, UR44, 0x3 ;  /* 0x0000002c03036c11 */ /* 0x000fe4000f8e18ff */
[----:B------:R-:W-:Y:S02]  /*92d0*/  LOP3.LUT R75, R80, 0xffff0000, RZ, 0xc0, !PT ;  /* 0xffff0000504b7812 */ /* 0x000fe400078ec0ff */
[----:B------:R-:W-:Y:S01]  /*92e0*/  @P6 IADD3 R3, PT, PT, R3, 0x70, RZ ;  /* 0x0000007003036810 */ /* 0x000fe20007ffe0ff */
[----:B------:R-:W2:Y:S01]  /*92f0*/  LDTM.x64 R4, tmem[UR4+0x80] ;  /* 0x00008004000479ee */ /* 0x000ea20008340000 */
[----:B------:R-:W-:Y:S02]  /*9300*/  ISETP.NE.AND P0, PT, R166, RZ, PT ;  /* 0x000000ffa600720c */ /* 0x000fe40003f05270 */
[----:B------:R-:W-:Y:S01]  /*9310*/  @P6 PRMT R74, R74, 0x654, R3 ;  /* 0x000006544a4a6816 */ /* 0x000fe20000000003 */
[C---:B--2---:R-:W-:Y:S01]  /*9320*/  FMUL R0, R70.reuse, R4 ;  /* 0x0000000446007220 */ /* 0x044fe20000400000 */
[C---:B------:R-:W-:Y:S01]  /*9330*/  FMUL R3, R70.reuse, R6 ;  /* 0x0000000646037220 */ /* 0x040fe20000400000 */
        /* <DEDUP_REMOVED lines=38> */
[C---:B------:R-:W-:Y:S01]  /*95a0*/  FFMA R0, R73.reuse, R72, R0 ;  /* 0x0000004849007223 */ /* 0x040fe20000000000 */
[----:B------:R-:W-:Y:S01]  /*95b0*/  FFMA R2, R73, R75, R2 ;  /* 0x0000004b49027223 */ /* 0x000fe20000000002 */
[C---:B------:R-:W-:Y:S01]  /*95c0*/  FMUL R45, R70.reuse, R49 ;  /* 0x00000031462d7220 */ /* 0x040fe20000400000 */
[C---:B------:R-:W-:Y:S01]  /*95d0*/  FMUL R58, R70.reuse, R62 ;  /* 0x0000003e463a7220 */ /* 0x040fe20000400000 */
[C---:B------:R-:W-:Y:S01]  /*95e0*/  FMUL R60, R70.reuse, R64 ;  /* 0x00000040463c7220 */ /* 0x040fe20000400000 */
[C---:B------:R-:W-:Y:S01]  /*95f0*/  SHF.L.U32 R64, R81.reuse, 0x10, RZ ;  /* 0x0000001051407819 */ /* 0x040fe200000006ff */
[----:B------:R-:W-:Y:S01]  /*9600*/  FMUL R49, R70, R53 ;  /* 0x0000003546317220 */ /* 0x000fe20000400000 */
[----:B---3--:R-:W-:Y:S01]  /*9610*/  F2FP.BF16.F32.PACK_AB R92, R2, R0 ;  /* 0x00000000025c723e */ /* 0x008fe200000010ff */
[C---:B------:R-:W-:Y:S01]  /*9620*/  FMUL R62, R70.reuse, R66 ;  /* 0x00000042463e7220 */ /* 0x040fe20000400000 */
[----:B------:R-:W-:Y:S01]  /*9630*/  LOP3.LUT R66, R81, 0xffff0000, RZ, 0xc0, !PT ;  /* 0xffff000051427812 */ /* 0x000fe200078ec0ff */
[C---:B------:R-:W-:Y:S01]  /*9640*/  FMUL R53, R70.reuse, R57 ;  /* 0x0000003946357220 */ /* 0x040fe20000400000 */
[----:B------:R-:W-:Y:S01]  /*9650*/  LOP3.LUT R0, R83, 0xffff0000, RZ, 0xc0, !PT ;  /* 0xffff000053007812 */ /* 0x000fe200078ec0ff */
[----:B------:R-:W-:Y:S01]  /*9660*/  FMUL R7, R70, R7 ;  /* 0x0000000746077220 */ /* 0x000fe20000400000 */
[----:B-1----:R-:W-:Y:S01]  /*9670*/  LOP3.LUT R2, R88, 0xffff0000, RZ, 0xc0, !PT ;  /* 0xffff000058027812 */ /* 0x002fe200078ec0ff */
[C---:B------:R-:W-:Y:S01]  /*9680*/  FMUL R57, R70.reuse, R61 ;  /* 0x0000003d46397220 */ /* 0x040fe20000400000 */
[----:B------:R-:W-:Y:S01]  /*9690*/  FMUL R61, R70, R65 ;  /* 0x00000041463d7220 */ /* 0x000fe20000400000 */
[C---:B------:R-:W-:Y:S01]  /*96a0*/  SHF.L.U32 R65, R82.reuse, 0x10, RZ ;  /* 0x0000001052417819 */ /* 0x040fe200000006ff */
[C---:B------:R-:W-:Y:S01]  /*96b0*/  FFMA R3, R73.reuse, R64, R3 ;  /* 0x0000004049037223 */ /* 0x040fe20000000003 */
[----:B------:R-:W-:Y:S01]  /*96c0*/  LOP3.LUT R64, R82, 0xffff0000, RZ, 0xc0, !PT ;  /* 0xffff000052407812 */ /* 0x000fe200078ec0ff */
[C---:B------:R-:W-:Y:S01]  /*96d0*/  FFMA R7, R73.reuse, R66, R7 ;  /* 0x0000004249077223 */ /* 0x040fe20000000007 */
[C---:B------:R-:W-:Y:S01]  /*96e0*/  FMUL R11, R70.reuse, R11 ;  /* 0x0000000b460b7220 */ /* 0x040fe20000400000 */
[----:B------:R-:W-:Y:S01]  /*96f0*/  FFMA R4, R73, R65, R4 ;  /* 0x0000004149047223 */ /* 0x000fe20000000004 */
[----:B------:R-:W-:Y:S01]  /*9700*/  SHF.L.U32 R65, R83, 0x10, RZ ;  /* 0x0000001053417819 */ /* 0x000fe200000006ff */
[----:B------:R-:W-:Y:S01]  /*9710*/  FFMA R5, R73, R64, R5 ;  /* 0x0000004049057223 */ /* 0x000fe20000000005 */
[----:B------:R-:W-:Y:S01]  /*9720*/  F2FP.BF16.F32.PACK_AB R93, R7, R3 ;  /* 0x00000003075d723e */ /* 0x000fe200000010ff */
[----:B------:R-:W-:Y:S01]  /*9730*/  FMUL R15, R70, R15 ;  /* 0x0000000f460f7220 */ /* 0x000fe20000400000 */
[----:B------:R-:W-:Y:S01]  /*9740*/  SHF.L.U32 R3, R88, 0x10, RZ ;  /* 0x0000001058037819 */ /* 0x000fe200000006ff */
[----:B------:R-:W-:Y:S01]  /*9750*/  FFMA R6, R73, R65, R6 ;  /* 0x0000004149067223 */ /* 0x000fe20000000006 */
[----:B------:R-:W-:Y:S01]  /*9760*/  F2FP.BF16.F32.PACK_AB R94, R5, R4 ;  /* 0x00000004055e723e */ /* 0x000fe200000010ff */
[----:B------:R-:W-:Y:S01]  /*9770*/  FFMA R11, R73, R0, R11 ;  /* 0x00000000490b7223 */ /* 0x000fe2000000000b */
[----:B------:R-:W-:Y:S01]  /*9780*/  SHF.L.U32 R0, R89, 0x10, RZ ;  /* 0x0000001059007819 */ /* 0x000fe200000006ff */
[C---:B------:R-:W-:Y:S01]  /*9790*/  FFMA R8, R73.reuse, R3, R8 ;  /* 0x0000000349087223 */ /* 0x040fe20000000008 */
[C---:B------:R-:W-:Y:S01]  /*97a0*/  SHF.L.U32 R3, R90.reuse, 0x10, RZ ;  /* 0x000000105a037819 */ /* 0x040fe200000006ff */
[----:B------:R-:W-:Y:S01]  /*97b0*/  FFMA R9, R73, R2, R9 ;  /* 0x0000000249097223 */ /* 0x000fe20000000009 */
[----:B------:R-:W-:Y:S01]  /*97c0*/  LOP3.LUT R2, R89, 0xffff0000, RZ, 0xc0, !PT ;  /* 0xffff000059027812 */ /* 0x000fe200078ec0ff */
[C---:B------:R-:W-:Y:S01]  /*97d0*/  FFMA R10, R73.reuse, R0, R10 ;  /* 0x00000000490a7223 */ /* 0x040fe2000000000a */
[----:B------:R-:W-:Y:S01]  /*97e0*/  LOP3.LUT R0, R90, 0xffff0000, RZ, 0xc0, !PT ;  /* 0xffff00005a007812 */ /* 0x000fe200078ec0ff */
[----:B------:R-:W-:Y:S01]  /*97f0*/  FMUL R19, R70, R19 ;  /* 0x0000001346137220 */ /* 0x000fe20000400000 */
[C---:B------:R-:W-:Y:S01]  /*9800*/  SHF.L.U32 R5, R96.reuse, 0x10, RZ ;  /* 0x0000001060057819 */ /* 0x040fe200000006ff */
[----:B------:R-:W-:Y:S01]  /*9810*/  FFMA R15, R73, R2, R15 ;  /* 0x00000002490f7223 */ /* 0x000fe2000000000f */
[----:B------:R-:W-:Y:S01]  /*9820*/  LOP3.LUT R2, R91, 0xffff0000, RZ, 0xc0, !PT ;  /* 0xffff00005b027812 */ /* 0x000fe200078ec0ff */
[----:B------:R-:W-:Y:S01]  /*9830*/  FFMA R12, R73, R3, R12 ;  /* 0x00000003490c7223 */ /* 0x000fe2000000000c */
[----:B------:R-:W-:Y:S01]  /*9840*/  SHF.L.U32 R3, R91, 0x10, RZ ;  /* 0x000000105b037819 */ /* 0x000fe200000006ff */
[----:B------:R-:W-:Y:S01]  /*9850*/  FFMA R13, R73, R0, R13 ;  /* 0x00000000490d7223 */ /* 0x000fe2000000000d */
[----:B------:R-:W-:Y:S01]  /*9860*/  LOP3.LUT R0, R96, 0xffff0000, RZ, 0xc0, !PT ;  /* 0xffff000060007812 */ /* 0x000fe200078ec0ff */
[----:B------:R-:W-:Y:S01]  /*9870*/  FMUL R23, R70, R23 ;  /* 0x0000001746177220 */ /* 0x000fe20000400000 */
[----:B------:R-:W-:Y:S01]  /*9880*/  LOP3.LUT R4, R99, 0xffff0000, RZ, 0xc0, !PT ;  /* 0xffff000063047812 */ /* 0x000fe200078ec0ff */
[C---:B------:R-:W-:Y:S01]  /*9890*/  FFMA R14, R73.reuse, R3, R14 ;  /* 0x00000003490e7223 */ /* 0x040fe2000000000e */
[C---:B------:R-:W-:Y:S01]  /*98a0*/  SHF.L.U32 R3, R98.reuse, 0x10, RZ ;  /* 0x0000001062037819 */ /* 0x040fe200000006ff */
[----:B------:R-:W-:Y:S01]  /*98b0*/  FFMA R19, R73, R2, R19 ;  /* 0x0000000249137223 */ /* 0x000fe20000000013 */
[----:B------:R-:W-:Y:S01]  /*98c0*/  SHF.L.U32 R2, R97, 0x10, RZ ;  /* 0x0000001061027819 */ /* 0x000fe200000006ff */
[----:B------:R-:W-:Y:S01]  /*98d0*/  FFMA R16, R73, R5, R16 ;  /* 0x0000000549107223 */ /* 0x000fe20000000010 */
[----:B------:R-:W-:Y:S01]  /*98e0*/  SHF.L.U32 R5, R99, 0x10, RZ ;  /* 0x0000001063057819 */ /* 0x000fe200000006ff */
[----:B------:R-:W-:Y:S01]  /*98f0*/  FFMA R17, R73, R0, R17 ;  /* 0x0000000049117223 */ /* 0x000fe20000000011 */
[----:B------:R-:W-:Y:S01]  /*9900*/  LOP3.LUT R0, R97, 0xffff0000, RZ, 0xc0, !PT ;  /* 0xffff000061007812 */ /* 0x000fe200078ec0ff */
[----:B------:R-:W-:Y:S01]  /*9910*/  FFMA R18, R73, R2, R18 ;  /* 0x0000000249127223 */ /* 0x000fe20000000012 */
[----:B------:R-:W-:Y:S01]  /*9920*/  LOP3.LUT R2, R98, 0xffff0000, RZ, 0xc0, !PT ;  /* 0xffff000062027812 */ /* 0x000fe200078ec0ff */
[----:B------:R-:W-:Y:S01]  /*9930*/  FMUL R27, R70, R27 ;  /* 0x0000001b461b7220 */ /* 0x000fe20000400000 */
[----:B------:R-:W-:Y:S01]  /*9940*/  F2FP.BF16.F32.PACK_AB R95, R11, R6 ;  /* 0x000000060b5f723e */ /* 0x000fe200000010ff */
[C---:B------:R-:W-:Y:S01]  /*9950*/  FFMA R23, R73.reuse, R0, R23 ;  /* 0x0000000049177223 */ /* 0x040fe20000000017 */
[----:B------:R-:W-:Y:S01]  /*9960*/  SHF.L.U32 R0, R104, 0x10, RZ ;  /* 0x0000001068007819 */ /* 0x000fe200000006ff */
[C---:B------:R-:W-:Y:S01]  /*9970*/  FFMA R20, R73.reuse, R3, R20 ;  /* 0x0000000349147223 */ /* 0x040fe20000000014 */
[----:B------:R-:W-:Y:S01]  /*9980*/  SHF.L.U32 R3, R106, 0x10, RZ ;  /* 0x000000106a037819 */ /* 0x000fe200000006ff */
        /* <DEDUP_REMOVED lines=8> */
[----:B------:R-:W-:Y:S01]  /*9a10*/  FFMA R25, R73, R2, R25 ;  /* 0x0000000249197223 */ /* 0x000fe20000000019 */
[----:B------:R-:W-:Y:S01]  /*9a20*/  LOP3.LUT R2, R106, 0xffff0000, RZ, 0xc0, !PT ;  /* 0xffff00006a027812 */ /* 0x000fe200078ec0ff */
[C---:B------:R-:W-:Y:S01]  /*9a30*/  FMUL R31, R70.reuse, R31 ;  /* 0x0000001f461f7220 */ /* 0x040fe20000400000 */
[----:B------:R-:W-:Y:S01]  /*9a40*/  F2FP.BF16.F32.PACK_AB R8, R9, R8 ;  /* 0x000000080908723e */ /* 0x000fe200000010ff */
[----:B------:R-:W-:Y:S01]  /*9a50*/  FFMA R26, R73, R0, R26 ;  /* 0x00000000491a7223 */ /* 0x000fe2000000001a */
[----:B------:R-:W-:Y:S01]  /*9a60*/  LOP3.LUT R0, R105, 0xffff0000, RZ, 0xc0, !PT ;  /* 0xffff000069007812 */ /* 0x000fe200078ec0ff */
[C---:B------:R-:W-:Y:S01]  /*9a70*/  FMUL R35, R70.reuse, R35 ;  /* 0x0000002346237220 */ /* 0x040fe20000400000 */
[----:B------:R-:W-:Y:S01]  /*9a80*/  F2FP.BF16.F32.PACK_AB R9, R15, R10 ;  /* 0x0000000a0f09723e */ /* 0x000fe200000010ff */
[----:B------:R-:W-:Y:S01]  /*9a90*/  FMUL R39, R70, R39 ;  /* 0x0000002746277220 */ /* 0x000fe20000400000 */
[----:B------:R-:W-:Y:S01]  /*9aa0*/  F2FP.BF16.F32.PACK_AB R10, R13, R12 ;  /* 0x0000000c0d0a723e */ /* 0x000fe200000010ff */
[C---:B------:R-:W-:Y:S01]  /*9ab0*/  FFMA R31, R73.reuse, R0, R31 ;  /* 0x00000000491f7223 */ /* 0x040fe2000000001f */
[C---:B------:R-:W-:Y:S01]  /*9ac0*/  SHF.L.U32 R0, R112.reuse, 0x10, RZ ;  /* 0x0000001070007819 */ /* 0x040fe200000006ff */
[----:B------:R-:W-:Y:S01]  /*9ad0*/  FFMA R28, R73, R3, R28 ;  /* 0x00000003491c7223 */ /* 0x000fe2000000001c */
[----:B------:R-:W-:Y:S01]  /*9ae0*/  SHF.L.U32 R3, R113, 0x10, RZ ;  /* 0x0000001071037819 */ /* 0x000fe200000006ff */
        /* <DEDUP_REMOVED lines=8> */
[----:B------:R-:W-:Y:S01]  /*9b70*/  FFMA R33, R73, R2, R33 ;  /* 0x0000000249217223 */ /* 0x000fe20000000021 */
[----:B------:R-:W-:Y:S01]  /*9b80*/  LOP3.LUT R2, R115, 0xffff0000, RZ, 0xc0, !PT ;  /* 0xffff000073027812 */ /* 0x000fe200078ec0ff */
[C---:B------:R-:W-:Y:S01]  /*9b90*/  FFMA R34, R73.reuse, R3, R34 ;  /* 0x0000000349227223 */ /* 0x040fe20000000022 */
[C---:B------:R-:W-:Y:S01]  /*9ba0*/  SHF.L.U32 R3, R114.reuse, 0x10, RZ ;  /* 0x0000001072037819 */ /* 0x040fe200000006ff */
[----:B------:R-:W-:Y:S01]  /*9bb0*/  FFMA R39, R73, R0, R39 ;  /* 0x0000000049277223 */ /* 0x000fe20000000027 */
[----:B------:R-:W-:Y:S01]  /*9bc0*/  LOP3.LUT R0, R114, 0xffff0000, RZ, 0xc0, !PT ;  /* 0xffff000072007812 */ /* 0x000fe200078ec0ff */
[----:B------:R-:W-:Y:S01]  /*9bd0*/  FMUL R43, R70, R43 ;  /* 0x0000002b462b7220 */ /* 0x000fe20000400000 */
[----:B------:R-:W-:Y:S01]  /*9be0*/  F2FP.BF16.F32.PACK_AB R16, R17, R16 ;  /* 0x000000101110723e */ /* 0x000fe200000010ff */
[----:B------:R-:W-:Y:S01]  /*9bf0*/  FFMA R36, R73, R3, R36 ;  /* 0x0000000349247223 */ /* 0x000fe20000000024 */
[----:B------:R-:W-:Y:S01]  /*9c00*/  SHF.L.U32 R3, R121, 0x10, RZ ;  /* 0x0000001079037819 */ /* 0x000fe200000006ff */
[C---:B------:R-:W-:Y:S01]  /*9c10*/  FFMA R37, R73.reuse, R0, R37 ;  /* 0x0000000049257223 */ /* 0x040fe20000000025 */
[C---:B------:R-:W-:Y:S01]  /*9c20*/  SHF.L.U32 R0, R120.reuse, 0x10, RZ ;  /* 0x0000001078007819 */ /* 0x040fe200000006ff */
[----:B------:R-:W-:Y:S01]  /*9c30*/  FFMA R38, R73, R5, R38 ;  /* 0x0000000549267223 */ /* 0x000fe20000000026 */
[----:B------:R-:W-:Y:S01]  /*9c40*/  F2FP.BF16.F32.PACK_AB R17, R23, R18 ;  /* 0x000000121711723e */ /* 0x000fe200000010ff */
[----:B------:R1:W-:Y:S01]  /*9c50*/  STS.128 [R170+UR44+0x8400], R92 ;  /* 0x0084005caa007988 */ /* 0x0003e20008000c2c */
[----:B------:R-:W-:Y:S01]  /*9c60*/  SHF.L.U32 R5, R123, 0x10, RZ ;  /* 0x000000107b057819 */ /* 0x000fe200000006ff */
[C---:B------:R-:W-:Y:S01]  /*9c70*/  FFMA R43, R73.reuse, R2, R43 ;  /* 0x00000002492b7223 */ /* 0x040fe2000000002b */
[----:B------:R-:W-:Y:S01]  /*9c80*/  LOP3.LUT R2, R120, 0xffff0000, RZ, 0xc0, !PT ;  /* 0xffff000078027812 */ /* 0x000fe200078ec0ff */
[----:B------:R-:W-:Y:S01]  /*9c90*/  FFMA R40, R73, R0, R40 ;  /* 0x0000000049287223 */ /* 0x000fe20000000028 */
[----:B------:R-:W-:Y:S01]  /*9ca0*/  LOP3.LUT R0, R121, 0xffff0000, RZ, 0xc0, !PT ;  /* 0xffff000079007812 */ /* 0x000fe200078ec0ff */
[----:B------:R-:W-:Y:S01]  /*9cb0*/  FMUL R47, R70, R47 ;  /* 0x0000002f462f7220 */ /* 0x000fe20000400000 */
[----:B------:R-:W-:Y:S01]  /*9cc0*/  F2FP.BF16.F32.PACK_AB R18, R21, R20 ;  /* 0x000000141512723e */ /* 0x000fe200000010ff */
[C---:B------:R-:W-:Y:S01]  /*9cd0*/  FFMA R41, R73.reuse, R2, R41 ;  /* 0x0000000249297223 */ /* 0x040fe20000000029 */
[C---:B------:R-:W-:Y:S01]  /*9ce0*/  LOP3.LUT R2, R122.reuse, 0xffff0000, RZ, 0xc0, !PT ;  /* 0xffff00007a027812 */ /* 0x040fe200078ec0ff */
[----:B------:R-:W-:Y:S01]  /*9cf0*/  FFMA R42, R73, R3, R42 ;  /* 0x00000003492a7223 */ /* 0x000fe2000000002a */
[----:B------:R-:W-:Y:S01]  /*9d00*/  SHF.L.U32 R3, R122, 0x10, RZ ;  /* 0x000000107a037819 */ /* 0x000fe200000006ff */
[----:B------:R1:W-:Y:S01]  /*9d10*/  STS.128 [R169+0x8400], R8 ;  /* 0x00840008a9007388 */ /* 0x0003e20000000c00 */
[----:B------:R-:W-:Y:S01]  /*9d20*/  F2FP.BF16.F32.PACK_AB R19, R27, R22 ;  /* 0x000000161b13723e */ /* 0x000fe200000010ff */
[----:B------:R-:W-:Y:S01]  /*9d30*/  FFMA R47, R73, R0, R47 ;  /* 0x00000000492f7223 */ /* 0x000fe2000000002f */
[----:B------:R-:W-:Y:S01]  /*9d40*/  LOP3.LUT R0, R123, 0xffff0000, RZ, 0xc0, !PT ;  /* 0xffff00007b007812 */ /* 0x000fe200078ec0ff */
[----:B------:R-:W-:Y:S01]  /*9d50*/  FMUL R51, R70, R51 ;  /* 0x0000003346337220 */ /* 0x000fe20000400000 */
[----:B------:R-:W-:Y:S01]  /*9d60*/  F2FP.BF16.F32.PACK_AB R24, R25, R24 ;  /* 0x000000181918723e */ /* 0x000fe200000010ff */
[C---:B------:R-:W-:Y:S01]  /*9d70*/  FFMA R44, R73.reuse, R3, R44 ;  /* 0x00000003492c7223 */ /* 0x040fe2000000002c */
[C---:B------:R-:W-:Y:S01]  /*9d80*/  SHF.L.U32 R3, R128.reuse, 0x10, RZ ;  /* 0x0000001080037819 */ /* 0x040fe200000006ff */
[----:B------:R-:W-:Y:S01]  /*9d90*/  FFMA R45, R73, R2, R45 ;  /* 0x00000002492d7223 */ /* 0x000fe2000000002d */
[----:B------:R-:W-:Y:S01]  /*9da0*/  F2FP.BF16.F32.PACK_AB R25, R31, R26 ;  /* 0x0000001a1f19723e */ /* 0x000fe200000010ff */
[----:B------:R-:W-:Y:S01]  /*9db0*/  FFMA R46, R73, R5, R46 ;  /* 0x00000005492e7223 */ /* 0x000fe2000000002e */
[----:B------:R-:W-:Y:S01]  /*9dc0*/  SHF.L.U32 R5, R129, 0x10, RZ ;  /* 0x0000001081057819 */ /* 0x000fe200000006ff */
[----:B------:R1:W-:Y:S01]  /*9dd0*/  STS.128 [R168+0x8400], R16 ;  /* 0x00840010a8007388 */ /* 0x0003e20000000c00 */
[----:B------:R-:W-:Y:S01]  /*9de0*/  F2FP.BF16.F32.PACK_AB R26, R29, R28 ;  /* 0x0000001c1d1a723e */ /* 0x000fe200000010ff */
[C---:B------:R-:W-:Y:S01]  /*9df0*/  FFMA R51, R73.reuse, R0, R51 ;  /* 0x0000000049337223 */ /* 0x040fe20000000033 */
[----:B------:R-:W-:Y:S01]  /*9e00*/  LOP3.LUT R0, R128, 0xffff0000, RZ, 0xc0, !PT ;  /* 0xffff000080007812 */ /* 0x000fe200078ec0ff */
[----:B------:R-:W-:Y:S01]  /*9e10*/  FFMA R48, R73, R3, R48 ;  /* 0x0000000349307223 */ /* 0x000fe20000000030 */
[----:B------:R-:W-:Y:S01]  /*9e20*/  F2FP.BF16.F32.PACK_AB R27, R35, R30 ;  /* 0x0000001e231b723e */ /* 0x000fe200000010ff */
[----:B------:R-:W-:Y:S01]  /*9e30*/  FMUL R55, R70, R55 ;  /* 0x0000003746377220 */ /* 0x000fe20000400000 */
[----:B------:R-:W-:Y:S01]  /*9e40*/  LOP3.LUT R2, R129, 0xffff0000, RZ, 0xc0, !PT ;  /* 0xffff000081027812 */ /* 0x000fe200078ec0ff */
[C---:B------:R-:W-:Y:S01]  /*9e50*/  FFMA R49, R73.reuse, R0, R49 ;  /* 0x0000000049317223 */ /* 0x040fe20000000031 */
[C---:B------:R-:W-:Y:S01]  /*9e60*/  SHF.L.U32 R0, R130.reuse, 0x10, RZ ;  /* 0x0000001082007819 */ /* 0x040fe200000006ff */
[----:B------:R-:W-:Y:S01]  /*9e70*/  FFMA R50, R73, R5, R50 ;  /* 0x0000000549327223 */ /* 0x000fe20000000032 */
[----:B------:R-:W-:Y:S01]  /*9e80*/  F2FP.BF16.F32.PACK_AB R32, R33, R32 ;  /* 0x000000202120723e */ /* 0x000fe200000010ff */
[----:B------:R1:W-:Y:S01]  /*9e90*/  STS.128 [R160+0x8400], R24 ;  /* 0x00840018a0007388 */ /* 0x0003e20000000c00 */
[----:B------:R-:W-:Y:S01]  /*9ea0*/  F2FP.BF16.F32.PACK_AB R33, R39, R34 ;  /* 0x000000222721723e */ /* 0x000fe200000010ff */
[C---:B------:R-:W-:Y:S01]  /*9eb0*/  FFMA R55, R73.reuse, R2, R55 ;  /* 0x0000000249377223 */ /* 0x040fe20000000037 */
[----:B------:R-:W-:Y:S01]  /*9ec0*/  LOP3.LUT R2, R130, 0xffff0000, RZ, 0xc0, !PT ;  /* 0xffff000082027812 */ /* 0x000fe200078ec0ff */
[----:B------:R-:W-:Y:S01]  /*9ed0*/  FFMA R52, R73, R0, R52 ;  /* 0x0000000049347223 */ /* 0x000fe20000000034 */
[----:B------:R-:W-:Y:S01]  /*9ee0*/  SHF.L.U32 R3, R131, 0x10, RZ ;  /* 0x0000001083037819 */ /* 0x000fe200000006ff */
[C---:B------:R-:W-:Y:S01]  /*9ef0*/  FMUL R59, R70.reuse, R59 ;  /* 0x0000003b463b7220 */ /* 0x040fe20000400000 */
[----:B------:R-:W-:Y:S01]  /*9f00*/  F2FP.BF16.F32.PACK_AB R34, R37, R36 ;  /* 0x000000242522723e */ /* 0x000fe200000010ff */
[----:B------:R-:W-:Y:S01]  /*9f10*/  FFMA R53, R73, R2, R53 ;  /* 0x0000000249357223 */ /* 0x000fe20000000035 */
[----:B------:R-:W-:Y:S01]  /*9f20*/  F2FP.BF16.F32.PACK_AB R35, R43, R38 ;  /* 0x000000262b23723e */ /* 0x000fe200000010ff */
[----:B------:R-:W-:Y:S01]  /*9f30*/  FFMA R54, R73, R3, R54 ;  /* 0x0000000349367223 */ /* 0x000fe20000000036 */
[----:B------:R-:W-:Y:S01]  /*9f40*/  LOP3.LUT R0, R131, 0xffff0000, RZ, 0xc0, !PT ;  /* 0xffff000083007812 */ /* 0x000fe200078ec0ff */
[----:B------:R-:W-:Y:S01]  /*9f50*/  FMUL R63, R70, R63 ;  /* 0x0000003f463f7220 */ /* 0x000fe20000400000 */
[----:B------:R-:W-:Y:S01]  /*9f60*/  F2FP.BF16.F32.PACK_AB R40, R41, R40 ;  /* 0x000000282928723e */ /* 0x000fe200000010ff */
[----:B------:R1:W-:Y:S01]  /*9f70*/  STS.128 [R159+0x8400], R32 ;  /* 0x008400209f007388 */ /* 0x0003e20000000c00 */
[C---:B------:R-:W-:Y:S01]  /*9f80*/  SHF.L.U32 R3, R136.reuse, 0x10, RZ ;  /* 0x0000001088037819 */ /* 0x040fe200000006ff */
[----:B------:R-:W-:Y:S01]  /*9f90*/  FFMA R59, R73, R0, R59 ;  /* 0x00000000493b7223 */ /* 0x000fe2000000003b */
[----:B------:R-:W-:Y:S01]  /*9fa0*/  LOP3.LUT R2, R136, 0xffff0000, RZ, 0xc0, !PT ;  /* 0xffff000088027812 */ /* 0x000fe200078ec0ff */
[----:B------:R-:W-:Y:S01]  /*9fb0*/  FMUL R67, R70, R67 ;  /* 0x0000004346437220 */ /* 0x000fe20000400000 */
[----:B------:R-:W-:Y:S01]  /*9fc0*/  F2FP.BF16.F32.PACK_AB R41, R47, R42 ;  /* 0x0000002a2f29723e */ /* 0x000fe200000010ff */
[----:B------:R-:W-:Y:S01]  /*9fd0*/  FFMA R56, R73, R3, R56 ;  /* 0x0000000349387223 */ /* 0x000fe20000000038 */
[----:B------:R-:W-:Y:S01]  /*9fe0*/  SHF.L.U32 R5, R137, 0x10, RZ ;  /* 0x0000001089057819 */ /* 0x000fe200000006ff */
[----:B------:R-:W-:Y:S01]  /*9ff0*/  FFMA R57, R73, R2, R57 ;  /* 0x0000000249397223 */ /* 0x000fe20000000039 */
[----:B------:R-:W-:Y:S02]  /*a000*/  F2FP.BF16.F32.PACK_AB R42, R45, R44 ;  /* 0x0000002c2d2a723e */ /* 0x000fe400000010ff */
[----:B------:R-:W-:Y:S01]  /*a010*/  F2FP.BF16.F32.PACK_AB R43, R51, R46 ;  /* 0x0000002e332b723e */ /* 0x000fe200000010ff */
[----:B------:R-:W-:Y:S01]  /*a020*/  FFMA R58, R73, R5, R58 ;  /* 0x00000005493a7223 */ /* 0x000fe2000000003a */
[----:B------:R-:W-:Y:S02]  /*a030*/  LOP3.LUT R0, R137, 0xffff0000, RZ, 0xc0, !PT ;  /* 0xffff000089007812 */ /* 0x000fe400078ec0ff */
[C---:B------:R-:W-:Y:S01]  /*a040*/  SHF.L.U32 R3, R138.reuse, 0x10, RZ ;  /* 0x000000108a037819 */ /* 0x040fe200000006ff */
[----:B------:R1:W-:Y:S01]  /*a050*/  STS.128 [R158+0x8400], R40 ;  /* 0x008400289e007388 */ /* 0x0003e20000000c00 */
        /* <DEDUP_REMOVED lines=8> */
[----:B------:R-:W-:Y:S02]  /*a0e0*/  F2FP.BF16.F32.PACK_AB R49, R55, R50 ;  /* 0x000000323731723e */ /* 0x000fe400000010ff */
[----:B------:R-:W-:Y:S01]  /*a0f0*/  F2FP.BF16.F32.PACK_AB R50, R53, R52 ;  /* 0x000000343532723e */ /* 0x000fe200000010ff */
[----:B------:R-:W-:Y:S01]  /*a100*/  FFMA R67, R73, R4, R67 ;  /* 0x0000000449437223 */ /* 0x000fe20000000043 */
[----:B------:R-:W-:Y:S02]  /*a110*/  F2FP.BF16.F32.PACK_AB R51, R59, R54 ;  /* 0x000000363b33723e */ /* 0x000fe400000010ff */
[----:B------:R-:W-:Y:S02]  /*a120*/  F2FP.BF16.F32.PACK_AB R56, R57, R56 ;  /* 0x000000383938723e */ /* 0x000fe400000010ff */
        /* <DEDUP_REMOVED lines=12> */
[----:B--2---:R-:W2:Y:S02]  /*a1f0*/  FENCE.VIEW.ASYNC.S ;  /* 0x00000000000073c6 */ /* 0x004ea40000000000 */
[----:B--2---:R-:W-:Y:S06]  /*a200*/  BAR.SYNC.DEFER_BLOCKING 0x1, 0x80 ;  /* 0x0042000000007b1d */ /* 0x004fec0000010000 */
[----:B------:R-:W-:Y:S05]  /*a210*/  @P0 BRA `(.L_x_133) ;  /* 0x0000000000280947 */ /* 0x000fea0003800000 */
[----:B------:R-:W2:Y:S01]  /*a220*/  LDCU.64 UR6, c[0x0][0x348] ;  /* 0x00006900ff0677ac */ /* 0x000ea20008000a00 */
[----:B------:R-:W-:Y:S02]  /*a230*/  UIADD3 UR9, UPT, UPT, UR49, 0x80, URZ ;  /* 0x0000008031097890 */ /* 0x000fe4000fffe0ff */
[----:B------:R-:W-:Y:S01]  /*a240*/  UIADD3 UR8, UPT, UPT, UR44, 0x8400, URZ ;  /* 0x000084002c087890 */ /* 0x000fe2000fffe0ff */
[----:B------:R-:W-:Y:S01]  /*a250*/  UMOV UR10, UR50 ;  /* 0x00000032000a7c82 */ /* 0x000fe20008000000 */
[----:B------:R-:W-:Y:S01]  /*a260*/  UMOV UR11, UR36 ;  /* 0x00000024000b7c82 */ /* 0x000fe20008000000 */
[----:B--2---:R-:W-:Y:S04]  /*a270*/  UIADD3 UR4, UP0, UPT, UR6, 0x680, URZ ;  /* 0x0000068006047890 */ /* 0x004fe8000ff1e0ff */
[----:B------:R-:W-:Y:S09]  /*a280*/  UIADD3.X UR5, UPT, UPT, URZ, UR7, URZ, UP0, !UPT ;  /* 0x00000007ff057290 */ /* 0x000ff200087fe4ff */
[----:B------:R2:W-:Y:S01]  /*a290*/  UTMASTG.3D [UR8], [UR4] ;  /* 0x00000008040073b5 */ /* 0x0005e20008010000 */
[----:B------:R0:W-:Y:S01]  /*a2a0*/  UTMACMDFLUSH ;  /* 0x00000000000079b7 */ /* 0x0001e20000000000 */
[----:B--2---:R-:W-:Y:S04]  /*a2b0*/  DEPBAR.LE SB0, 0x1 ;  /* 0x000080400000791a */ /* 0x004fe80000000000 */
.L_x_133:
[----:B------:R-:W-:Y:S05]  /*a2c0*/  BSYNC.RECONVERGENT B0 ;  /* 0x0000000000007941 */ /* 0x000fea0003800200 */
.L_x_132:
[----:B------:R-:W-:Y:S01]  /*a2d0*/  BAR.SYNC.DEFER_BLOCKING 0x1, 0x80 ;  /* 0x0042000000007b1d */ /* 0x000fe20000010000 */
[----:B------:R-:W-:Y:S04]  /*a2e0*/  UIADD3 UR4, UPT, UPT, UR45, 0x1, URZ ;  /* 0x000000012d047890 */ /* 0x000fe8000fffe0ff */
[----:B------:R-:W-:Y:S04]  /*a2f0*/  UISETP.NE.AND UP0, UPT, UR4, 0x4, UPT ;  /* 0x000000040400788c */ /* 0x000fe8000bf05270 */
[----:B------:R-:W-:Y:S01]  /*a300*/  USEL UR46, UR4, URZ, UP0 ;  /* 0x000000ff042e7287 */ /* 0x000fe20008000000 */
[----:B------:R2:W-:Y:S01]  /*a310*/  @P6 SYNCS.ARRIVE.TRANS64.RED.A1T0 RZ, [R74+URZ], RZ ;  /* 0x000000ff4aff69a7 */ /* 0x0005e200081004ff */
[----:B------:R-:W-:Y:S01]  /*a320*/  BSSY B1, `(.L_x_134) ;  /* 0x000001f000017945 */ /* 0x000fe20003800000 */
[----:B------:R-:W3:Y:S02]  /*a330*/  @P6 SYNCS.PHASECHK.TRANS64.TRYWAIT P0, [R3+URZ+0x50], R0 ;  /* 0x00005000030065a7 */ /* 0x000ee400080011ff */
[----:B---3--:R-:W-:Y:S01]  /*a340*/  @P6 SEL R85, RZ, 0x1, !P0 ;  /* 0x00000001ff556807 */ /* 0x008fe20004000000 */
[----:B--2---:R-:W-:Y:S06]  /*a350*/  @!P6 BRA `(.L_x_135) ;  /* 0x00000000006ce947 */ /* 0x004fec0003800000 */
[----:B------:R-:W-:Y:S01]  /*a360*/  ISETP.NE.AND P1, PT, R87, RZ, PT ;  /* 0x000000ff5700720c */ /* 0x000fe20003f25270 */
[----:B------:R-:W-:Y:S01]  /*a370*/  BSSY B0, `(.L_x_136) ;  /* 0x000000b000007945 */ /* 0x000fe20003800000 */
[----:B------:R-:W-:Y:S11]  /*a380*/  ISETP.NE.AND P0, PT, R85, RZ, PT ;  /* 0x000000ff5500720c */ /* 0x000ff60003f05270 */
[----:B------:R-:W-:Y:S05]  /*a390*/  @P1 IMAD R79, R79, 0x4000, R170 ;  /* 0x000040004f4f1824 */ /* 0x000fea00078e02aa */
[----:B-1----:R-:W-:Y:S04]  /*a3a0*/  @P1 IADD3 R9, PT, PT, R79, UR44, RZ ;  /* 0x0000002c4f091c10 */ /* 0x002fe8000fffe0ff */
[----:B------:R-:W-:Y:S01]  /*a3b0*/  @P1 IADD3 R7, PT, PT, R84, R9, RZ ;  /* 0x0000000954071210 */ /* 0x000fe20007ffe0ff */
[--C-:B------:R-:W-:Y:S02]  /*a3c0*/  @P1 IMAD.IADD R5, R78, 0x1, R9.reuse ;  /* 0x000000014e051824 */ /* 0x100fe400078e0209 */
[----:B------:R-:W-:Y:S01]  /*a3d0*/  @P1 IMAD.IADD R2, R86, 0x1, R9 ;  /* 0x0000000156021824 */ /* 0x000fe200078e0209 */
[----:B------:R-:W-:Y:S06]  /*a3e0*/  @P0 BRA `(.L_x_137) ;  /* 0x00000000000c0947 */ /* 0x000fec0003800000 */
[----:B------:R-:W-:Y:S04]  /*a3f0*/  SHF.L.U32 R0, R163, 0x1f, RZ ;  /* 0x0000001fa3007819 */ /* 0x000fe800000006ff */
[----:B------:R-:W1:Y:S02]  /*a400*/  SYNCS.PHASECHK.TRANS64.TRYWAIT P0, [R3+URZ+0x50], R0 ;  /* 0x00005000030075a7 */ /* 0x000e6400080011ff */
[----:B-1----:R-:W-:Y:S05]  /*a410*/  @!P0 BRA `(.L_x_138) ;  /* 0x0000002000988947 */ /* 0x002fea0003800000 */
.L_x_137:
[----:B------:R-:W-:Y:S05]  /*a420*/  BSYNC B0 ;  /* 0x0000000000007941 */ /* 0x000fea0003800000 */
.L_x_136:
[----:B------:R-:W-:Y:S11]  /*a430*/  ISETP.NE.AND P0, PT, R87, RZ, PT ;  /* 0x000000ff5700720c */ /* 0x000ff60003f05270 */
[----:B------:R-:W-:Y:S02]  /*a440*/  @!UPT UIADD3 URZ, UPT, UPT, URZ, URZ, URZ ;  /* 0x000000fffffff290 */ /* 0x000fe4000fffe0ff */
[----:B------:R2:W3:Y:S01]  /*a450*/  @P0 LDS.128 R80, [R79+UR44+0x400] ;  /* 0x0004002c4f500984 */ /* 0x0004e20008000c00 */
[----:B-1----:R-:W-:Y:S01]  /*a460*/  @P0 IMAD.IADD R3, R84, 0x1, R5 ;  /* 0x0000000154030824 */ /* 0x002fe200078e0205 */
[C---:B------:R-:W-:Y:S01]  /*a470*/  @P0 IADD3 R4, PT, PT, R86.reuse, R5, RZ ;  /* 0x0000000556040210 */ /* 0x040fe20007ffe0ff */
[C---:B------:R-:W-:Y:S01]  /*a480*/  @P0 IMAD.IADD R0, R86.reuse, 0x1, R7 ;  /* 0x0000000156000824 */ /* 0x040fe200078e0207 */
[----:B------:R2:W4:Y:S02]  /*a490*/  @P0 LDS.128 R88, [R2+0x400] ;  /* 0x0004000002580984 */ /* 0x0005240000000c00 */
[----:B------:R-:W-:Y:S02]  /*a4a0*/  @P0 IADD3 R86, PT, PT, R86, R3, RZ ;  /* 0x0000000356560210 */ /* 0x000fe40007ffe0ff */
[----:B------:R2:W1:Y:S04]  /*a4b0*/  @P0 LDS.128 R96, [R7+0x400] ;  /* 0x0004000007600984 */ /* 0x0004680000000c00 */
[----:B------:R2:W1:Y:S04]  /*a4c0*/  @P0 LDS.128 R104, [R0+0x400] ;  /* 0x0004000000680984 */ /* 0x0004680000000c00 */
[----:B------:R2:W1:Y:S04]  /*a4d0*/  @P0 LDS.128 R112, [R5+0x400] ;  /* 0x0004000005700984 */ /* 0x0004680000000c00 */
[----:B------:R2:W1:Y:S04]  /*a4e0*/  @P0 LDS.128 R120, [R4+0x400] ;  /* 0x0004000004780984 */ /* 0x0004680000000c00 */
[----:B------:R2:W1:Y:S04]  /*a4f0*/  @P0 LDS.128 R128, [R3+0x400] ;  /* 0x0004000003800984 */ /* 0x0004680000000c00 */
[----:B------:R2:W1:Y:S02]  /*a500*/  @P0 LDS.128 R136, [R86+0x400] ;  /* 0x0004000056880984 */ /* 0x0004640000000c00 */
.L_x_135:
[----:B------:R-:W-:Y:S05]  /*a510*/  BSYNC B1 ;  /* 0x0000000000017941 */ /* 0x000fea0003800000 */
.L_x_134:
[----:B--2---:R-:W-:Y:S05]  /*a520*/  VIADD R0, R71, 0xc0 ;  /* 0x000000c047007836 */ /* 0x004fea0000000000 */
[----:B------:R-:W-:Y:S04]  /*a530*/  SHF.R.U32.HI R0, RZ, 0x15, R0 ;  /* 0x00000015ff007819 */ /* 0x000fe80000011600 */
[----:B------:R-:W-:Y:S11]  /*a540*/  LOP3.LUT P0, RZ, R0, 0x3, R151, 0x48, !PT ;  /* 0x0000000300ff7812 */ /* 0x000ff60007804897 */
[----:B------:R-:W-:Y:S02]  /*a550*/  @!UPT UIADD3 URZ, UPT, UPT, URZ, URZ, URZ ;  /* 0x000000fffffff290 */ /* 0x000fe4000fffe0ff */
[----:B------:R-:W-:Y:S05]  /*a560*/  @!P0 BRA `(.L_x_139) ;  /* 0x0000000000408947 */ /* 0x000fea0003800000 */
[----:B------:R-:W2:Y:S01]  /*a570*/  LDCU.64 UR8, c[0x4][0x70] ;  /* 0x01000e00ff0877ac */ /* 0x000ea20008000a00 */
[----:B------:R-:W-:Y:S01]  /*a580*/  MOV R3, 0x0 ;  /* 0x0000000000037802 */ /* 0x000fe20000000f00 */
[----:B------:R-:W-:Y:S02]  /*a590*/  HFMA2 R12, -RZ, RZ, 0, 5.9604644775390625e-08 ;  /* 0x00000001ff0c7431 */ /* 0x000fe400000001ff */
[----:B-1----:R-:W-:Y:S02]  /*a5a0*/  IMAD.MOV.U32 R8, RZ, RZ, 0x192 ;  /* 0x00000192ff087424 */ /* 0x002fe400078e00ff */
[----:B------:R-:W-:Y:S01]  /*a5b0*/  IMAD.MOV.U32 R13, RZ, RZ, RZ ;  /* 0x000000ffff0d7224 */ /* 0x000fe200078e00ff */
[----:B------:R-:W1:Y:S01]  /*a5c0*/  LDCU.64 UR6, c[0x4][0x78] ;  /* 0x01000f00ff0677ac */ /* 0x000e620008000a00 */
[----:B------:R-:W3:Y:S01]  /*a5d0*/  LDC.64 R2, c[0x4][R3] ;  /* 0x0100000003027b82 */ /* 0x000ee20000000a00 */
[----:B------:R-:W5:Y:S01]  /*a5e0*/  LDCU.64 UR4, c[0x4][0x10] ;  /* 0x01000200ff0477ac */ /* 0x000f620008000a00 */
[----:B--2---:R-:W-:Y:S01]  /*a5f0*/  MOV R5, UR9 ;  /* 0x0000000900057c02 */ /* 0x004fe20008000f00 */
[----:B------:R-:W-:Y:S01]  /*a600*/  IMAD.U32 R4, RZ, RZ, UR8 ;  /* 0x00000008ff047e24 */ /* 0x000fe2000f8e00ff */
[----:B-1----:R-:W-:Y:S01]  /*a610*/  MOV R7, UR7 ;  /* 0x0000000700077c02 */ /* 0x002fe20008000f00 */
[----:B------:R-:W-:Y:S01]  /*a620*/  IMAD.U32 R6, RZ, RZ, UR6 ;  /* 0x00000006ff067e24 */ /* 0x000fe2000f8e00ff */
[----:B-----5:R-:W-:Y:S01]  /*a630*/  MOV R11, UR5 ;  /* 0x00000005000b7c02 */ /* 0x020fe20008000f00 */
[----:B------:R-:W-:Y:S02]  /*a640*/  IMAD.U32 R10, RZ, RZ, UR4 ;  /* 0x00000004ff0a7e24 */ /* 0x000fe4000f8e00ff */
[----:B------:R-:W-:Y:S07]  /*a650*/  LEPC R20, `(.L_x_139) ;  /* 0x000000001014794e */ /* 0x000fee0000000000 */
[----:B---34-:R-:W-:Y:S05]  /*a660*/  CALL.ABS.NOINC R2 ;  /* 0x0000000002007343 */ /* 0x018fea0003c00000 */
.L_x_139:
[----:B------:R-:W-:Y:S01]  /*a670*/  ISETP.NE.AND P0, PT, R166, RZ, PT ;  /* 0x000000ffa600720c */ /* 0x000fe20003f05270 */
[----:B------:R-:W-:Y:S05]  /*a680*/  WARPSYNC.ALL ;  /* 0x0000000000007948 */ /* 0x000fea0003800000 */
[----:B------:R-:W-:Y:S01]  /*a690*/  R2UR UR4, R71 ;  /* 0x00000000470472ca */ /* 0x000fe200000e0000 */
[----:B------:R-:W-:Y:S01]  /*a6a0*/  BSSY.RECONVERGENT B0, `(.L_x_140) ;  /* 0x0000100000007945 */ /* 0x000fe20003800200 */
[C---:B---3--:R-:W-:Y:S02]  /*a6b0*/  SHF.L.U32 R72, R80.reuse, 0x10, RZ ;  /* 0x0000001050487819 */ /* 0x048fe400000006ff */
[----:B------:R-:W-:Y:S02]  /*a6c0*/  LOP3.LUT R74, R80, 0xffff0000, RZ, 0xc0, !PT ;  /* 0xffff0000504a7812 */ /* 0x000fe400078ec0ff */
[C---:B------:R-:W-:Y:S02]  /*a6d0*/  SHF.L.U32 R75, R81.reuse, 0x10, RZ ;  /* 0x00000010514b7819 */ /* 0x040fe400000006ff */
[----:B------:R-:W-:Y:S02]  /*a6e0*/  LOP3.LUT R76, R81, 0xffff0000, RZ, 0xc0, !PT ;  /* 0xffff0000514c7812 */ /* 0x000fe400078ec0ff */
[C---:B------:R-:W-:Y:S02]  /*a6f0*/  SHF.L.U32 R77, R82.reuse, 0x10, RZ ;  /* 0x00000010524d7819 */ /* 0x040fe400000006ff */
[----:B------:R-:W-:Y:S01]  /*a700*/  LOP3.LUT R78, R82, 0xffff0000, RZ, 0xc0, !PT ;  /* 0xffff0000524e7812 */ /* 0x000fe200078ec0ff */
[----:B-1----:R-:W1:Y:S01]  /*a710*/  LDTM.x64 R4, tmem[UR4+0xc0] ;  /* 0x0000c004000479ee */ /* 0x002e620008340000 */
[C---:B------:R-:W-:Y:S01]  /*a720*/  SHF.L.U32 R79, R83.reuse, 0x10, RZ ;  /* 0x00000010534f7819 */ /* 0x040fe200000006ff */
[----:B------:R-:W-:Y:S01]  /*a730*/  NOP ;  /* 0x0000000000007918 */ /* 0x000fe20000000000 */
[----:B------:R-:W-:Y:S02]  /*a740*/  LOP3.LUT R80, R83, 0xffff0000, RZ, 0xc0, !PT ;  /* 0xffff000053507812 */ /* 0x000fe400078ec0ff */
[C---:B----4-:R-:W-:Y:S02]  /*a750*/  SHF.L.U32 R81, R88.reuse, 0x10, RZ ;  /* 0x0000001058517819 */ /* 0x050fe400000006ff */
[----:B------:R-:W-:Y:S02]  /*a760*/  LOP3.LUT R83, R88, 0xffff0000, RZ, 0xc0, !PT ;  /* 0xffff000058537812 */ /* 0x000fe400078ec0ff */
[C---:B------:R-:W-:Y:S02]  /*a770*/  SHF.L.U32 R82, R89.reuse, 0x10, RZ ;  /* 0x0000001059527819 */ /* 0x040fe400000006ff */
[----:B------:R-:W-:Y:S02]  /*a780*/  LOP3.LUT R84, R89, 0xffff0000, RZ, 0xc0, !PT ;  /* 0xffff000059547812 */ /* 0x000fe400078ec0ff */
[C---:B------:R-:W-:Y:S02]  /*a790*/  SHF.L.U32 R85, R90.reuse, 0x10, RZ ;  /* 0x000000105a557819 */ /* 0x040fe400000006ff */
[----:B------:R-:W-:Y:S02]  /*a7a0*/  LOP3.LUT R86, R90, 0xffff0000, RZ, 0xc0, !PT ;  /* 0xffff00005a567812 */ /* 0x000fe400078ec0ff */
[----:B------:R-:W-:Y:S02]  /*a7b0*/  SHF.L.U32 R87, R91, 0x10, RZ ;  /* 0x000000105b577819 */ /* 0x000fe400000006ff */
[----:B------:R-:W-:Y:S02]  /*a7c0*/  IADD3 R171, PT, PT, R171, 0xd0, RZ ;  /* 0x000000d0abab7810 */ /* 0x000fe40007ffe0ff */
[----:B------:R-:W-:Y:S02]  /*a7d0*/  LOP3.LUT R88, R91, 0xffff0000, RZ, 0xc0, !PT ;  /* 0xffff00005b587812 */ /* 0x000fe400078ec0ff */
[----:B------:R-:W-:Y:S01]  /*a7e0*/  SHF.L.U32 R89, R96, 0x10, RZ ;  /* 0x0000001060597819 */ /* 0x000fe200000006ff */
[----:B-1----:R-:W-:Y:S01]  /*a7f0*/  FMUL R4, R70, R4 ;  /* 0x0000000446047220 */ /* 0x002fe20000400000 */
[----:B------:R-:W-:Y:S01]  /*a800*/  LOP3.LUT R90, R96, 0xffff0000, RZ, 0xc0, !PT ;  /* 0xffff0000605a7812 */ /* 0x000fe200078ec0ff */
[C---:B------:R-:W-:Y:S01]  /*a810*/  FMUL R5, R70.reuse, R5 ;  /* 0x0000000546057220 */ /* 0x040fe20000400000 */
[----:B------:R-:W-:Y:S01]  /*a820*/  SHF.L.U32 R91, R97, 0x10, RZ ;  /* 0x00000010615b7819 */ /* 0x000fe200000006ff */
[----:B------:R-:W-:Y:S01]  /*a830*/  FFMA R4, R73, R72, R4 ;  /* 0x0000004849047223 */ /* 0x000fe20000000004 */
[----:B------:R-:W-:Y:S01]  /*a840*/  LOP3.LUT R171, R171, 0xfefffff8, RZ, 0xc0, !PT ;  /* 0xfefffff8abab7812 */ /* 0x000fe200078ec0ff */
[----:B------:R-:W-:Y:S01]  /*a850*/  FFMA R5, R73, R74, R5 ;  /* 0x0000004a49057223 */ /* 0x000fe20000000005 */
[----:B------:R-:W-:Y:S01]  /*a860*/  LOP3.LUT R92, R97, 0xffff0000, RZ, 0xc0, !PT ;  /* 0xffff0000615c7812 */ /* 0x000fe200078ec0ff */
[----:B------:R-:W-:Y:S01]  /*a870*/  FMUL R6, R70, R6 ;  /* 0x0000000646067220 */ /* 0x000fe20000400000 */
[C---:B------:R-:W-:Y:S01]  /*a880*/  SHF.L.U32 R93, R98.reuse, 0x10, RZ ;  /* 0x00000010625d7819 */ /* 0x040fe200000006ff */
[----:B------:R1:W-:Y:S01]  /*a890*/  SYNCS.ARRIVE.TRANS64.RED.A1T0 RZ, [R171+URZ], RZ ;  /* 0x000000ffabff79a7 */ /* 0x0003e200081004ff */
[----:B------:R-:W-:Y:S01]  /*a8a0*/  F2FP.BF16.F32.PACK_AB R4, R5, R4 ;  /* 0x000000040504723e */ /* 0x000fe200000010ff */
[----:B------:R-:W-:Y:S01]  /*a8b0*/  FFMA R6, R73, R75, R6 ;  /* 0x0000004b49067223 */ /* 0x000fe20000000006 */
[----:B------:R-:W-:Y:S01]  /*a8c0*/  LOP3.LUT R94, R98, 0xffff0000, RZ, 0xc0, !PT ;  /* 0xffff0000625e7812 */ /* 0x000fe200078ec0ff */
[C---:B------:R-:W-:Y:S01]  /*a8d0*/  FMUL R7, R70.reuse, R7 ;  /* 0x0000000746077220 */ /* 0x040fe20000400000 */
[C---:B------:R-:W-:Y:S01]  /*a8e0*/  SHF.L.U32 R95, R99.reuse, 0x10, RZ ;  /* 0x00000010635f7819 */ /* 0x040fe200000006ff */
[----:B------:R-:W-:Y:S01]  /*a8f0*/  FMUL R8, R70, R8 ;  /* 0x0000000846087220 */ /* 0x000fe20000400000 */
[----:B------:R-:W-:Y:S01]  /*a900*/  LOP3.LUT R96, R99, 0xffff0000, RZ, 0xc0, !PT ;  /* 0xffff000063607812 */ /* 0x000fe200078ec0ff */
[C---:B------:R-:W-:Y:S01]  /*a910*/  FFMA R7, R73.reuse, R76, R7 ;  /* 0x0000004c49077223 */ /* 0x040fe20000000007 */
[C---:B------:R-:W-:Y:S01]  /*a920*/  SHF.L.U32 R97, R104.reuse, 0x10, RZ ;  /* 0x0000001068617819 */ /* 0x040fe200000006ff */
[----:B------:R-:W-:Y:S01]  /*a930*/  FFMA R8, R73, R77, R8 ;  /* 0x0000004d49087223 */ /* 0x000fe20000000008 */
[----:B------:R-:W-:Y:S01]  /*a940*/  LOP3.LUT R98, R104, 0xffff0000, RZ, 0xc0, !PT ;  /* 0xffff000068627812 */ /* 0x000fe200078ec0ff */
[C---:B------:R-:W-:Y:S01]  /*a950*/  FMUL R9, R70.reuse, R9 ;  /* 0x0000000946097220 */ /* 0x040fe20000400000 */
[----:B------:R-:W-:Y:S01]  /*a960*/  F2FP.BF16.F32.PACK_AB R5, R7, R6 ;  /* 0x000000060705723e */ /* 0x000fe200000010ff */
[----:B------:R-:W-:Y:S01]  /*a970*/  FMUL R10, R70, R10 ;  /* 0x0000000a460a7220 */ /* 0x000fe20000400000 */
        /* <DEDUP_REMOVED lines=8> */
[----:B------:R-:W-:Y:S01]  /*aa00*/  LOP3.LUT R102, R106, 0xffff0000, RZ, 0xc0, !PT ;  /* 0xffff00006a667812 */ /* 0x000fe200078ec0ff */
[----:B------:R-:W-:Y:S01]  /*aa10*/  FFMA R11, R73, R80, R11 ;  /* 0x00000050490b7223 */ /* 0x000fe2000000000b */
[----:B------:R-:W-:Y:S01]  /*aa20*/  SHF.L.U32 R103, R107, 0x10, RZ ;  /* 0x000000106b677819 */ /* 0x000fe200000006ff */
[----:B------:R-:W-:Y:S01]  /*aa30*/  FFMA R0, R73, R81, R0 ;  /* 0x0000005149007223 */ /* 0x000fe20000000000 */
[----:B------:R-:W-:Y:S01]  /*aa40*/  LOP3.LUT R104, R107, 0xffff0000, RZ, 0xc0, !PT ;  /* 0xffff00006b687812 */ /* 0x000fe200078ec0ff */
[C---:B------:R-:W-:Y:S01]  /*aa50*/  FMUL R2, R70.reuse, R13 ;  /* 0x0000000d46027220 */ /* 0x040fe20000400000 */
[----:B------:R-:W-:Y:S01]  /*aa60*/  F2FP.BF16.F32.PACK_AB R7, R11, R10 ;  /* 0x0000000a0b07723e */ /* 0x000fe200000010ff */
[----:B------:R-:W-:Y:S01]  /*aa70*/  FMUL R3, R70, R14 ;  /* 0x0000000e46037220 */ /* 0x000fe20000400000 */
[----:B------:R-:W-:Y:S01]  /*aa80*/  SHF.L.U32 R105, R112, 0x10, RZ ;  /* 0x0000001070697819 */ /* 0x000fe200000006ff */
[----:B------:R-:W-:Y:S01]  /*aa90*/  FMUL R15, R70, R15 ;  /* 0x0000000f460f7220 */ /* 0x000fe20000400000 */
[----:B------:R-:W-:Y:S01]  /*aaa0*/  LOP3.LUT R106, R112, 0xffff0000, RZ, 0xc0, !PT ;  /* 0xffff0000706a7812 */ /* 0x000fe200078ec0ff */
[C---:B------:R-:W-:Y:S01]  /*aab0*/  FMUL R12, R70.reuse, R16 ;  /* 0x00000010460c7220 */ /* 0x040fe20000400000 */
[----:B------:R-:W-:Y:S01]  /*aac0*/  SHF.L.U32 R107, R113, 0x10, RZ ;  /* 0x00000010716b7819 */ /* 0x000fe200000006ff */
[----:B------:R-:W-:Y:S01]  /*aad0*/  FFMA R2, R73, R83, R2 ;  /* 0x0000005349027223 */ /* 0x000fe20000000002 */
[----:B------:R-:W-:Y:S01]  /*aae0*/  LOP3.LUT R108, R113, 0xffff0000, RZ, 0xc0, !PT ;  /* 0xffff0000716c7812 */ /* 0x000fe200078ec0ff */
[----:B------:R-:W-:Y:S01]  /*aaf0*/  FMUL R13, R70, R17 ;  /* 0x00000011460d7220 */ /* 0x000fe20000400000 */
[----:B------:R-:W-:Y:S01]  /*ab00*/  SHF.L.U32 R109, R114, 0x10, RZ ;  /* 0x00000010726d7819 */ /* 0x000fe200000006ff */
[C---:B------:R-:W-:Y:S01]  /*ab10*/  FFMA R3, R73.reuse, R82, R3 ;  /* 0x0000005249037223 */ /* 0x040fe20000000003 */
[----:B------:R-:W-:Y:S01]  /*ab20*/  F2FP.BF16.F32.PACK_AB R8, R2, R0 ;  /* 0x000000000208723e */ /* 0x000fe200000010ff */
[----:B------:R-:W-:Y:S01]  /*ab30*/  FMUL R14, R70, R18 ;  /* 0x00000012460e7220 */ /* 0x000fe20000400000 */
[----:B------:R-:W-:Y:S01]  /*ab40*/  LOP3.LUT R110, R114, 0xffff0000, RZ, 0xc0, !PT ;  /* 0xffff0000726e7812 */ /* 0x000fe200078ec0ff */
[----:B------:R-:W-:Y:S01]  /*ab50*/  FFMA R15, R73, R84, R15 ;  /* 0x00000054490f7223 */ /* 0x000fe2000000000f */
[C---:B------:R-:W-:Y:S01]  /*ab60*/  SHF.L.U32 R111, R115.reuse, 0x10, RZ ;  /* 0x00000010736f7819 */ /* 0x040fe200000006ff */
[C---:B------:R-:W-:Y:S01]  /*ab70*/  FMUL R19, R70.reuse, R19 ;  /* 0x0000001346137220 */ /* 0x040fe20000400000 */
[----:B------:R-:W-:Y:S01]  /*ab80*/  LOP3.LUT R112, R115, 0xffff0000, RZ, 0xc0, !PT ;  /* 0xffff000073707812 */ /* 0x000fe200078ec0ff */
[----:B------:R-:W-:Y:S01]  /*ab90*/  FFMA R12, R73, R85, R12 ;  /* 0x00000055490c7223 */ /* 0x000fe2000000000c */
[----:B------:R-:W-:Y:S01]  /*aba0*/  F2FP.BF16.F32.PACK_AB R9, R15, R3 ;  /* 0x000000030f09723e */ /* 0x000fe200000010ff */
[----:B------:R-:W-:Y:S01]  /*abb0*/  FMUL R16, R70, R20 ;  /* 0x0000001446107220 */ /* 0x000fe20000400000 */
[C---:B------:R-:W-:Y:S01]  /*abc0*/  SHF.L.U32 R113, R120.reuse, 0x10, RZ ;  /* 0x0000001078717819 */ /* 0x040fe200000006ff */
[----:B------:R1:W-:Y:S01]  /*abd0*/  STS.128 [R170+UR44+0xc400], R4 ;  /* 0x00c40004aa007988 */ /* 0x0003e20008000c2c */
[C---:B------:R-:W-:Y:S01]  /*abe0*/  FFMA R13, R73.reuse, R86, R13 ;  /* 0x00000056490d7223 */ /* 0x040fe2000000000d */
[----:B------:R-:W-:Y:S01]  /*abf0*/  LOP3.LUT R114, R120, 0xffff0000, RZ, 0xc0, !PT ;  /* 0xffff000078727812 */ /* 0x000fe200078ec0ff */
[C---:B------:R-:W-:Y:S01]  /*ac00*/  FFMA R14, R73.reuse, R87, R14 ;  /* 0x00000057490e7223 */ /* 0x040fe2000000000e */
[----:B------:R-:W-:Y:S01]  /*ac10*/  FFMA R19, R73, R88, R19 ;  /* 0x0000005849137223 */ /* 0x000fe20000000013 */
[----:B------:R-:W-:Y:S01]  /*ac20*/  SHF.L.U32 R115, R121, 0x10, RZ ;  /* 0x0000001079737819 */ /* 0x000fe200000006ff */
[----:B------:R-:W-:Y:S01]  /*ac30*/  FFMA R16, R73, R89, R16 ;  /* 0x0000005949107223 */ /* 0x000fe20000000010 */
[----:B------:R-:W-:Y:S01]  /*ac40*/  F2FP.BF16.F32.PACK_AB R10, R13, R12 ;  /* 0x0000000c0d0a723e */ /* 0x000fe200000010ff */
[C---:B------:R-:W-:Y:S01]  /*ac50*/  FMUL R17, R70.reuse, R21 ;  /* 0x0000001546117220 */ /* 0x040fe20000400000 */
[----:B------:R-:W-:Y:S01]  /*ac60*/  F2FP.BF16.F32.PACK_AB R11, R19, R14 ;  /* 0x0000000e130b723e */ /* 0x000fe200000010ff */
[C---:B------:R-:W-:Y:S01]  /*ac70*/  FMUL R18, R70.reuse, R22 ;  /* 0x0000001646127220 */ /* 0x040fe20000400000 */
[C---:B------:R-:W-:Y:S01]  /*ac80*/  FMUL R23, R70.reuse, R23 ;  /* 0x0000001746177220 */ /* 0x040fe20000400000 */
[----:B------:R-:W-:Y:S01]  /*ac90*/  FFMA R17, R73, R90, R17 ;  /* 0x0000005a49117223 */ /* 0x000fe20000000011 */
[C---:B------:R-:W-:Y:S01]  /*aca0*/  FMUL R20, R70.reuse, R24 ;  /* 0x0000001846147220 */ /* 0x040fe20000400000 */
[----:B------:R-:W-:Y:S01]  /*acb0*/  LOP3.LUT R116, R121, 0xffff0000, RZ, 0xc0, !PT ;  /* 0xffff000079747812 */ /* 0x000fe200078ec0ff */
[----:B------:R1:W-:Y:S01]  /*acc0*/  STS.128 [R169+0xc400], R8 ;  /* 0x00c40008a9007388 */ /* 0x0003e20000000c00 */
[----:B------:R-:W-:Y:S01]  /*acd0*/  FFMA R18, R73, R91, R18 ;  /* 0x0000005b49127223 */ /* 0x000fe20000000012 */
[----:B------:R-:W-:Y:S01]  /*ace0*/  F2FP.BF16.F32.PACK_AB R16, R17, R16 ;  /* 0x000000101110723e */ /* 0x000fe200000010ff */
[C---:B------:R-:W-:Y:S01]  /*acf0*/  FFMA R23, R73.reuse, R92, R23 ;  /* 0x0000005c49177223 */ /* 0x040fe20000000017 */
[----:B------:R-:W-:Y:S01]  /*ad00*/  FFMA R20, R73, R93, R20 ;  /* 0x0000005d49147223 */ /* 0x000fe20000000014 */
[----:B------:R-:W-:Y:S01]  /*ad10*/  FMUL R21, R70, R25 ;  /* 0x0000001946157220 */ /* 0x000fe20000400000 */
[----:B------:R-:W-:Y:S01]  /*ad20*/  SHF.L.U32 R117, R122, 0x10, RZ ;  /* 0x000000107a757819 */ /* 0x000fe200000006ff */
[C---:B------:R-:W-:Y:S01]  /*ad30*/  FMUL R22, R70.reuse, R26 ;  /* 0x0000001a46167220 */ /* 0x040fe20000400000 */
[----:B------:R-:W-:Y:S01]  /*ad40*/  F2FP.BF16.F32.PACK_AB R17, R23, R18 ;  /* 0x000000121711723e */ /* 0x000fe200000010ff */
[C---:B------:R-:W-:Y:S01]  /*ad50*/  FFMA R21, R73.reuse, R94, R21 ;  /* 0x0000005e49157223 */ /* 0x040fe20000000015 */
[----:B------:R-:W-:Y:S01]  /*ad60*/  FMUL R27, R70, R27 ;  /* 0x0000001b461b7220 */ /* 0x000fe20000400000 */
[----:B------:R-:W-:Y:S01]  /*ad70*/  FFMA R22, R73, R95, R22 ;  /* 0x0000005f49167223 */ /* 0x000fe20000000016 */
[----:B------:R-:W-:Y:S01]  /*ad80*/  LOP3.LUT R118, R122, 0xffff0000, RZ, 0xc0, !PT ;  /* 0xffff00007a767812 */ /* 0x000fe200078ec0ff */
[C---:B------:R-:W-:Y:S01]  /*ad90*/  FMUL R24, R70.reuse, R28 ;  /* 0x0000001c46187220 */ /* 0x040fe20000400000 */
[----:B------:R-:W-:Y:S01]  /*ada0*/  F2FP.BF16.F32.PACK_AB R18, R21, R20 ;  /* 0x000000141512723e */ /* 0x000fe200000010ff */
[C---:B------:R-:W-:Y:S01]  /*adb0*/  FFMA R27, R73.reuse, R96, R27 ;  /* 0x00000060491b7223 */ /* 0x040fe2000000001b */
[C---:B------:R-:W-:Y:S01]  /*adc0*/  FMUL R25, R70.reuse, R29 ;  /* 0x0000001d46197220 */ /* 0x040fe20000400000 */
[----:B------:R-:W-:Y:S01]  /*add0*/  FFMA R24, R73, R97, R24 ;  /* 0x0000006149187223 */ /* 0x000fe20000000018 */
[----:B------:R-:W-:Y:S01]  /*ade0*/  SHF.L.U32 R119, R123, 0x10, RZ ;  /* 0x000000107b777819 */ /* 0x000fe200000006ff */
[C---:B------:R-:W-:Y:S01]  /*adf0*/  FMUL R26, R70.reuse, R30 ;  /* 0x0000001e461a7220 */ /* 0x040fe20000400000 */
[----:B------:R-:W-:Y:S01]  /*ae00*/  F2FP.BF16.F32.PACK_AB R19, R27, R22 ;  /* 0x000000161b13723e */ /* 0x000fe200000010ff */
[C---:B------:R-:W-:Y:S01]  /*ae10*/  FFMA R25, R73.reuse, R98, R25 ;  /* 0x0000006249197223 */ /* 0x040fe20000000019 */
[C---:B------:R-:W-:Y:S01]  /*ae20*/  FMUL R31, R70.reuse, R31 ;  /* 0x0000001f461f7220 */ /* 0x040fe20000400000 */
[----:B------:R-:W-:Y:S01]  /*ae30*/  FFMA R26, R73, R99, R26 ;  /* 0x00000063491a7223 */ /* 0x000fe2000000001a */
[----:B------:R-:W-:Y:S01]  /*ae40*/  LOP3.LUT R120, R123, 0xffff0000, RZ, 0xc0, !PT ;  /* 0xffff00007b787812 */ /* 0x000fe200078ec0ff */
[----:B------:R1:W-:Y:S01]  /*ae50*/  STS.128 [R168+0xc400], R16 ;  /* 0x00c40010a8007388 */ /* 0x0003e20000000c00 */
[----:B------:R-:W-:Y:S01]  /*ae60*/  F2FP.BF16.F32.PACK_AB R24, R25, R24 ;  /* 0x000000181918723e */ /* 0x000fe200000010ff */
[C---:B------:R-:W-:Y:S01]  /*ae70*/  FFMA R31, R73.reuse, R100, R31 ;  /* 0x00000064491f7223 */ /* 0x040fe2000000001f */
[C---:B------:R-:W-:Y:S01]  /*ae80*/  FMUL R28, R70.reuse, R32 ;  /* 0x00000020461c7220 */ /* 0x040fe20000400000 */
[C---:B------:R-:W-:Y:S01]  /*ae90*/  FMUL R29, R70.reuse, R33 ;  /* 0x00000021461d7220 */ /* 0x040fe20000400000 */
[----:B------:R-:W-:Y:S01]  /*aea0*/  FMUL R30, R70, R34 ;  /* 0x00000022461e7220 */ /* 0x000fe20000400000 */
[----:B------:R-:W-:Y:S01]  /*aeb0*/  SHF.L.U32 R121, R128, 0x10, RZ ;  /* 0x0000001080797819 */ /* 0x000fe200000006ff */
[----:B------:R-:W-:Y:S01]  /*aec0*/  FFMA R28, R73, R101, R28 ;  /* 0x00000065491c7223 */ /* 0x000fe2000000001c */
[----:B------:R-:W-:Y:S01]  /*aed0*/  F2FP.BF16.F32.PACK_AB R25, R31, R26 ;  /* 0x0000001a1f19723e */ /* 0x000fe200000010ff */
[C---:B------:R-:W-:Y:S01]  /*aee0*/  FFMA R29, R73.reuse, R102, R29 ;  /* 0x00000066491d7223 */ /* 0x040fe2000000001d */
[----:B------:R-:W-:Y:S01]  /*aef0*/  FFMA R30, R73, R103, R30 ;  /* 0x00000067491e7223 */ /* 0x000fe2000000001e */
[----:B------:R-:W-:Y:S01]  /*af00*/  FMUL R35, R70, R35 ;  /* 0x0000002346237220 */ /* 0x000fe20000400000 */
        /* <DEDUP_REMOVED lines=34> */
[----:B------:R-:W-:Y:S01]  /*b130*/  FFMA R41, R73, R114, R41 ;  /* 0x0000007249297223 */ /* 0x000fe20000000029 */
[C---:B------:R-:W-:Y:S01]  /*b140*/  FMUL R47, R70.reuse, R47 ;  /* 0x0000002f462f7220 */ /* 0x040fe20000400000 */
[C---:B------:R-:W-:Y:S01]  /*b150*/  FMUL R44, R70.reuse, R48 ;  /* 0x00000030462c7220 */ /* 0x040fe20000400000 */
[----:B------:R-:W-:Y:S01]  /*b160*/  FMUL R45, R70, R49 ;  /* 0x00000031462d7220 */ /* 0x000fe20000400000 */
[----:B------:R1:W-:Y:S01]  /*b170*/  STS.128 [R159+0xc400], R32 ;  /* 0x00c400209f007388 */ /* 0x0003e20000000c00 */
[----:B------:R-:W-:Y:S01]  /*b180*/  LOP3.LUT R128, R131, 0xffff0000, RZ, 0xc0, !PT ;  /* 0xffff000083807812 */ /* 0x000fe200078ec0ff */
[----:B------:R-:W-:Y:S01]  /*b190*/  FFMA R42, R73, R115, R42 ;  /* 0x00000073492a7223 */ /* 0x000fe2000000002a */
[----:B------:R-:W-:Y:S01]  /*b1a0*/  F2FP.BF16.F32.PACK_AB R40, R41, R40 ;  /* 0x000000282928723e */ /* 0x000fe200000010ff */
[C---:B------:R-:W-:Y:S01]  /*b1b0*/  FFMA R47, R73.reuse, R116, R47 ;  /* 0x00000074492f7223 */ /* 0x040fe2000000002f */
[C---:B------:R-:W-:Y:S01]  /*b1c0*/  FFMA R44, R73.reuse, R117, R44 ;  /* 0x00000075492c7223 */ /* 0x040fe2000000002c */
[----:B------:R-:W-:Y:S01]  /*b1d0*/  SHF.L.U32 R129, R136, 0x10, RZ ;  /* 0x0000001088817819 */ /* 0x000fe200000006ff */
[C---:B------:R-:W-:Y:S01]  /*b1e0*/  FFMA R45, R73.reuse, R118, R45 ;  /* 0x00000076492d7223 */ /* 0x040fe2000000002d */
[C---:B------:R-:W-:Y:S01]  /*b1f0*/  FMUL R46, R70.reuse, R50 ;  /* 0x00000032462e7220 */ /* 0x040fe20000400000 */
[C---:B------:R-:W-:Y:S01]  /*b200*/  FMUL R51, R70.reuse, R51 ;  /* 0x0000003346337220 */ /* 0x040fe20000400000 */
[C---:B------:R-:W-:Y:S01]  /*b210*/  FMUL R48, R70.reuse, R52 ;  /* 0x0000003446307220 */ /* 0x040fe20000400000 */
[C---:B------:R-:W-:Y:S01]  /*b220*/  FMUL R49, R70.reuse, R53 ;  /* 0x0000003546317220 */ /* 0x040fe20000400000 */
[C---:B------:R-:W-:Y:S01]  /*b230*/  FFMA R46, R73.reuse, R119, R46 ;  /* 0x00000077492e7223 */ /* 0x040fe2000000002e */
[C---:B------:R-:W-:Y:S01]  /*b240*/  FMUL R50, R70.reuse, R54 ;  /* 0x0000003646327220 */ /* 0x040fe20000400000 */
[C---:B------:R-:W-:Y:S01]  /*b250*/  FFMA R51, R73.reuse, R120, R51 ;  /* 0x0000007849337223 */ /* 0x040fe20000000033 */
[C---:B------:R-:W-:Y:S01]  /*b260*/  FMUL R55, R70.reuse, R55 ;  /* 0x0000003746377220 */ /* 0x040fe20000400000 */
[C---:B------:R-:W-:Y:S01]  /*b270*/  FFMA R48, R73.reuse, R121, R48 ;  /* 0x0000007949307223 */ /* 0x040fe20000000030 */
[C---:B------:R-:W-:Y:S01]  /*b280*/  FMUL R52, R70.reuse, R56 ;  /* 0x0000003846347220 */ /* 0x040fe20000400000 */
[C---:B------:R-:W-:Y:S01]  /*b290*/  FFMA R49, R73.reuse, R122, R49 ;  /* 0x0000007a49317223 */ /* 0x040fe20000000031 */
[C---:B------:R-:W-:Y:S01]  /*b2a0*/  FMUL R53, R70.reuse, R57 ;  /* 0x0000003946357220 */ /* 0x040fe20000400000 */
[----:B------:R-:W-:Y:S01]  /*b2b0*/  FFMA R50, R73, R123, R50 ;  /* 0x0000007b49327223 */ /* 0x000fe20000000032 */
[C---:B------:R-:W-:Y:S01]  /*b2c0*/  FMUL R54, R70.reuse, R58 ;  /* 0x0000003a46367220 */ /* 0x040fe20000400000 */
[----:B------:R-:W-:Y:S01]  /*b2d0*/  F2FP.BF16.F32.PACK_AB R41, R47, R42 ;  /* 0x0000002a2f29723e */ /* 0x000fe200000010ff */
[----:B------:R-:W-:Y:S01]  /*b2e0*/  FFMA R55, R73, R124, R55 ;  /* 0x0000007c49377223 */ /* 0x000fe20000000037 */
[C---:B------:R-:W-:Y:S01]  /*b2f0*/  FMUL R59, R70.reuse, R59 ;  /* 0x0000003b463b7220 */ /* 0x040fe20000400000 */
[----:B------:R-:W-:Y:S01]  /*b300*/  F2FP.BF16.F32.PACK_AB R42, R45, R44 ;  /* 0x0000002c2d2a723e */ /* 0x000fe200000010ff */
[----:B------:R-:W-:Y:S01]  /*b310*/  FFMA R52, R73, R125, R52 ;  /* 0x0000007d49347223 */ /* 0x000fe20000000034 */
[----:B------:R-:W-:Y:S01]  /*b320*/  F2FP.BF16.F32.PACK_AB R43, R51, R46 ;  /* 0x0000002e332b723e */ /* 0x000fe200000010ff */
[----:B------:R-:W-:Y:S01]  /*b330*/  FMUL R56, R70, R60 ;  /* 0x0000003c46387220 */ /* 0x000fe20000400000 */
[----:B------:R-:W-:Y:S01]  /*b340*/  LOP3.LUT R130, R136, 0xffff0000, RZ, 0xc0, !PT ;  /* 0xffff000088827812 */ /* 0x000fe200078ec0ff */
[----:B------:R-:W-:Y:S01]  /*b350*/  FFMA R53, R73, R126, R53 ;  /* 0x0000007e49357223 */ /* 0x000fe20000000035 */
[----:B------:R-:W-:Y:S01]  /*b360*/  SHF.L.U32 R131, R137, 0x10, RZ ;  /* 0x0000001089837819 */ /* 0x000fe200000006ff */
[----:B------:R1:W-:Y:S01]  /*b370*/  STS.128 [R158+0xc400], R40 ;  /* 0x00c400289e007388 */ /* 0x0003e20000000c00 */
[C---:B------:R-:W-:Y:S01]  /*b380*/  FMUL R57, R70.reuse, R61 ;  /* 0x0000003d46397220 */ /* 0x040fe20000400000 */
[----:B------:R-:W-:Y:S01]  /*b390*/  FFMA R54, R73, R127, R54 ;  /* 0x0000007f49367223 */ /* 0x000fe20000000036 */
[----:B------:R-:W-:Y:S01]  /*b3a0*/  LOP3.LUT R132, R137, 0xffff0000, RZ, 0xc0, !PT ;  /* 0xffff000089847812 */ /* 0x000fe200078ec0ff */
[----:B------:R-:W-:Y:S01]  /*b3b0*/  FMUL R58, R70, R62 ;  /* 0x0000003e463a7220 */ /* 0x000fe20000400000 */
[C---:B------:R-:W-:Y:S01]  /*b3c0*/  FFMA R59, R73.reuse, R128, R59 ;  /* 0x00000080493b7223 */ /* 0x040fe2000000003b */
[----:B------:R-:W-:Y:S01]  /*b3d0*/  SHF.L.U32 R133, R138, 0x10, RZ ;  /* 0x000000108a857819 */ /* 0x000fe200000006ff */
[----:B------:R-:W-:Y:S01]  /*b3e0*/  FMUL R63, R70, R63 ;  /* 0x0000003f463f7220 */ /* 0x000fe20000400000 */
        /* <DEDUP_REMOVED lines=9> */
[C---:B------:R-:W-:Y:S01]  /*b480*/  FMUL R62, R70.reuse, R66 ;  /* 0x00000042463e7220 */ /* 0x040fe20000400000 */
[----:B------:R-:W-:Y:S01]  /*b490*/  F2FP.BF16.F32.PACK_AB R49, R55, R50 ;  /* 0x000000323731723e */ /* 0x000fe200000010ff */
[----:B------:R-:W-:Y:S01]  /*b4a0*/  FFMA R63, R73, R132, R63 ;  /* 0x00000084493f7223 */ /* 0x000fe2000000003f */
[----:B------:R-:W-:Y:S01]  /*b4b0*/  FMUL R67, R70, R67 ;  /* 0x0000004346437220 */ /* 0x000fe20000400000 */
[----:B------:R-:W-:Y:S01]  /*b4c0*/  F2FP.BF16.F32.PACK_AB R50, R53, R52 ;  /* 0x000000343532723e */ /* 0x000fe200000010ff */
[----:B------:R-:W-:Y:S01]  /*b4d0*/  FFMA R60, R73, R133, R60 ;  /* 0x00000085493c7223 */ /* 0x000fe2000000003c */
[----:B------:R-:W-:Y:S01]  /*b4e0*/  F2FP.BF16.F32.PACK_AB R51, R59, R54 ;  /* 0x000000363b33723e */ /* 0x000fe200000010ff */
[C---:B------:R-:W-:Y:S01]  /*b4f0*/  FFMA R61, R73.reuse, R134, R61 ;  /* 0x00000086493d7223 */ /* 0x040fe2000000003d */
[C---:B------:R-:W-:Y:S01]  /*b500*/  FFMA R62, R73.reuse, R135, R62 ;  /* 0x00000087493e7223 */ /* 0x040fe2000000003e */
[----:B------:R-:W-:Y:S01]  /*b510*/  FFMA R67, R73, R136, R67 ;  /* 0x0000008849437223 */ /* 0x000fe20000000043 */
[----:B------:R-:W-:Y:S01]  /*b520*/  F2FP.BF16.F32.PACK_AB R56, R57, R56 ;  /* 0x000000383938723e */ /* 0x000fe200000010ff */
[----:B------:R1:W-:Y:S01]  /*b530*/  STS.128 [R157+0xc400], R48 ;  /* 0x00c400309d007388 */ /* 0x0003e20000000c00 */
[----:B------:R-:W-:Y:S02]  /*b540*/  F2FP.BF16.F32.PACK_AB R57, R63, R58 ;  /* 0x0000003a3f39723e */ /* 0x000fe400000010ff */
        /* <DEDUP_REMOVED lines=21> */
.L_x_141:
[----:B------:R-:W-:Y:S05]  /*b6a0*/  BSYNC.RECONVERGENT B0 ;  /* 0x0000000000007941 */ /* 0x000fea0003800200 */
.L_x_140:
[----:B------:R-:W-:Y:S01]  /*b6b0*/  BAR.SYNC.DEFER_BLOCKING 0x1, 0x80 ;  /* 0x0042000000007b1d */ /* 0x000fe20000010000 */
[----:B------:R-:W-:Y:S01]  /*b6c0*/  UISETP.NE.AND UP0, UPT, UR52, -0x4, UPT ;  /* 0xfffffffc3400788c */ /* 0x000fe2000bf05270 */
[----:B------:R-:W-:Y:S08]  /*b6d0*/  IADD3 R68, PT, PT, R68, 0x1, RZ ;  /* 0x0000000144447810 */ /* 0x000ff00007ffe0ff */
[----:B------:R-:W-:Y:S05]  /*b6e0*/  BRA.U !UP0, `(.L_x_142) ;  /* 0x0000000108287547 */ /* 0x000fea000b800000 */
[----:B------:R-:W-:Y:S01]  /*b6f0*/  ISETP.NE.AND P0, PT, R167, RZ, PT ;  /* 0x000000ffa700720c */ /* 0x000fe20003f05270 */
[----:B------:R-:W-:Y:S01]  /*b700*/  IMAD.U32 R3, RZ, RZ, UR46 ;  /* 0x0000002eff037e24 */ /* 0x000fe2000f8e00ff */
[----:B------:R-:W-:Y:S01]  /*b710*/  UIADD3 UR4, UPT, UPT, UR46, 0x1, URZ ;  /* 0x000000012e047890 */ /* 0x000fe2000fffe0ff */
[----:B------:R-:W-:Y:S03]  /*b720*/  IMAD.U32 R0, RZ, RZ, UR47 ;  /* 0x0000002fff007e24 */ /* 0x000fe6000f8e00ff */
[----:B------:R-:W-:Y:S04]  /*b730*/  UISETP.NE.AND UP0, UPT, UR4, 0x4, UPT ;  /* 0x000000040400788c */ /* 0x000fe8000bf05270 */
[----:B------:R-:W-:Y:S03]  /*b740*/  USEL UR46, UR4, URZ, UP0 ;  /* 0x000000ff042e7287 */ /* 0x000fe60008000000 */
[----:B------:R-:W-:Y:S05]  /*b750*/  @P0 LEA R3, R3, UR44, 0x3 ;  /* 0x0000002c03030c11 */ /* 0x000fea000f8e18ff */
[----:B------:R-:W-:Y:S05]  /*b760*/  @P0 VIADD R3, R3, 0x70 ;  /* 0x0000007003030836 */ /* 0x000fea0000000000 */
[----:B------:R-:W-:Y:S04]  /*b770*/  @P0 PRMT R0, R0, 0x654, R3 ;  /* 0x0000065400000816 */ /* 0x000fe80000000003 */
[----:B------:R2:W-:Y:S03]  /*b780*/  @P0 SYNCS.ARRIVE.TRANS64.RED.A1T0 RZ, [R0+URZ], RZ ;  /* 0x000000ff00ff09a7 */ /* 0x0005e600081004ff */
.L_x_142:
[----:B------:R-:W-:Y:S01]  /*b790*/  R2UR UR4, R152 ;  /* 0x00000000980472ca */ /* 0x000fe200000e0000 */
[----:B------:R-:W-:Y:S01]  /*b7a0*/  UISETP.NE.AND UP0, UPT, UR62, URZ, UPT ;  /* 0x000000ff3e00728c */ /* 0x000fe2000bf05270 */
[----:B------:R-:W-:Y:S01]  /*b7b0*/  ISETP.NE.AND P0, PT, R155, 0x2, PT ;  /* 0x000000029b00780c */ /* 0x000fe20003f05270 */
[----:B------:R-:W-:Y:S01]  /*b7c0*/  UIADD3 UR16, UPT, UPT, UR37, UR63, URZ ;  /* 0x0000003f25107290 */ /* 0x000fe2000fffe0ff */
[----:B------:R-:W-:Y:S01]  /*b7d0*/  ISETP.NE.AND P1, PT, R68, 0x2, PT ;  /* 0x000000024400780c */ /* 0x000fe20003f25270 */
[----:B------:R-:W-:Y:S01]  /*b7e0*/  UIADD3 UR52, UPT, UPT, UR52, 0x4, URZ ;  /* 0x0000000434347890 */ /* 0x000fe2000fffe0ff */
[----:B--2---:R-:W-:Y:S01]  /*b7f0*/  SEL R0, RZ, 0x1, P0 ;  /* 0x00000001ff007807 */ /* 0x004fe20000000000 */
[----:B------:R-:W-:Y:S01]  /*b800*/  UMOV UR36, UR61 ;  /* 0x0000003d00247c82 */ /* 0x000fe20008000000 */
[----:B------:R-:W-:Y:S02]  /*b810*/  SEL R3, RZ, 0x1, P1 ;  /* 0x00000001ff037807 */ /* 0x000fe40000800000 */
[----:B------:R-:W-:Y:S02]  /*b820*/  LOP3.LUT R161, R161, R0, RZ, 0x3c, !PT ;  /* 0x00000000a1a17212 */ /* 0x000fe400078e3cff */
[----:B------:R-:W-:Y:S01]  /*b830*/  LOP3.LUT R162, R162, R3, RZ, 0x3c, !PT ;  /* 0x00000003a2a27212 */ /* 0x000fe200078e3cff */
[----:B------:R-:W-:Y:S01]  /*b840*/  UIADD3 UR20, UPT, UPT, UR38, UR4, URZ ;  /* 0x0000000426147290 */ /* 0x000fe2000fffe0ff */
[----:B------:R-:W-:Y:S02]  /*b850*/  SEL R155, R155, RZ, P0 ;  /* 0x000000ff9b9b7207 */ /* 0x000fe40000000000 */
[----:B------:R-:W-:Y:S01]  /*b860*/  SEL R68, R68, RZ, P1 ;  /* 0x000000ff44447207 */ /* 0x000fe20000800000 */
[----:B------:R-:W-:Y:S08]  /*b870*/  BRA.U UP0, `(.L_x_143) ;  /* 0xffffff9d00d07547 */ /* 0x000ff0000b83ffff */
[----:B------:R-:W2:Y:S01]  /*b880*/  LDCU.64 UR4, c[0x0][0x888] ;  /* 0x00011100ff0477ac */ /* 0x000ea20008000a00 */
[----:B------:R-:W3:Y:S01]  /*b890*/  LDCU.64 UR6, c[0x0][0x890] ;  /* 0x00011200ff0677ac */ /* 0x000ee20008000a00 */
[----:B--2---:R-:W-:Y:S02]  /*b8a0*/  ISETP.NE.U32.AND P2, PT, RZ, UR4, PT ;  /* 0x00000004ff007c0c */ /* 0x004fe4000bf45070 */
[----:B---3--:R-:W-:Y:S02]  /*b8b0*/  ISETP.NE.U32.AND P1, PT, RZ, UR6, PT ;  /* 0x00000006ff007c0c */ /* 0x008fe4000bf25070 */
[----:B------:R-:W-:Y:S02]  /*b8c0*/  ISETP.NE.AND.EX P2, PT, RZ, UR5, PT, P2 ;  /* 0x00000005ff007c0c */ /* 0x000fe4000bf45320 */
[----:B------:R-:W-:-:S13]  /*b8d0*/  ISETP.NE.AND.EX P0, PT, RZ, UR7, PT, P1 ;  /* 0x00000007ff007c0c */ /* 0x000fda000bf05310 */
[----:B------:R-:W-:Y:S05]  /*b8e0*/  @P2 BRA P0, `(.L_x_144) ;  /* 0x00000000003c2947 */ /* 0x000fea0000000000 */
[----:B------:R-:W-:-:S13]  /*b8f0*/  ISETP.NE.AND.EX P1, PT, RZ, UR7, PT, P1 ;  /* 0x00000007ff007c0c */ /* 0x000fda000bf25310 */
[----:B------:R-:W-:Y:S05]  /*b900*/  @P1 BRA `(.L_x_145) ;  /* 0x00000000000c1947 */ /* 0x000fea0003800000 */
[----:B------:R-:W-:-:S13]  /*b910*/  FSETP.NEU.AND P0, PT, R73, RZ, PT ;  /* 0x000000ff4900720b */ /* 0x000fda0003f0d000 */
[----:B------:R-:W-:Y:S05]  /*b920*/  @!P0 EXIT ;  /* 0x000000000000894d */ /* 0x000fea0003800000 */
[----:B------:R-:W-:Y:S05]  /*b930*/  BRA `(.L_x_144) ;  /* 0x0000000000287947 */ /* 0x000fea0003800000 */
.L_x_145:
[----:B------:R-:W-:Y:S01]  /*b940*/  ISETP.NE.AND P0, PT, R154, RZ, PT ;  /* 0x000000ff9a00720c */ /* 0x000fe20003f05270 */
[----:B------:R-:W-:-:S12]  /*b950*/  BSSY.RECONVERGENT B0, `(.L_x_144) ;  /* 0x0000008000007945 */ /* 0x000fd80003800200 */
[----:B------:R-:W-:Y:S05]  /*b960*/  @P0 BRA `(.L_x_146) ;  /* 0x0000000000100947 */ /* 0x000fea0003800000 */
[----:B------:R-:W-:-:S04]  /*b970*/  ISETP.NE.U32.AND P0, PT, RZ, UR4, PT ;  /* 0x00000004ff007c0c */ /* 0x000fc8000bf05070 */
[----:B------:R-:W-:-:S13]  /*b980*/  ISETP.NE.AND.EX P0, PT, RZ, UR5, PT, P0 ;  /* 0x00000005ff007c0c */ /* 0x000fda000bf05300 */
[----:B------:R-:W-:Y:S05]  /*b990*/  @!P0 EXIT ;  /* 0x000000000000894d */ /* 0x000fea0003800000 */
[----:B------:R-:W-:Y:S05]  /*b9a0*/  BRA `(.L_x_147) ;  /* 0x0000000000087947 */ /* 0x000fea0003800000 */
.L_x_146:
[----:B------:R-:W-:-:S13]  /*b9b0*/  FSETP.NEU.AND P0, PT, R73, RZ, PT ;  /* 0x000000ff4900720b */ /* 0x000fda0003f0d000 */
[----:B------:R-:W-:Y:S05]  /*b9c0*/  @!P0 EXIT ;  /* 0x000000000000894d */ /* 0x000fea0003800000 */
.L_x_147:
[----:B------:R-:W-:Y:S05]  /*b9d0*/  BSYNC.RECONVERGENT B0 ;  /* 0x0000000000007941 */ /* 0x000fea0003800200 */
.L_x_144:
[----:B------:R-:W-:Y:S01]  /*b9e0*/  ULEA UR6, UR46, UR44, 0x3 ;  /* 0x0000002c2e067291 */ /* 0x000fe2000f8e18ff */
[----:B------:R-:W-:-:S04]  /*b9f0*/  DEPBAR.LE SB0, 0x0 ;  /* 0x000080000000791a */ /* 0x000fc80000000000 */
[----:B------:R-:W-:-:S04]  /*ba00*/  UIADD3 UR6, UPT, UPT, UR6, 0x70, URZ ;  /* 0x0000007006067890 */ /* 0x000fc8000fffe0ff */
[----:B------:R-:W-:-:S09]  /*ba10*/  UPRMT UR6, UR47, 0x654, UR6 ;  /* 0x000006542f067896 */ /* 0x000fd20008000006 */
[----:B------:R-:W-:Y:S01]  /*ba20*/  SYNCS.ARRIVE.TRANS64.RED.A1T0 RZ, [UR6], RZ ;  /* 0x000000ffffff79a7 */ /* 0x000fe20008100406 */
[----:B------:R-:W-:Y:S05]  /*ba30*/  EXIT ;  /* 0x000000000000794d */ /* 0x000fea0003800000 */
.L_x_24:
[----:B--2---:R2:W3:Y:S02]  /*ba40*/  SYNCS.PHASECHK.TRANS64.TRYWAIT P0, [R3+URZ+0xf0], R2 ;  /* 0x0000f002030075a7 */ /* 0x0044e400080011ff */
[----:B---3--:R-:W-:Y:S05]  /*ba50*/  @!P0 NANOSLEEP.SYNCS 0x989680 ;  /* 0x009896800000895d */ /* 0x008fea0003900000 */
[----:B------:R-:W3:Y:S02]  /*ba60*/  @!P0 SYNCS.PHASECHK.TRANS64 P0, [R3+URZ+0xf0], R2 ;  /* 0x0000f002030085a7 */ /* 0x000ee400080010ff */
[----:B---3--:R-:W-:Y:S05]  /*ba70*/  @!P0 BRA `(.L_x_24) ;  /* 0xfffffffc00f08947 */ /* 0x008fea000383ffff */
[----:B------:R-:W-:Y:S05]  /*ba80*/  BRA `(.L_x_148) ;  /* 0xffffff5c00f47947 */ /* 0x000fea000383ffff */
.L_x_27:
[----:B-1----:R-:W-:-:S07]  /*ba90*/  MOV R0, UR33 ;  /* 0x0000002100007c02 */ /* 0x002fce0008000f00 */
.L_x_149:
[----:B-1----:R1:W2:Y:S02]  /*baa0*/  SYNCS.PHASECHK.TRANS64.TRYWAIT P0, [R0+URZ+0x28], R3 ;  /* 0x00002803000075a7 */ /* 0x0022a400080011ff */
[----:B--2---:R-:W-:Y:S05]  /*bab0*/  @!P0 NANOSLEEP.SYNCS 0x989680 ;  /* 0x009896800000895d */ /* 0x004fea0003900000 */
[----:B------:R-:W2:Y:S02]  /*bac0*/  @!P0 SYNCS.PHASECHK.TRANS64 P0, [R0+URZ+0x28], R3 ;  /* 0x00002803000085a7 */ /* 0x000ea400080010ff */
[----:B--2---:R-:W-:Y:S05]  /*bad0*/  @!P0 BRA `(.L_x_149) ;  /* 0xfffffffc00f08947 */ /* 0x004fea000383ffff */
[----:B------:R-:W-:Y:S05]  /*bae0*/  BRA `(.L_x_26) ;  /* 0xffffff60004c7947 */ /* 0x000fea000383ffff */
.L_x_34:
[----:B-1----:R-:W-:-:S07]  /*baf0*/  MOV R0, UR17 ;  /* 0x0000001100007c02 */ /* 0x002fce0008000f00 */
.L_x_150:
[----:B-1----:R1:W2:Y:S02]  /*bb00*/  SYNCS.PHASECHK.TRANS64.TRYWAIT P0, [R0+URZ+0x28], R3 ;  /* 0x00002803000075a7 */ /* 0x0022a400080011ff */
[----:B--2---:R-:W-:Y:S05]  /*bb10*/  @!P0 NANOSLEEP.SYNCS 0x989680 ;  /* 0x009896800000895d */ /* 0x004fea0003900000 */
[----:B------:R-:W2:Y:S02]  /*bb20*/  @!P0 SYNCS.PHASECHK.TRANS64 P0, [R0+URZ+0x28], R3 ;  /* 0x00002803000085a7 */ /* 0x000ea400080010ff */
[----:B--2---:R-:W-:Y:S05]  /*bb30*/  @!P0 BRA `(.L_x_150) ;  /* 0xfffffffc00f08947 */ /* 0x004fea000383ffff */
[----:B------:R-:W-:Y:S05]  /*bb40*/  BRA `(.L_x_33) ;  /* 0xffffff64000c7947 */ /* 0x000fea000383ffff */
.L_x_39:
[----:B-1----:R1:W2:Y:S02]  /*bb50*/  SYNCS.PHASECHK.TRANS64.TRYWAIT P0, [R3+URZ+0xa0], R0 ;  /* 0x0000a000030075a7 */ /* 0x0022a400080011ff */
[----:B--2---:R-:W-:Y:S05]  /*bb60*/  @!P0 NANOSLEEP.SYNCS 0x989680 ;  /* 0x009896800000895d */ /* 0x004fea0003900000 */
[----:B------:R-:W2:Y:S02]  /*bb70*/  @!P0 SYNCS.PHASECHK.TRANS64 P0, [R3+URZ+0xa0], R0 ;  /* 0x0000a000030085a7 */ /* 0x000ea400080010ff */
[----:B--2---:R-:W-:Y:S05]  /*bb80*/  @!P0 BRA `(.L_x_39) ;  /* 0xfffffffc00f08947 */ /* 0x004fea000383ffff */
[----:B------:R-:W-:Y:S05]  /*bb90*/  BRA `(.L_x_151) ;  /* 0xffffff6400b47947 */ /* 0x000fea000383ffff */
.L_x_43:
[----:B-1----:R-:W-:-:S07]  /*bba0*/  MOV R0, UR4 ;  /* 0x0000000400007c02 */ /* 0x002fce0008000f00 */
.L_x_152:
[----:B-1----:R1:W2:Y:S02]  /*bbb0*/  SYNCS.PHASECHK.TRANS64.TRYWAIT P0, [R0+URZ], R3 ;  /* 0x00000003000075a7 */ /* 0x0022a400080011ff */
[----:B--2---:R-:W-:Y:S05]  /*bbc0*/  @!P0 NANOSLEEP.SYNCS 0x989680 ;  /* 0x009896800000895d */ /* 0x004fea0003900000 */
[----:B------:R-:W2:Y:S02]  /*bbd0*/  @!P0 SYNCS.PHASECHK.TRANS64 P0, [R0+URZ], R3 ;  /* 0x00000003000085a7 */ /* 0x000ea400080010ff */
[----:B--2---:R-:W-:Y:S05]  /*bbe0*/  @!P0 BRA `(.L_x_152) ;  /* 0xfffffffc00f08947 */ /* 0x004fea000383ffff */
[----:B------:R-:W-:Y:S05]  /*bbf0*/  BRA `(.L_x_153) ;  /* 0xffffff6c005c7947 */ /* 0x000fea000383ffff */
.L_x_44:
[----:B------:R-:W-:-:S07]  /*bc00*/  MOV R0, UR5 ;  /* 0x0000000500007c02 */ /* 0x000fce0008000f00 */
.L_x_154:
[----:B-1----:R1:W2:Y:S02]  /*bc10*/  SYNCS.PHASECHK.TRANS64.TRYWAIT P0, [R0+URZ], R3 ;  /* 0x00000003000075a7 */ /* 0x0022a400080011ff */
[----:B--2---:R-:W-:Y:S05]  /*bc20*/  @!P0 NANOSLEEP.SYNCS 0x989680 ;  /* 0x009896800000895d */ /* 0x004fea0003900000 */
[----:B------:R-:W2:Y:S02]  /*bc30*/  @!P0 SYNCS.PHASECHK.TRANS64 P0, [R0+URZ], R3 ;  /* 0x00000003000085a7 */ /* 0x000ea400080010ff */
[----:B--2---:R-:W-:Y:S05]  /*bc40*/  @!P0 BRA `(.L_x_154) ;  /* 0xfffffffc00f08947 */ /* 0x004fea000383ffff */
[----:B------:R-:W-:Y:S05]  /*bc50*/  BRA `(.L_x_155) ;  /* 0xffffff6c00687947 */ /* 0x000fea000383ffff */
.L_x_45:
[----:B------:R-:W-:-:S07]  /*bc60*/  MOV R0, UR5 ;  /* 0x0000000500007c02 */ /* 0x000fce0008000f00 */
.L_x_156:
[----:B-1----:R1:W2:Y:S02]  /*bc70*/  SYNCS.PHASECHK.TRANS64.TRYWAIT P0, [R0+URZ], R3 ;  /* 0x00000003000075a7 */ /* 0x0022a400080011ff */
[----:B--2---:R-:W-:Y:S05]  /*bc80*/  @!P0 NANOSLEEP.SYNCS 0x989680 ;  /* 0x009896800000895d */ /* 0x004fea0003900000 */
[----:B------:R-:W2:Y:S02]  /*bc90*/  @!P0 SYNCS.PHASECHK.TRANS64 P0, [R0+URZ], R3 ;  /* 0x00000003000085a7 */ /* 0x000ea400080010ff */
[----:B--2---:R-:W-:Y:S05]  /*bca0*/  @!P0 BRA `(.L_x_156) ;  /* 0xfffffffc00f08947 */ /* 0x004fea000383ffff */
[----:B------:R-:W-:Y:S05]  /*bcb0*/  BRA `(.L_x_157) ;  /* 0xffffff6c00747947 */ /* 0x000fea000383ffff */
.L_x_46:
[----:B------:R-:W-:-:S07]  /*bcc0*/  MOV R0, UR5 ;  /* 0x0000000500007c02 */ /* 0x000fce0008000f00 */
.L_x_158:
[----:B-1----:R1:W2:Y:S02]  /*bcd0*/  SYNCS.PHASECHK.TRANS64.TRYWAIT P0, [R0+URZ], R3 ;  /* 0x00000003000075a7 */ /* 0x0022a400080011ff */
[----:B--2---:R-:W-:Y:S05]  /*bce0*/  @!P0 NANOSLEEP.SYNCS 0x989680 ;  /* 0x009896800000895d */ /* 0x004fea0003900000 */
[----:B------:R-:W2:Y:S02]  /*bcf0*/  @!P0 SYNCS.PHASECHK.TRANS64 P0, [R0+URZ], R3 ;  /* 0x00000003000085a7 */ /* 0x000ea400080010ff */
[----:B--2---:R-:W-:Y:S05]  /*bd00*/  @!P0 BRA `(.L_x_158) ;  /* 0xfffffffc00f08947 */ /* 0x004fea000383ffff */
[----:B------:R-:W-:Y:S05]  /*bd10*/  BRA `(.L_x_159) ;  /* 0xffffff6c00807947 */ /* 0x000fea000383ffff */
.L_x_49:
[----:B--2---:R2:W3:Y:S02]  /*bd20*/  SYNCS.PHASECHK.TRANS64.TRYWAIT P0, [R2+URZ+0xe0], R5 ;  /* 0x0000e005020075a7 */ /* 0x0044e400080011ff */
[----:B---3--:R-:W-:Y:S05]  /*bd30*/  @!P0 NANOSLEEP.SYNCS 0x989680 ;  /* 0x009896800000895d */ /* 0x008fea0003900000 */
[----:B------:R-:W3:Y:S02]  /*bd40*/  @!P0 SYNCS.PHASECHK.TRANS64 P0, [R2+URZ+0xe0], R5 ;  /* 0x0000e005020085a7 */ /* 0x000ee400080010ff */
[----:B---3--:R-:W-:Y:S05]  /*bd50*/  @!P0 BRA `(.L_x_49) ;  /* 0xfffffffc00f08947 */ /* 0x008fea000383ffff */
[----:B------:R-:W-:Y:S05]  /*bd60*/  BRA `(.L_x_160) ;  /* 0xffffff6c00dc7947 */ /* 0x000fea000383ffff */
.L_x_50:
[----:B------:R-:W-:-:S07]  /*bd70*/  MOV R2, UR4 ;  /* 0x0000000400027c02 */ /* 0x000fce0008000f00 */
.L_x_161:
[----:B--2---:R2:W3:Y:S02]  /*bd80*/  SYNCS.PHASECHK.TRANS64.TRYWAIT P0, [R2+URZ+0xb0], R5 ;  /* 0x0000b005020075a7 */ /* 0x0044e400080011ff */
[----:B---3--:R-:W-:Y:S05]  /*bd90*/  @!P0 NANOSLEEP.SYNCS 0x989680 ;  /* 0x009896800000895d */ /* 0x008fea0003900000 */
[----:B------:R-:W3:Y:S02]  /*bda0*/  @!P0 SYNCS.PHASECHK.TRANS64 P0, [R2+URZ+0xb0], R5 ;  /* 0x0000b005020085a7 */ /* 0x000ee400080010ff */
[----:B---3--:R-:W-:Y:S05]  /*bdb0*/  @!P0 BRA `(.L_x_161) ;  /* 0xfffffffc00f08947 */ /* 0x008fea000383ffff */
[----:B------:R-:W-:Y:S05]  /*bdc0*/  BRA `(.L_x_162) ;  /* 0xffffff6c00ec7947 */ /* 0x000fea000383ffff */
.L_x_51:
[----:B--2---:R2:W3:Y:S02]  /*bdd0*/  SYNCS.PHASECHK.TRANS64.TRYWAIT P1, [R2+URZ+0xa0], R5 ;  /* 0x0000a005020075a7 */ /* 0x0044e400080211ff */
[----:B---3--:R-:W-:Y:S05]  /*bde0*/  @!P1 NANOSLEEP.SYNCS 0x989680 ;  /* 0x009896800000995d */ /* 0x008fea0003900000 */
[----:B------:R-:W3:Y:S02]  /*bdf0*/  @!P1 SYNCS.PHASECHK.TRANS64 P1, [R2+URZ+0xa0], R5 ;  /* 0x0000a005020095a7 */ /* 0x000ee400080210ff */
[----:B---3--:R-:W-:Y:S05]  /*be00*/  @!P1 BRA `(.L_x_51) ;  /* 0xfffffffc00f09947 */ /* 0x008fea000383ffff */
[----:B------:R-:W-:Y:S05]  /*be10*/  BRA `(.L_x_163) ;  /* 0xffffff70001c7947 */ /* 0x000fea000383ffff */
.L_x_54:
[----:B------:R-:W-:-:S07]  /*be20*/  MOV R0, UR4 ;  /* 0x0000000400007c02 */ /* 0x000fce0008000f00 */
.L_x_164:
[----:B--2---:R2:W3:Y:S02]  /*be30*/  SYNCS.PHASECHK.TRANS64.TRYWAIT P0, [R0+URZ+0xb0], R3 ;  /* 0x0000b003000075a7 */ /* 0x0044e400080011ff */
[----:B---3--:R-:W-:Y:S05]  /*be40*/  @!P0 NANOSLEEP.SYNCS 0x989680 ;  /* 0x009896800000895d */ /* 0x008fea0003900000 */
[----:B------:R-:W3:Y:S02]  /*be50*/  @!P0 SYNCS.PHASECHK.TRANS64 P0, [R0+URZ+0xb0], R3 ;  /* 0x0000b003000085a7 */ /* 0x000ee400080010ff */
[----:B---3--:R-:W-:Y:S05]  /*be60*/  @!P0 BRA `(.L_x_164) ;  /* 0xfffffffc00f08947 */ /* 0x008fea000383ffff */
[----:B------:R-:W-:Y:S05]  /*be70*/  BRA `(.L_x_53) ;  /* 0xffffff7000707947 */ /* 0x000fea000383ffff */
.L_x_63:
[----:B--2---:R-:W-:-:S04]  /*be80*/  MOV R0, UR5 ;  /* 0x0000000500007c02 */ /* 0x004fc80008000f00 */
[----:B------:R2:W3:Y:S03]  /*be90*/  SYNCS.PHASECHK.TRANS64.TRYWAIT P0, [R0+URZ+0x8], R7 ;  /* 0x00000807000075a7 */ /* 0x0004e600080011ff */
[----:B---3--:R-:W-:Y:S05]  /*bea0*/  @!P0 NANOSLEEP.SYNCS 0x989680 ;  /* 0x009896800000895d */ /* 0x008fea0003900000 */
[----:B------:R-:W3:Y:S02]  /*beb0*/  @!P0 SYNCS.PHASECHK.TRANS64 P0, [R0+URZ+0x8], R7 ;  /* 0x00000807000085a7 */ /* 0x000ee400080010ff */
[----:B---3--:R-:W-:Y:S05]  /*bec0*/  @!P0 BRA `(.L_x_63) ;  /* 0xfffffffc00ec8947 */ /* 0x008fea000383ffff */
[----:B------:R-:W-:Y:S05]  /*bed0*/  BRA `(.L_x_62) ;  /* 0xffffff7400247947 */ /* 0x000fea000383ffff */
.L_x_65:
[----:B------:R-:W-:Y:S01]  /*bee0*/  BSSY B0, `(.L_x_165) ;  /* 0x0000006000007945 */ /* 0x000fe20003800000 */
[----:B------:R-:W-:-:S07]  /*bef0*/  MOV R15, 0xffffffff ;  /* 0xffffffff000f7802 */ /* 0x000fce0000000f00 */
[----:B-12--5:R-:W-:Y:S05]  /*bf00*/  WARPSYNC.COLLECTIVE R15, `(.L_x_166) ;  /* 0x000000000f0c7348 */ /* 0x026fea0003c00000 */
[----:B------:R-:W-:Y:S02]  /*bf10*/  ELECT P6, UR79, PT ;  /* 0x00000000004f782f */ /* 0x000fe400038c0000 */
[----:B------:R-:W-:Y:S01]  /*bf20*/  MOV R14, UR79 ;  /* 0x0000004f000e7c02 */ /* 0x000fe20008000f00 */
[----:B-12--5:R-:W-:Y:S10]  /*bf30*/  ENDCOLLECTIVE ;  /* 0x000000000000791b */ /* 0x026ff40003800000 */
.L_x_166:
[----:B------:R-:W-:Y:S05]  /*bf40*/  BSYNC B0 ;  /* 0x0000000000007941 */ /* 0x000fea0003800000 */
.L_x_165:
[----:B------:R-:W-:Y:S05]  /*bf50*/  BRA `(.L_x_167) ;  /* 0xffffff7400547947 */ /* 0x000fea000383ffff */
.L_x_67:
[----:B--2---:R-:W-:-:S04]  /*bf60*/  MOV R0, UR5 ;  /* 0x0000000500007c02 */ /* 0x004fc80008000f00 */
[----:B------:R2:W3:Y:S03]  /*bf70*/  SYNCS.PHASECHK.TRANS64.TRYWAIT P0, [R0+URZ+0x8], R5 ;  /* 0x00000805000075a7 */ /* 0x0004e600080011ff */
[----:B---3--:R-:W-:Y:S05]  /*bf80*/  @!P0 NANOSLEEP.SYNCS 0x989680 ;  /* 0x009896800000895d */ /* 0x008fea0003900000 */
[----:B------:R-:W3:Y:S02]  /*bf90*/  @!P0 SYNCS.PHASECHK.TRANS64 P0, [R0+URZ+0x8], R5 ;  /* 0x00000805000085a7 */ /* 0x000ee400080010ff */
[----:B---3--:R-:W-:Y:S05]  /*bfa0*/  @!P0 BRA `(.L_x_67) ;  /* 0xfffffffc00ec8947 */ /* 0x008fea000383ffff */
[----:B------:R-:W-:Y:S05]  /*bfb0*/  BRA `(.L_x_66) ;  /* 0xffffff7400587947 */ /* 0x000fea000383ffff */
.L_x_68:
[----:B-1----:R1:W2:Y:S02]  /*bfc0*/  SYNCS.PHASECHK.TRANS64.TRYWAIT P0, [R0+URZ+0xa0], R5 ;  /* 0x0000a005000075a7 */ /* 0x0022a400080011ff */
[----:B--2---:R-:W-:Y:S05]  /*bfd0*/  @!P0 NANOSLEEP.SYNCS 0x989680 ;  /* 0x009896800000895d */ /* 0x004fea0003900000 */
[----:B------:R-:W2:Y:S02]  /*bfe0*/  @!P0 SYNCS.PHASECHK.TRANS64 P0, [R0+URZ+0xa0], R5 ;  /* 0x0000a005000085a7 */ /* 0x000ea400080010ff */
[----:B--2---:R-:W-:Y:S05]  /*bff0*/  @!P0 BRA `(.L_x_68) ;  /* 0xfffffffc00f08947 */ /* 0x004fea000383ffff */
[----:B------:R-:W-:Y:S05]  /*c000*/  BRA `(.L_x_168) ;  /* 0xffffff7800447947 */ /* 0x000fea000383ffff */
.L_x_70:
[----:B------:R-:W-:-:S07]  /*c010*/  MOV R0, UR31 ;  /* 0x0000001f00007c02 */ /* 0x000fce0008000f00 */
.L_x_169:
[----:B-1----:R1:W2:Y:S02]  /*c020*/  SYNCS.PHASECHK.TRANS64.TRYWAIT P0, [R0+URZ+0xd0], R5 ;  /* 0x0000d005000075a7 */ /* 0x0022a400080011ff */
[----:B--2---:R-:W-:Y:S05]  /*c030*/  @!P0 NANOSLEEP.SYNCS 0x989680 ;  /* 0x009896800000895d */ /* 0x004fea0003900000 */
[----:B------:R-:W2:Y:S02]  /*c040*/  @!P0 SYNCS.PHASECHK.TRANS64 P0, [R0+URZ+0xd0], R5 ;  /* 0x0000d005000085a7 */ /* 0x000ea400080010ff */
[----:B--2---:R-:W-:Y:S05]  /*c050*/  @!P0 BRA `(.L_x_169) ;  /* 0xfffffffc00f08947 */ /* 0x004fea000383ffff */
[----:B------:R-:W-:Y:S05]  /*c060*/  BRA `(.L_x_170) ;  /* 0xffffff7800907947 */ /* 0x000fea000383ffff */
.L_x_73:
[----:B------:R-:W-:Y:S07]  /*c070*/  MOV R0, UR5 ;  /* 0x0000000500007c02 */ /* 0x000fee0008000f00 */
.L_x_171:
[----:B-1----:R1:W2:Y:S02]  /*c080*/  SYNCS.PHASECHK.TRANS64.TRYWAIT P0, [R0+URZ], R5 ;  /* 0x00000005000075a7 */ /* 0x0022a400080011ff */
[----:B--2---:R-:W-:Y:S05]  /*c090*/  @!P0 NANOSLEEP.SYNCS 0x989680 ;  /* 0x009896800000895d */ /* 0x004fea0003900000 */
[----:B------:R-:W2:Y:S02]  /*c0a0*/  @!P0 SYNCS.PHASECHK.TRANS64 P0, [R0+URZ], R5 ;  /* 0x00000005000085a7 */ /* 0x000ea400080010ff */
[----:B--2---:R-:W-:Y:S05]  /*c0b0*/  @!P0 BRA `(.L_x_171) ;  /* 0xfffffffc00f08947 */ /* 0x004fea000383ffff */
[----:B------:R-:W-:Y:S05]  /*c0c0*/  BRA `(.L_x_72) ;  /* 0xffffff7800a47947 */ /* 0x000fea000383ffff */
.L_x_77:
[----:B-1----:R-:W-:-:S07]  /*c0d0*/  MOV R0, UR4 ;  /* 0x0000000400007c02 */ /* 0x002fce0008000f00 */
.L_x_172:
[----:B-1----:R1:W2:Y:S02]  /*c0e0*/  SYNCS.PHASECHK.TRANS64.TRYWAIT P0, [R0+URZ], R3 ;  /* 0x00000003000075a7 */ /* 0x0022a400080011ff */
[----:B--2---:R-:W-:Y:S05]  /*c0f0*/  @!P0 NANOSLEEP.SYNCS 0x989680 ;  /* 0x009896800000895d */ /* 0x004fea0003900000 */
[----:B------:R-:W2:Y:S02]  /*c100*/  @!P0 SYNCS.PHASECHK.TRANS64 P0, [R0+URZ], R3 ;  /* 0x00000003000085a7 */ /* 0x000ea400080010ff */
[----:B--2---:R-:W-:Y:S05]  /*c110*/  @!P0 BRA `(.L_x_172) ;  /* 0xfffffffc00f08947 */ /* 0x004fea000383ffff */
[----:B------:R-:W-:Y:S05]  /*c120*/  BRA `(.L_x_173) ;  /* 0xffffff7c00987947 */ /* 0x000fea000383ffff */
.L_x_80:
[----:B------:R-:W-:-:S07]  /*c130*/  MOV R0, UR26 ;  /* 0x0000001a00007c02 */ /* 0x000fce0008000f00 */
.L_x_174:
[----:B-1----:R1:W2:Y:S02]  /*c140*/  SYNCS.PHASECHK.TRANS64.TRYWAIT P1, [R0+URZ+0x100], R3 ;  /* 0x00010003000075a7 */ /* 0x0022a400080211ff */
[----:B--2---:R-:W-:Y:S05]  /*c150*/  @!P1 NANOSLEEP.SYNCS 0x989680 ;  /* 0x009896800000995d */ /* 0x004fea0003900000 */
[----:B------:R-:W2:Y:S02]  /*c160*/  @!P1 SYNCS.PHASECHK.TRANS64 P1, [R0+URZ+0x100], R3 ;  /* 0x00010003000095a7 */ /* 0x000ea400080210ff */
[----:B--2---:R-:W-:Y:S05]  /*c170*/  @!P1 BRA `(.L_x_174) ;  /* 0xfffffffc00f09947 */ /* 0x004fea000383ffff */
[----:B------:R-:W-:Y:S05]  /*c180*/  BRA `(.L_x_175) ;  /* 0xffffff7c00e47947 */ /* 0x000fea000383ffff */
.L_x_85:
[----:B---3--:R3:W4:Y:S02]  /*c190*/  SYNCS.PHASECHK.TRANS64.TRYWAIT P0, [R12+URZ+0xa0], R9 ;  /* 0x0000a0090c0075a7 */ /* 0x00872400080011ff */
[----:B----4-:R-:W-:Y:S05]  /*c1a0*/  @!P0 NANOSLEEP.SYNCS 0x989680 ;  /* 0x009896800000895d */ /* 0x010fea0003900000 */
[----:B------:R-:W4:Y:S02]  /*c1b0*/  @!P0 SYNCS.PHASECHK.TRANS64 P0, [R12+URZ+0xa0], R9 ;  /* 0x0000a0090c0085a7 */ /* 0x000f2400080010ff */
[----:B----4-:R-:W-:Y:S05]  /*c1c0*/  @!P0 BRA `(.L_x_85) ;  /* 0xfffffffc00f08947 */ /* 0x010fea000383ffff */
[----:B------:R-:W-:Y:S05]  /*c1d0*/  BRA `(.L_x_176) ;  /* 0xffffff84000c7947 */ /* 0x000fea000383ffff */
.L_x_88:
[----:B------:R-:W-:Y:S07]  /*c1e0*/  MOV R0, UR21 ;  /* 0x0000001500007c02 */ /* 0x000fee0008000f00 */
.L_x_177:
[----:B-1----:R1:W3:Y:S02]  /*c1f0*/  SYNCS.PHASECHK.TRANS64.TRYWAIT P2, [R0+URZ+0x98], R11 ;  /* 0x0000980b000075a7 */ /* 0x0022e400080411ff */
[----:B---3--:R-:W-:Y:S05]  /*c200*/  @!P2 NANOSLEEP.SYNCS 0x989680 ;  /* 0x009896800000a95d */ /* 0x008fea0003900000 */
[----:B------:R-:W3:Y:S02]  /*c210*/  @!P2 SYNCS.PHASECHK.TRANS64 P2, [R0+URZ+0x98], R11 ;  /* 0x0000980b0000a5a7 */ /* 0x000ee400080410ff */
[----:B---3--:R-:W-:Y:S05]  /*c220*/  @!P2 BRA `(.L_x_177) ;  /* 0xfffffffc00f0a947 */ /* 0x008fea000383ffff */
[----:B------:R-:W-:Y:S05]  /*c230*/  BRA `(.L_x_87) ;  /* 0xffffff8800747947 */ /* 0x000fea000383ffff */
.L_x_91:
[----:B---3--:R-:W-:Y:S07]  /*c240*/  MOV R0, UR21 ;  /* 0x0000001500007c02 */ /* 0x008fee0008000f00 */
.L_x_178:
[----:B-1----:R1:W3:Y:S02]  /*c250*/  SYNCS.PHASECHK.TRANS64.TRYWAIT P0, [R0+URZ+0x70], R9 ;  /* 0x00007009000075a7 */ /* 0x0022e400080011ff */
[----:B---3--:R-:W-:Y:S05]  /*c260*/  @!P0 NANOSLEEP.SYNCS 0x989680 ;  /* 0x009896800000895d */ /* 0x008fea0003900000 */
[----:B------:R-:W3:Y:S02]  /*c270*/  @!P0 SYNCS.PHASECHK.TRANS64 P0, [R0+URZ+0x70], R9 ;  /* 0x00007009000085a7 */ /* 0x000ee400080010ff */
[----:B---3--:R-:W-:Y:S05]  /*c280*/  @!P0 BRA `(.L_x_178) ;  /* 0xfffffffc00f08947 */ /* 0x008fea000383ffff */
[----:B------:R-:W-:Y:S05]  /*c290*/  BRA `(.L_x_179) ;  /* 0xffffff8800d07947 */ /* 0x000fea000383ffff */
.L_x_92:
[----:B------:R-:W-:Y:S07]  /*c2a0*/  MOV R0, UR21 ;  /* 0x0000001500007c02 */ /* 0x000fee0008000f00 */
.L_x_180:
[----:B-1----:R1:W3:Y:S02]  /*c2b0*/  SYNCS.PHASECHK.TRANS64.TRYWAIT P0, [R0+URZ+0x78], R9 ;  /* 0x00007809000075a7 */ /* 0x0022e400080011ff */
[----:B---3--:R-:W-:Y:S05]  /*c2c0*/  @!P0 NANOSLEEP.SYNCS 0x989680 ;  /* 0x009896800000895d */ /* 0x008fea0003900000 */
[----:B------:R-:W3:Y:S02]  /*c2d0*/  @!P0 SYNCS.PHASECHK.TRANS64 P0, [R0+URZ+0x78], R9 ;  /* 0x00007809000085a7 */ /* 0x000ee400080010ff */
[----:B---3--:R-:W-:Y:S05]  /*c2e0*/  @!P0 BRA `(.L_x_180) ;  /* 0xfffffffc00f08947 */ /* 0x008fea000383ffff */
[----:B------:R-:W-:Y:S05]  /*c2f0*/  BRA `(.L_x_181) ;  /* 0xffffff8c000c7947 */ /* 0x000fea000383ffff */
.L_x_93:
[----:B------:R-:W-:Y:S07]  /*c300*/  MOV R0, UR21 ;  /* 0x0000001500007c02 */ /* 0x000fee0008000f00 */
.L_x_182:
[----:B-1----:R1:W3:Y:S02]  /*c310*/  SYNCS.PHASECHK.TRANS64.TRYWAIT P0, [R0+URZ+0x80], R9 ;  /* 0x00008009000075a7 */ /* 0x0022e400080011ff */
[----:B---3--:R-:W-:Y:S05]  /*c320*/  @!P0 NANOSLEEP.SYNCS 0x989680 ;  /* 0x009896800000895d */ /* 0x008fea0003900000 */
[----:B------:R-:W3:Y:S02]  /*c330*/  @!P0 SYNCS.PHASECHK.TRANS64 P0, [R0+URZ+0x80], R9 ;  /* 0x00008009000085a7 */ /* 0x000ee400080010ff */
[----:B---3--:R-:W-:Y:S05]  /*c340*/  @!P0 BRA `(.L_x_182) ;  /* 0xfffffffc00f08947 */ /* 0x008fea000383ffff */
[----:B------:R-:W-:Y:S05]  /*c350*/  BRA `(.L_x_183) ;  /* 0xffffff8c00547947 */ /* 0x000fea000383ffff */
.L_x_94:
[----:B------:R-:W-:Y:S07]  /*c360*/  MOV R0, UR21 ;  /* 0x0000001500007c02 */ /* 0x000fee0008000f00 */
.L_x_184:
[----:B-1----:R1:W3:Y:S02]  /*c370*/  SYNCS.PHASECHK.TRANS64.TRYWAIT P0, [R0+URZ+0x88], R9 ;  /* 0x00008809000075a7 */ /* 0x0022e400080011ff */
[----:B---3--:R-:W-:Y:S05]  /*c380*/  @!P0 NANOSLEEP.SYNCS 0x989680 ;  /* 0x009896800000895d */ /* 0x008fea0003900000 */
[----:B------:R-:W3:Y:S02]  /*c390*/  @!P0 SYNCS.PHASECHK.TRANS64 P0, [R0+URZ+0x88], R9 ;  /* 0x00008809000085a7 */ /* 0x000ee400080010ff */
[----:B---3--:R-:W-:Y:S05]  /*c3a0*/  @!P0 BRA `(.L_x_184) ;  /* 0xfffffffc00f08947 */ /* 0x008fea000383ffff */
[----:B------:R-:W-:Y:S05]  /*c3b0*/  BRA `(.L_x_185) ;  /* 0xffffff8c00987947 */ /* 0x000fea000383ffff */
.L_x_96:
[----:B------:R-:W-:-:S07]  /*c3c0*/  MOV R0, UR21 ;  /* 0x0000001500007c02 */ /* 0x000fce0008000f00 */
.L_x_186:
[----:B-1----:R1:W4:Y:S02]  /*c3d0*/  SYNCS.PHASECHK.TRANS64.TRYWAIT P0, [R0+URZ+0x70], R3 ;  /* 0x00007003000075a7 */ /* 0x00232400080011ff */
[----:B----4-:R-:W-:Y:S05]  /*c3e0*/  @!P0 NANOSLEEP.SYNCS 0x989680 ;  /* 0x009896800000895d */ /* 0x010fea0003900000 */
[----:B------:R-:W4:Y:S02]  /*c3f0*/  @!P0 SYNCS.PHASECHK.TRANS64 P0, [R0+URZ+0x70], R3 ;  /* 0x00007003000085a7 */ /* 0x000f2400080010ff */
[----:B----4-:R-:W-:Y:S05]  /*c400*/  @!P0 BRA `(.L_x_186) ;  /* 0xfffffffc00f08947 */ /* 0x010fea000383ffff */
[----:B------:R-:W-:Y:S05]  /*c410*/  BRA `(.L_x_187) ;  /* 0xffffff90000c7947 */ /* 0x000fea000383ffff */
.L_x_97:
[----:B-1----:R-:W-:-:S07]  /*c420*/  MOV R0, UR21 ;  /* 0x0000001500007c02 */ /* 0x002fce0008000f00 */
.L_x_188:
[----:B-1----:R1:W4:Y:S02]  /*c430*/  SYNCS.PHASECHK.TRANS64.TRYWAIT P0, [R0+URZ+0x78], R3 ;  /* 0x00007803000075a7 */ /* 0x00232400080011ff */
[----:B----4-:R-:W-:Y:S05]  /*c440*/  @!P0 NANOSLEEP.SYNCS 0x989680 ;  /* 0x009896800000895d */ /* 0x010fea0003900000 */
[----:B------:R-:W4:Y:S02]  /*c450*/  @!P0 SYNCS.PHASECHK.TRANS64 P0, [R0+URZ+0x78], R3 ;  /* 0x00007803000085a7 */ /* 0x000f2400080010ff */
[----:B----4-:R-:W-:Y:S05]  /*c460*/  @!P0 BRA `(.L_x_188) ;  /* 0xfffffffc00f08947 */ /* 0x010fea000383ffff */
[----:B------:R-:W-:Y:S05]  /*c470*/  BRA `(.L_x_189) ;  /* 0xffffff8c00fc7947 */ /* 0x000fea000383ffff */
.L_x_98:
[----:B-1----:R-:W-:-:S07]  /*c480*/  MOV R0, UR21 ;  /* 0x0000001500007c02 */ /* 0x002fce0008000f00 */
.L_x_190:
[----:B-1----:R1:W4:Y:S02]  /*c490*/  SYNCS.PHASECHK.TRANS64.TRYWAIT P0, [R0+URZ+0x80], R3 ;  /* 0x00008003000075a7 */ /* 0x00232400080011ff */
[----:B----4-:R-:W-:Y:S05]  /*c4a0*/  @!P0 NANOSLEEP.SYNCS 0x989680 ;  /* 0x009896800000895d */ /* 0x010fea0003900000 */
[----:B------:R-:W4:Y:S02]  /*c4b0*/  @!P0 SYNCS.PHASECHK.TRANS64 P0, [R0+URZ+0x80], R3 ;  /* 0x00008003000085a7 */ /* 0x000f2400080010ff */
[----:B----4-:R-:W-:Y:S05]  /*c4c0*/  @!P0 BRA `(.L_x_190) ;  /* 0xfffffffc00f08947 */ /* 0x010fea000383ffff */
[----:B------:R-:W-:Y:S05]  /*c4d0*/  BRA `(.L_x_191) ;  /* 0xffffff8c00ec7947 */ /* 0x000fea000383ffff */
.L_x_100:
[----:B--2---:R2:W4:Y:S02]  /*c4e0*/  SYNCS.PHASECHK.TRANS64.TRYWAIT P0, [R3+URZ+0xa0], R0 ;  /* 0x0000a000030075a7 */ /* 0x00452400080011ff */
[----:B----4-:R-:W-:Y:S05]  /*c4f0*/  @!P0 NANOSLEEP.SYNCS 0x989680 ;  /* 0x009896800000895d */ /* 0x010fea0003900000 */
[----:B------:R-:W4:Y:S02]  /*c500*/  @!P0 SYNCS.PHASECHK.TRANS64 P0, [R3+URZ+0xa0], R0 ;  /* 0x0000a000030085a7 */ /* 0x000f2400080010ff */
[----:B----4-:R-:W-:Y:S05]  /*c510*/  @!P0 BRA `(.L_x_100) ;  /* 0xfffffffc00f08947 */ /* 0x010fea000383ffff */
[----:B------:R-:W-:Y:S05]  /*c520*/  BRA `(.L_x_192) ;  /* 0xffffff9000b87947 */ /* 0x000fea000383ffff */
.L_x_111:
[----:B-1----:R-:W-:Y:S04]  /*c530*/  MOV R2, UR44 ;  /* 0x0000002c00027c02 */ /* 0x002fe80008000f00 */
[----:B------:R1:W2:Y:S03]  /*c540*/  SYNCS.PHASECHK.TRANS64.TRYWAIT P0, [R2+URZ+0x50], R3 ;  /* 0x00005003020075a7 */ /* 0x0002a600080011ff */
[----:B--2---:R-:W-:Y:S05]  /*c550*/  @!P0 NANOSLEEP.SYNCS 0x989680 ;  /* 0x009896800000895d */ /* 0x004fea0003900000 */
[----:B------:R-:W2:Y:S02]  /*c560*/  @!P0 SYNCS.PHASECHK.TRANS64 P0, [R2+URZ+0x50], R3 ;  /* 0x00005003020085a7 */ /* 0x000ea400080010ff */
[----:B--2---:R-:W-:Y:S05]  /*c570*/  @!P0 BRA `(.L_x_111) ;  /* 0xfffffffc00ec8947 */ /* 0x004fea000383ffff */
[----:B------:R-:W-:Y:S05]  /*c580*/  BRA `(.L_x_110) ;  /* 0xffffffa000807947 */ /* 0x000fea000383ffff */
.L_x_113:
[----:B-1----:R1:W3:Y:S02]  /*c590*/  SYNCS.PHASECHK.TRANS64.TRYWAIT P1, [R171+URZ+0xc0], R0 ;  /* 0x0000c000ab0075a7 */ /* 0x0022e400080211ff */
[----:B---3--:R-:W-:Y:S05]  /*c5a0*/  @!P1 NANOSLEEP.SYNCS 0x989680 ;  /* 0x009896800000995d */ /* 0x008fea0003900000 */
[----:B------:R-:W3:Y:S02]  /*c5b0*/  @!P1 SYNCS.PHASECHK.TRANS64 P1, [R171+URZ+0xc0], R0 ;  /* 0x0000c000ab0095a7 */ /* 0x000ee400080210ff */
[----:B---3--:R-:W-:Y:S05]  /*c5c0*/  @!P1 BRA `(.L_x_113) ;  /* 0xfffffffc00f09947 */ /* 0x008fea000383ffff */
[----:B------:R-:W-:Y:S05]  /*c5d0*/  BRA `(.L_x_112) ;  /* 0xffffffa000b87947 */ /* 0x000fea000383ffff */
.L_x_122:
[----:B---3--:R3:W4:Y:S02]  /*c5e0*/  SYNCS.PHASECHK.TRANS64.TRYWAIT P0, [R3+URZ+0x50], R0 ;  /* 0x00005000030075a7 */ /* 0x00872400080011ff */
[----:B----4-:R-:W-:Y:S05]  /*c5f0*/  @!P0 NANOSLEEP.SYNCS 0x989680 ;  /* 0x009896800000895d */ /* 0x010fea0003900000 */
[----:B------:R-:W4:Y:S02]  /*c600*/  @!P0 SYNCS.PHASECHK.TRANS64 P0, [R3+URZ+0x50], R0 ;  /* 0x00005000030085a7 */ /* 0x000f2400080010ff */
[----:B----4-:R-:W-:Y:S05]  /*c610*/  @!P0 BRA `(.L_x_122) ;  /* 0xfffffffc00f08947 */ /* 0x010fea000383ffff */
[----:B------:R-:W-:Y:S05]  /*c620*/  BRA `(.L_x_121) ;  /* 0xffffffb400647947 */ /* 0x000fea000383ffff */
.L_x_130:
[----:B-1----:R1:W4:Y:S02]  /*c630*/  SYNCS.PHASECHK.TRANS64.TRYWAIT P0, [R0+URZ+0x50], R7 ;  /* 0x00005007000075a7 */ /* 0x00232400080011ff */
[----:B----4-:R-:W-:Y:S05]  /*c640*/  @!P0 NANOSLEEP.SYNCS 0x989680 ;  /* 0x009896800000895d */ /* 0x010fea0003900000 */
[----:B------:R-:W4:Y:S02]  /*c650*/  @!P0 SYNCS.PHASECHK.TRANS64 P0, [R0+URZ+0x50], R7 ;  /* 0x00005007000085a7 */ /* 0x000f2400080010ff */
[----:B----4-:R-:W-:Y:S05]  /*c660*/  @!P0 BRA `(.L_x_130) ;  /* 0xfffffffc00f08947 */ /* 0x010fea000383ffff */
[----:B------:R-:W-:Y:S05]  /*c670*/  BRA `(.L_x_129) ;  /* 0xffffffc8005c7947 */ /* 0x000fea000383ffff */
.L_x_138:
[----:B-1----:R1:W2:Y:S02]  /*c680*/  SYNCS.PHASECHK.TRANS64.TRYWAIT P0, [R3+URZ+0x50], R0 ;  /* 0x00005000030075a7 */ /* 0x0022a400080011ff */
[----:B--2---:R-:W-:Y:S05]  /*c690*/  @!P0 NANOSLEEP.SYNCS 0x989680 ;  /* 0x009896800000895d */ /* 0x004fea0003900000 */
[----:B------:R-:W2:Y:S02]  /*c6a0*/  @!P0 SYNCS.PHASECHK.TRANS64 P0, [R3+URZ+0x50], R0 ;  /* 0x00005000030085a7 */ /* 0x000ea400080010ff */
[----:B--2---:R-:W-:Y:S05]  /*c6b0*/  @!P0 BRA `(.L_x_138) ;  /* 0xfffffffc00f08947 */ /* 0x004fea000383ffff */
[----:B------:R-:W-:Y:S05]  /*c6c0*/  BRA `(.L_x_137) ;  /* 0xffffffdc00547947 */ /* 0x000fea000383ffff */
        .weak           $__internal_0_$__cuda_sm10x_tcgen05_guardrail_trap_col_being_dealloced_not_returned_by_alloc
        .type           $__internal_0_$__cuda_sm10x_tcgen05_guardrail_trap_col_being_dealloced_not_returned_by_alloc,@function
        .size           $__internal_0_$__cuda_sm10x_tcgen05_guardrail_trap_col_being_dealloced_not_returned_by_alloc,($__internal_1_$__cuda_sm10x_tcgen05_guardrail_trap_phase_invalid_during_alloc - $__internal_0_$__cuda_sm10x_tcgen05_guardrail_trap_col_being_dealloced_not_returned_by_alloc)
$__internal_0_$__cuda_sm10x_tcgen05_guardrail_trap_col_being_dealloced_not_returned_by_alloc:
[----:B------:R-:W-:Y:S05]  /*c6d0*/  BPT.TRAP 0x1 ;  /* 0x000000040000795c */ /* 0x000fea0000300000 */
[----:B------:R-:W-:-:S04]  /*c6e0*/  HFMA2 R3, -RZ, RZ, 0, 0 ;  /* 0x00000000ff037431 */ /* 0x000fc800000001ff */
[----:B------:R-:W-:Y:S05]  /*c6f0*/  RET.REL.NODEC R2 `(_ZN7cutlass13device_kernelINS_4gemm6kernel13GemmUniversalIN4cute5tupleIJiiiiEEENS1_10collective13CollectiveMmaINS1_35MainloopSm100TmaUmmaWarpSpecializedILi5ELi2ELi2ENS5_IJNS4_1CILi2EEENSA_ILi4EEENSA_ILi1EEEEEEEENS5_IJNSA_ILi256EEESG_NSA_ILi64EEEEEENS_10bfloat16_tENS5_IJlSD_lEEESJ_SK_NS4_8TiledMMAINS4_8MMA_AtomIJNS4_26SM100_MMA_F16BF16_2x1SM_SSISJ_SJ_fLi256ELi256ELNS4_4UMMA5MajorE0ELSP_0ELNSO_7ScaleInE0ELSQ_0EEEEEENS4_6LayoutINS5_IJSD_SD_SD_EEENS5_IJNSA_ILi0EEESV_SV_EEEEENS5_IJNS4_10UnderscoreESY_SY_EEEEENS4_28SM100_TMA_2SM_LOAD_MULTICASTENS4_14ComposedLayoutINS4_7SwizzleILi3ELi4ELi3EEENS4_18smem_ptr_flag_bitsILi16EEENST_INS5_IJNSA_ILi8EEESH_EEENS5_IJSH_SD_EEEEEEEvNS4_8identityENS4_18SM100_TMA_2SM_LOADES1B_vS1C_EENS_8epilogue10collective18CollectiveEpilogueINS1F_23Sm100TmaWarpSpecializedILi4ELi2ELi64ELb1ELb0EEEJNS5_IJNSA_ILi128EEESG_SH_EEENS5_IJNST_IS1K_SD_EENST_ISH_SD_EEEEESJ_SK_SJ_SK_NS1F_6fusion15FusionCallbacksIS1J_NS1P_17LinearCombinationISJ_fSJ_fLNS_15FloatRoundStyleE2EEES1L_S1O_JEEENS4_5SM1004TMEM4LOAD26SM100_TMEM_LOAD_32dp32b64xENS4_13SM90_TMA_LOADES1B_NS4_39AutoVectorizingCopyWithAssumedAlignmentILi128EEENS4_14SM90_TMA_STOREES1B_S21_S21_EEEvvEEEEvNT_6ParamsE) ;  /* 0xffffff3802407950 */ /* 0x000fea0003c3ffff */
        .weak           $__internal_1_$__cuda_sm10x_tcgen05_guardrail_trap_phase_invalid_during_alloc
        .type           $__internal_1_$__cuda_sm10x_tcgen05_guardrail_trap_phase_invalid_during_alloc,@function
        .size           $__internal_1_$__cuda_sm10x_tcgen05_guardrail_trap_phase_invalid_during_alloc,($__internal_2_$__cuda_sm10x_tcgen05_guardrail_trap_unallocated_columns_being_dealloced - $__internal_1_$__cuda_sm10x_tcgen05_guardrail_trap_phase_invalid_during_alloc)
$__internal_1_$__cuda_sm10x_tcgen05_guardrail_trap_phase_invalid_during_alloc:
[----:B------:R-:W-:Y:S05]  /*c700*/  BPT.TRAP 0x1 ;  /* 0x000000040000795c */ /* 0x000fea0000300000 */
[----:B------:R-:W-:-:S04]  /*c710*/  MOV R5, 0x0 ;  /* 0x0000000000057802 */ /* 0x000fc80000000f00 */
[----:B------:R-:W-:Y:S05]  /*c720*/  RET.REL.NODEC R4 `(_ZN7cutlass13device_kernelINS_4gemm6kernel13GemmUniversalIN4cute5tupleIJiiiiEEENS1_10collective13CollectiveMmaINS1_35MainloopSm100TmaUmmaWarpSpecializedILi5ELi2ELi2ENS5_IJNS4_1CILi2EEENSA_ILi4EEENSA_ILi1EEEEEEEENS5_IJNSA_ILi256EEESG_NSA_ILi64EEEEEENS_10bfloat16_tENS5_IJlSD_lEEESJ_SK_NS4_8TiledMMAINS4_8MMA_AtomIJNS4_26SM100_MMA_F16BF16_2x1SM_SSISJ_SJ_fLi256ELi256ELNS4_4UMMA5MajorE0ELSP_0ELNSO_7ScaleInE0ELSQ_0EEEEEENS4_6LayoutINS5_IJSD_SD_SD_EEENS5_IJNSA_ILi0EEESV_SV_EEEEENS5_IJNS4_10UnderscoreESY_SY_EEEEENS4_28SM100_TMA_2SM_LOAD_MULTICASTENS4_14ComposedLayoutINS4_7SwizzleILi3ELi4ELi3EEENS4_18smem_ptr_flag_bitsILi16EEENST_INS5_IJNSA_ILi8EEESH_EEENS5_IJSH_SD_EEEEEEEvNS4_8identityENS4_18SM100_TMA_2SM_LOADES1B_vS1C_EENS_8epilogue10collective18CollectiveEpilogueINS1F_23Sm100TmaWarpSpecializedILi4ELi2ELi64ELb1ELb0EEEJNS5_IJNSA_ILi128EEESG_SH_EEENS5_IJNST_IS1K_SD_EENST_ISH_SD_EEEEESJ_SK_SJ_SK_NS1F_6fusion15FusionCallbacksIS1J_NS1P_17LinearCombinationISJ_fSJ_fLNS_15FloatRoundStyleE2EEES1L_S1O_JEEENS4_5SM1004TMEM4LOAD26SM100_TMEM_LOAD_32dp32b64xENS4_13SM90_TMA_LOADES1B_NS4_39AutoVectorizingCopyWithAssumedAlignmentILi128EEENS4_14SM90_TMA_STOREES1B_S21_S21_EEEvvEEEEvNT_6ParamsE) ;  /* 0xffffff3804347950 */ /* 0x000fea0003c3ffff */
        .weak           $__internal_2_$__cuda_sm10x_tcgen05_guardrail_trap_unallocated_columns_being_dealloced
        .type           $__internal_2_$__cuda_sm10x_tcgen05_guardrail_trap_unallocated_columns_being_dealloced,@function
        .size           $__internal_2_$__cuda_sm10x_tcgen05_guardrail_trap_unallocated_columns_being_dealloced,(.L_x_194 - $__internal_2_$__cuda_sm10x_tcgen05_guardrail_trap_unallocated_columns_being_dealloced)
$__internal_2_$__cuda_sm10x_tcgen05_guardrail_trap_unallocated_columns_being_dealloced:
[----:B------:R-:W-:Y:S05]  /*c730*/  BPT.TRAP 0x1 ;  /* 0x000000040000795c */ /* 0x000fea0000300000 */
[----:B------:R-:W-:-:S04]  /*c740*/  HFMA2 R3, -RZ, RZ, 0, 0 ;  /* 0x00000000ff037431 */ /* 0x000fc800000001ff */
[----:B------:R-:W-:Y:S05]  /*c750*/  RET.REL.NODEC R2 `(_ZN7cutlass13device_kernelINS_4gemm6kernel13GemmUniversalIN4cute5tupleIJiiiiEEENS1_10collective13CollectiveMmaINS1_35MainloopSm100TmaUmmaWarpSpecializedILi5ELi2ELi2ENS5_IJNS4_1CILi2EEENSA_ILi4EEENSA_ILi1EEEEEEEENS5_IJNSA_ILi256EEESG_NSA_ILi64EEEEEENS_10bfloat16_tENS5_IJlSD_lEEESJ_SK_NS4_8TiledMMAINS4_8MMA_AtomIJNS4_26SM100_MMA_F16BF16_2x1SM_SSISJ_SJ_fLi256ELi256ELNS4_4UMMA5MajorE0ELSP_0ELNSO_7ScaleInE0ELSQ_0EEEEEENS4_6LayoutINS5_IJSD_SD_SD_EEENS5_IJNSA_ILi0EEESV_SV_EEEEENS5_IJNS4_10UnderscoreESY_SY_EEEEENS4_28SM100_TMA_2SM_LOAD_MULTICASTENS4_14ComposedLayoutINS4_7SwizzleILi3ELi4ELi3EEENS4_18smem_ptr_flag_bitsILi16EEENST_INS5_IJNSA_ILi8EEESH_EEENS5_IJSH_SD_EEEEEEEvNS4_8identityENS4_18SM100_TMA_2SM_LOADES1B_vS1C_EENS_8epilogue10collective18CollectiveEpilogueINS1F_23Sm100TmaWarpSpecializedILi4ELi2ELi64ELb1ELb0EEEJNS5_IJNSA_ILi128EEESG_SH_EEENS5_IJNST_IS1K_SD_EENST_ISH_SD_EEEEESJ_SK_SJ_SK_NS1F_6fusion15FusionCallbacksIS1J_NS1P_17LinearCombinationISJ_fSJ_fLNS_15FloatRoundStyleE2EEES1L_S1O_JEEENS4_5SM1004TMEM4LOAD26SM100_TMEM_LOAD_32dp32b64xENS4_13SM90_TMA_LOADES1B_NS4_39AutoVectorizingCopyWithAssumedAlignmentILi128EEENS4_14SM90_TMA_STOREES1B_S21_S21_EEEvvEEEEvNT_6ParamsE) ;  /* 0xffffff3802287950 */ /* 0x000fea0003c3ffff */
.L_x_193:
[----:B------:R-:W-:-:S00]  /*c760*/  BRA `(.L_x_193) ;  /* 0xfffffffc00fc7947 */ /* 0x000fc0000383ffff */
[----:B------:R-:W-:-:S00]  /*c770*/  NOP ;  /* 0x0000000000007918 */ /* 0x000fc00000000000 */
        /* <DEDUP_REMOVED lines=8> */
.L_x_194:


//--------------------- .nv.global.init           --------------------------
	.section	.nv.global.init,"aw",@progbits
.nv.global.init:
	.type		$str$27,@object
	.size		$str$27,($str$28 - $str$27)
$str$27:
        /*0000*/ 	.byte	0x28, 0x61, 0x64, 0x64, 0x72, 0x65, 0x73, 0x73, 0x20, 0x26, 0x20, 0x6d, 0x61, 0x73, 0x6b, 0x29
        /*0010*/ 	.byte	0x20, 0x3d, 0x3d, 0x20, 0x30, 0x00
	.type		$str$28,@object
	.size		$str$28,($str$26 - $str$28)
$str$28:
        /*0016*/ 	.byte	0x2f, 0x74, 0x6d, 0x70, 0x2f, 0x63, 0x75, 0x74, 0x6c, 0x61, 0x73, 0x73, 0x5f, 0x73, 0x77, 0x65
        /*0026*/ 	.byte	0x65, 0x70, 0x5f, 0x73, 0x72, 0x63, 0x2f, 0x69, 0x6e, 0x63, 0x6c, 0x75, 0x64, 0x65, 0x2f, 0x63
        /*0036*/ 	.byte	0x75, 0x74, 0x65, 0x2f, 0x70, 0x6f, 0x69, 0x6e, 0x74, 0x65, 0x72, 0x5f, 0x66, 0x6c, 0x61, 0x67
        /*0046*/ 	.byte	0x67, 0x65, 0x64, 0x2e, 0x68, 0x70, 0x70, 0x00
	.type		$str$26,@object
	.size		$str$26,($str$25 - $str$26)
$str$26:
        /*004e*/ 	.byte	0x2f, 0x74, 0x6d, 0x70, 0x2f, 0x63, 0x75, 0x74, 0x6c, 0x61, 0x73, 0x73, 0x5f, 0x73, 0x77, 0x65
        /*005e*/ 	.byte	0x65, 0x70, 0x5f, 0x73, 0x72, 0x63, 0x2f, 0x69, 0x6e, 0x63, 0x6c, 0x75, 0x64, 0x65, 0x2f, 0x63
        /*006e*/ 	.byte	0x75, 0x74, 0x65, 0x2f, 0x61, 0x74, 0x6f, 0x6d, 0x2f, 0x63, 0x6f, 0x70, 0x79, 0x5f, 0x74, 0x72
        /*007e*/ 	.byte	0x61, 0x69, 0x74, 0x73, 0x5f, 0x73, 0x6d, 0x31, 0x30, 0x30, 0x2e, 0x68, 0x70, 0x70, 0x00
	.type		$str$25,@object
	.size		$str$25,(__unnamed_1 - $str$25)
$str$25:
        /*008d*/ 	.byte	0x28, 0x28, 0x75, 0x69, 0x6e, 0x74, 0x33, 0x32, 0x5f, 0x74, 0x28, 0x74, 0x68, 0x72, 0x65, 0x61
        /*009d*/ 	.byte	0x64, 0x49, 0x64, 0x78, 0x2e, 0x78, 0x29, 0x20, 0x2f, 0x20, 0x33, 0x32, 0x29, 0x20, 0x25, 0x20
        /*00ad*/ 	.byte	0x34, 0x29, 0x20, 0x3d, 0x3d, 0x20, 0x28, 0x28, 0x28, 0x74, 0x6d, 0x65, 0x6d, 0x5f, 0x61, 0x64
        /*00bd*/ 	.byte	0x64, 0x72, 0x20, 0x3e, 0x3e, 0x20, 0x31, 0x36, 0x29, 0x20, 0x2f, 0x20, 0x33, 0x32, 0x29, 0x20
        /*00cd*/ 	.byte	0x25, 0x20, 0x34, 0x29, 0x00
	.type		__unnamed_1,@object
	.size		__unnamed_1,(__unnamed_2 - __unnamed_1)
__unnamed_1:
        /*00d2*/ 	.byte	0x61, 0x75, 0x74, 0x6f, 0x20, 0x63, 0x75, 0x74, 0x65, 0x3a, 0x3a, 0x61, 0x73, 0x5f, 0x70, 0x6f
        /* <DEDUP_REMOVED lines=24> */
        /*0262*/ 	.byte	0x38, 0x31, 0x39, 0x32, 0x3e, 0x3e, 0x3e, 0x3e, 0x5d, 0x00
	.type		__unnamed_2,@object
	.size		__unnamed_2,(.L_2 - __unnamed_2)
__unnamed_2:
        /* <DEDUP_REMOVED lines=43> */
        /*051c*/ 	.byte	0x74, 0x65, 0x3a, 0x3a, 0x43, 0x3c, 0x30, 0x3e, 0x3e, 0x3e, 0x3e, 0x5d, 0x00
.L_2:


//--------------------- .nv.shared._ZN7cutlass13device_kernelINS_4gemm6kernel13GemmUniversalIN4cute5tupleIJiiiiEEENS1_10collective13CollectiveMmaINS1_35MainloopSm100TmaUmmaWarpSpecializedILi5ELi2ELi2ENS5_IJNS4_1CILi2EEENSA_ILi4EEENSA_ILi1EEEEEEEENS5_IJNSA_ILi256EEESG_NSA_ILi64EEEEEENS_10bfloat16_tENS5_IJlSD_lEEESJ_SK_NS4_8TiledMMAINS4_8MMA_AtomIJNS4_26SM100_MMA_F16BF16_2x1SM_SSISJ_SJ_fLi256ELi256ELNS4_4UMMA5MajorE0ELSP_0ELNSO_7ScaleInE0ELSQ_0EEEEEENS4_6LayoutINS5_IJSD_SD_SD_EEENS5_IJNSA_ILi0EEESV_SV_EEEEENS5_IJNS4_10UnderscoreESY_SY_EEEEENS4_28SM100_TMA_2SM_LOAD_MULTICASTENS4_14ComposedLayoutINS4_7SwizzleILi3ELi4ELi3EEENS4_18smem_ptr_flag_bitsILi16EEENST_INS5_IJNSA_ILi8EEESH_EEENS5_IJSH_SD_EEEEEEEvNS4_8identityENS4_18SM100_TMA_2SM_LOADES1B_vS1C_EENS_8epilogue10collective18CollectiveEpilogueINS1F_23Sm100TmaWarpSpecializedILi4ELi2ELi64ELb1ELb0EEEJNS5_IJNSA_ILi128EEESG_SH_EEENS5_IJNST_IS1K_SD_EENST_ISH_SD_EEEEESJ_SK_SJ_SK_NS1F_6fusion15FusionCallbacksIS1J_NS1P_17LinearCombinationISJ_fSJ_fLNS_15FloatRoundStyleE2EEES1L_S1O_JEEENS4_5SM1004TMEM4LOAD26SM100_TMEM_LOAD_32dp32b64xENS4_13SM90_TMA_LOADES1B_NS4_39AutoVectorizingCopyWithAssumedAlignmentILi128EEENS4_14SM90_TMA_STOREES1B_S21_S21_EEEvvEEEEvNT_6ParamsE --------------------------
	.section	.nv.shared._ZN7cutlass13device_kernelINS_4gemm6kernel13GemmUniversalIN4cute5tupleIJiiiiEEENS1_10collective13CollectiveMmaINS1_35MainloopSm100TmaUmmaWarpSpecializedILi5ELi2ELi2ENS5_IJNS4_1CILi2EEENSA_ILi4EEENSA_ILi1EEEEEEEENS5_IJNSA_ILi256EEESG_NSA_ILi64EEEEEENS_10bfloat16_tENS5_IJlSD_lEEESJ_SK_NS4_8TiledMMAINS4_8MMA_AtomIJNS4_26SM100_MMA_F16BF16_2x1SM_SSISJ_SJ_fLi256ELi256ELNS4_4UMMA5MajorE0ELSP_0ELNSO_7ScaleInE0ELSQ_0EEEEEENS4_6LayoutINS5_IJSD_SD_SD_EEENS5_IJNSA_ILi0EEESV_SV_EEEEENS5_IJNS4_10UnderscoreESY_SY_EEEEENS4_28SM100_TMA_2SM_LOAD_MULTICASTENS4_14ComposedLayoutINS4_7SwizzleILi3ELi4ELi3EEENS4_18smem_ptr_flag_bitsILi16EEENST_INS5_IJNSA_ILi8EEESH_EEENS5_IJSH_SD_EEEEEEEvNS4_8identityENS4_18SM100_TMA_2SM_LOADES1B_vS1C_EENS_8epilogue10collective18CollectiveEpilogueINS1F_23Sm100TmaWarpSpecializedILi4ELi2ELi64ELb1ELb0EEEJNS5_IJNSA_ILi128EEESG_SH_EEENS5_IJNST_IS1K_SD_EENST_ISH_SD_EEEEESJ_SK_SJ_SK_NS1F_6fusion15FusionCallbacksIS1J_NS1P_17LinearCombinationISJ_fSJ_fLNS_15FloatRoundStyleE2EEES1L_S1O_JEEENS4_5SM1004TMEM4LOAD26SM100_TMEM_LOAD_32dp32b64xENS4_13SM90_TMA_LOADES1B_NS4_39AutoVectorizingCopyWithAssumedAlignmentILi128EEENS4_14SM90_TMA_STOREES1B_S21_S21_EEEvvEEEEvNT_6ParamsE,"aw",@nobits
	.sectionflags	@""
	.align	16
	.zero		1024


//--------------------- .nv.shared.reserved.0     --------------------------
	.section	.nv.shared.reserved.0,"aw",@nobits
	.weak		__nv_reservedSMEM_offset_0_alias
	.size		__nv_reservedSMEM_offset_0_alias, 0, 64
	.other		__nv_reservedSMEM_offset_0_alias,@"STO_CUDA_RESERVED_SHARED STV_DEFAULT"
__nv_reservedSMEM_offset_0_alias:
	.zero		0
.nv.shared.reserved.0:
	.zero		64
	.weak		__nv_reservedSMEM_tcgen05_partition
	.type		__nv_reservedSMEM_tcgen05_partition,@object
	.size		__nv_reservedSMEM_tcgen05_partition,(.L_0 - __nv_reservedSMEM_tcgen05_partition)
__nv_reservedSMEM_tcgen05_partition:
	.zero		32
.L_0:


//--------------------- .nv.global                --------------------------
	.section	.nv.global,"aw",@nobits
.nv.global:
	.type		_ZN40_INTERNAL_1b88ffc0_4_k_cu_0c78cbd0_269844cute1_E,@object
	.size		_ZN40_INTERNAL_1b88ffc0_4_k_cu_0c78cbd0_269844cute1_E,(_ZN40_INTERNAL_1b88ffc0_4_k_cu_0c78cbd0_269844cuda3std3__45__cpo6cbeginE - _ZN40_INTERNAL_1b88ffc0_4_k_cu_0c78cbd0_269844cute1_E)
_ZN40_INTERNAL_1b88ffc0_4_k_cu_0c78cbd0_269844cute1_E:
	.zero		1
	.type		_ZN40_INTERNAL_1b88ffc0_4_k_cu_0c78cbd0_269844cuda3std3__45__cpo6cbeginE,@object
	.size		_ZN40_INTERNAL_1b88ffc0_4_k_cu_0c78cbd0_269844cuda3std3__45__cpo6cbeginE,(_ZN40_INTERNAL_1b88ffc0_4_k_cu_0c78cbd0_269844cuda3std3__48in_placeE - _ZN40_INTERNAL_1b88ffc0_4_k_cu_0c78cbd0_269844cuda3std3__45__cpo6cbeginE)
_ZN40_INTERNAL_1b88ffc0_4_k_cu_0c78cbd0_269844cuda3std3__45__cpo6cbeginE:
	.zero		1
	.type		_ZN40_INTERNAL_1b88ffc0_4_k_cu_0c78cbd0_269844cuda3std3__48in_placeE,@object
	.size		_ZN40_INTERNAL_1b88ffc0_4_k_cu_0c78cbd0_269844cuda3std3__48in_placeE,(_ZN40_INTERNAL_1b88ffc0_4_k_cu_0c78cbd0_269844cuda3std6ranges3__45__cpo9iter_moveE - _ZN40_INTERNAL_1b88ffc0_4_k_cu_0c78cbd0_269844cuda3std3__48in_placeE)
_ZN40_INTERNAL_1b88ffc0_4_k_cu_0c78cbd0_269844cuda3std3__48in_placeE:
	.zero		1
	.type		_ZN40_INTERNAL_1b88ffc0_4_k_cu_0c78cbd0_269844cuda3std6ranges3__45__cpo9iter_moveE,@object
	.size		_ZN40_INTERNAL_1b88ffc0_4_k_cu_0c78cbd0_269844cuda3std6ranges3__45__cpo9iter_moveE,(_ZN40_INTERNAL_1b88ffc0_4_k_cu_0c78cbd0_269844cuda3std3__45__cpo5beginE - _ZN40_INTERNAL_1b88ffc0_4_k_cu_0c78cbd0_269844cuda3std6ranges3__45__cpo9iter_moveE)
_ZN40_INTERNAL_1b88ffc0_4_k_cu_0c78cbd0_269844cuda3std6ranges3__45__cpo9iter_moveE:
	.zero		1
	.type		_ZN40_INTERNAL_1b88ffc0_4_k_cu_0c78cbd0_269844cuda3std3__45__cpo5beginE,@object
	.size		_ZN40_INTERNAL_1b88ffc0_4_k_cu_0c78cbd0_269844cuda3std3__45__cpo5beginE,(_ZN40_INTERNAL_1b88ffc0_4_k_cu_0c78cbd0_269844cuda3std3__442_GLOBAL__N__1b88ffc0_4_k_cu_0c78cbd0_269846ignoreE - _ZN40_INTERNAL_1b88ffc0_4_k_cu_0c78cbd0_269844cuda3std3__45__cpo5beginE)
_ZN40_INTERNAL_1b88ffc0_4_k_cu_0c78cbd0_269844cuda3std3__45__cpo5beginE:
	.zero		1
	.type		_ZN40_INTERNAL_1b88ffc0_4_k_cu_0c78cbd0_269844cuda3std3__442_GLOBAL__N__1b88ffc0_4_k_cu_0c78cbd0_269846ignoreE,@object
	.size		_ZN40_INTERNAL_1b88ffc0_4_k_cu_0c78cbd0_269844cuda3std3__442_GLOBAL__N__1b88ffc0_4_k_cu_0c78cbd0_269846ignoreE,(_ZN40_INTERNAL_1b88ffc0_4_k_cu_0c78cbd0_269844cute7productE - _ZN40_INTERNAL_1b88ffc0_4_k_cu_0c78cbd0_269844cuda3std3__442_GLOBAL__N__1b88ffc0_4_k_cu_0c78cbd0_269846ignoreE)
_ZN40_INTERNAL_1b88ffc0_4_k_cu_0c78cbd0_269844cuda3std3__442_GLOBAL__N__1b88ffc0_4_k_cu_0c78cbd0_269846ignoreE:
	.zero		1
	.type		_ZN40_INTERNAL_1b88ffc0_4_k_cu_0c78cbd0_269844cute7productE,@object
	.size		_ZN40_INTERNAL_1b88ffc0_4_k_cu_0c78cbd0_269844cute7productE,(_ZN40_INTERNAL_1b88ffc0_4_k_cu_0c78cbd0_269844cuda3std3__45__cpo3endE - _ZN40_INTERNAL_1b88ffc0_4_k_cu_0c78cbd0_269844cute7productE)
_ZN40_INTERNAL_1b88ffc0_4_k_cu_0c78cbd0_269844cute7productE:
	.zero		1
	.type		_ZN40_INTERNAL_1b88ffc0_4_k_cu_0c78cbd0_269844cuda3std3__45__cpo3endE,@object
	.size		_ZN40_INTERNAL_1b88ffc0_4_k_cu_0c78cbd0_269844cuda3std3__45__cpo3endE,(_ZN40_INTERNAL_1b88ffc0_4_k_cu_0c78cbd0_269844cuda3std3__419piecewise_constructE - _ZN40_INTERNAL_1b88ffc0_4_k_cu_0c78cbd0_269844cuda3std3__45__cpo3endE)
_ZN40_INTERNAL_1b88ffc0_4_k_cu_0c78cbd0_269844cuda3std3__45__cpo3endE:
	.zero		1
	.type		_ZN40_INTERNAL_1b88ffc0_4_k_cu_0c78cbd0_269844cuda3std3__419piecewise_constructE,@object
	.size		_ZN40_INTERNAL_1b88ffc0_4_k_cu_0c78cbd0_269844cuda3std3__419piecewise_constructE,(_ZN40_INTERNAL_1b88ffc0_4_k_cu_0c78cbd0_269844cuda3std3__45__cpo4cendE - _ZN40_INTERNAL_1b88ffc0_4_k_cu_0c78cbd0_269844cuda3std3__419piecewise_constructE)
_ZN40_INTERNAL_1b88ffc0_4_k_cu_0c78cbd0_269844cuda3std3__419piecewise_constructE:
	.zero		1
	.type		_ZN40_INTERNAL_1b88ffc0_4_k_cu_0c78cbd0_269844cuda3std3__45__cpo4cendE,@object
	.size		_ZN40_INTERNAL_1b88ffc0_4_k_cu_0c78cbd0_269844cuda3std3__45__cpo4cendE,(_ZN40_INTERNAL_1b88ffc0_4_k_cu_0c78cbd0_269844cuda3std6ranges3__45__cpo4swapE - _ZN40_INTERNAL_1b88ffc0_4_k_cu_0c78cbd0_269844cuda3std3__45__cpo4cendE)
_ZN40_INTERNAL_1b88ffc0_4_k_cu_0c78cbd0_269844cuda3std3__45__cpo4cendE:
	.zero		1
	.type		_ZN40_INTERNAL_1b88ffc0_4_k_cu_0c78cbd0_269844cuda3std6ranges3__45__cpo4swapE,@object
	.size		_ZN40_INTERNAL_1b88ffc0_4_k_cu_0c78cbd0_269844cuda3std6ranges3__45__cpo4swapE,(.L_10 - _ZN40_INTERNAL_1b88ffc0_4_k_cu_0c78cbd0_269844cuda3std6ranges3__45__cpo4swapE)
_ZN40_INTERNAL_1b88ffc0_4_k_cu_0c78cbd0_269844cuda3std6ranges3__45__cpo4swapE:
	.zero		1
.L_10:


//--------------------- .nv.constant0._ZN7cutlass13device_kernelINS_4gemm6kernel13GemmUniversalIN4cute5tupleIJiiiiEEENS1_10collective13CollectiveMmaINS1_35MainloopSm100TmaUmmaWarpSpecializedILi5ELi2ELi2ENS5_IJNS4_1CILi2EEENSA_ILi4EEENSA_ILi1EEEEEEEENS5_IJNSA_ILi256EEESG_NSA_ILi64EEEEEENS_10bfloat16_tENS5_IJlSD_lEEESJ_SK_NS4_8TiledMMAINS4_8MMA_AtomIJNS4_26SM100_MMA_F16BF16_2x1SM_SSISJ_SJ_fLi256ELi256ELNS4_4UMMA5MajorE0ELSP_0ELNSO_7ScaleInE0ELSQ_0EEEEEENS4_6LayoutINS5_IJSD_SD_SD_EEENS5_IJNSA_ILi0EEESV_SV_EEEEENS5_IJNS4_10UnderscoreESY_SY_EEEEENS4_28SM100_TMA_2SM_LOAD_MULTICASTENS4_14ComposedLayoutINS4_7SwizzleILi3ELi4ELi3EEENS4_18smem_ptr_flag_bitsILi16EEENST_INS5_IJNSA_ILi8EEESH_EEENS5_IJSH_SD_EEEEEEEvNS4_8identityENS4_18SM100_TMA_2SM_LOADES1B_vS1C_EENS_8epilogue10collective18CollectiveEpilogueINS1F_23Sm100TmaWarpSpecializedILi4ELi2ELi64ELb1ELb0EEEJNS5_IJNSA_ILi128EEESG_SH_EEENS5_IJNST_IS1K_SD_EENST_ISH_SD_EEEEESJ_SK_SJ_SK_NS1F_6fusion15FusionCallbacksIS1J_NS1P_17LinearCombinationISJ_fSJ_fLNS_15FloatRoundStyleE2EEES1L_S1O_JEEENS4_5SM1004TMEM4LOAD26SM100_TMEM_LOAD_32dp32b64xENS4_13SM90_TMA_LOADES1B_NS4_39AutoVectorizingCopyWithAssumedAlignmentILi128EEENS4_14SM90_TMA_STOREES1B_S21_S21_EEEvvEEEEvNT_6ParamsE --------------------------
	.section	.nv.constant0._ZN7cutlass13device_kernelINS_4gemm6kernel13GemmUniversalIN4cute5tupleIJiiiiEEENS1_10collective13CollectiveMmaINS1_35MainloopSm100TmaUmmaWarpSpecializedILi5ELi2ELi2ENS5_IJNS4_1CILi2EEENSA_ILi4EEENSA_ILi1EEEEEEEENS5_IJNSA_ILi256EEESG_NSA_ILi64EEEEEENS_10bfloat16_tENS5_IJlSD_lEEESJ_SK_NS4_8TiledMMAINS4_8MMA_AtomIJNS4_26SM100_MMA_F16BF16_2x1SM_SSISJ_SJ_fLi256ELi256ELNS4_4UMMA5MajorE0ELSP_0ELNSO_7ScaleInE0ELSQ_0EEEEEENS4_6LayoutINS5_IJSD_SD_SD_EEENS5_IJNSA_ILi0EEESV_SV_EEEEENS5_IJNS4_10UnderscoreESY_SY_EEEEENS4_28SM100_TMA_2SM_LOAD_MULTICASTENS4_14ComposedLayoutINS4_7SwizzleILi3ELi4ELi3EEENS4_18smem_ptr_flag_bitsILi16EEENST_INS5_IJNSA_ILi8EEESH_EEENS5_IJSH_SD_EEEEEEEvNS4_8identityENS4_18SM100_TMA_2SM_LOADES1B_vS1C_EENS_8epilogue10collective18CollectiveEpilogueINS1F_23Sm100TmaWarpSpecializedILi4ELi2ELi64ELb1ELb0EEEJNS5_IJNSA_ILi128EEESG_SH_EEENS5_IJNST_IS1K_SD_EENST_ISH_SD_EEEEESJ_SK_SJ_SK_NS1F_6fusion15FusionCallbacksIS1J_NS1P_17LinearCombinationISJ_fSJ_fLNS_15FloatRoundStyleE2EEES1L_S1O_JEEENS4_5SM1004TMEM4LOAD26SM100_TMEM_LOAD_32dp32b64xENS4_13SM90_TMA_LOADES1B_NS4_39AutoVectorizingCopyWithAssumedAlignmentILi128EEENS4_14SM90_TMA_STOREES1B_S21_S21_EEEvvEEEEvNT_6ParamsE,"a",@progbits
	.sectionflags	@""
	.align	4
.nv.constant0._ZN7cutlass13device_kernelINS_4gemm6kernel13GemmUniversalIN4cute5tupleIJiiiiEEENS1_10collective13CollectiveMmaINS1_35MainloopSm100TmaUmmaWarpSpecializedILi5ELi2ELi2ENS5_IJNS4_1CILi2EEENSA_ILi4EEENSA_ILi1EEEEEEEENS5_IJNSA_ILi256EEESG_NSA_ILi64EEEEEENS_10bfloat16_tENS5_IJlSD_lEEESJ_SK_NS4_8TiledMMAINS4_8MMA_AtomIJNS4_26SM100_MMA_F16BF16_2x1SM_SSISJ_SJ_fLi256ELi256ELNS4_4UMMA5MajorE0ELSP_0ELNSO_7ScaleInE0ELSQ_0EEEEEENS4_6LayoutINS5_IJSD_SD_SD_EEENS5_IJNSA_ILi0EEESV_SV_EEEEENS5_IJNS4_10UnderscoreESY_SY_EEEEENS4_28SM100_TMA_2SM_LOAD_MULTICASTENS4_14ComposedLayoutINS4_7SwizzleILi3ELi4ELi3EEENS4_18smem_ptr_flag_bitsILi16EEENST_INS5_IJNSA_ILi8EEESH_EEENS5_IJSH_SD_EEEEEEEvNS4_8identityENS4_18SM100_TMA_2SM_LOADES1B_vS1C_EENS_8epilogue10collective18CollectiveEpilogueINS1F_23Sm100TmaWarpSpecializedILi4ELi2ELi64ELb1ELb0EEEJNS5_IJNSA_ILi128EEESG_SH_EEENS5_IJNST_IS1K_SD_EENST_ISH_SD_EEEEESJ_SK_SJ_SK_NS1F_6fusion15FusionCallbacksIS1J_NS1P_17LinearCombinationISJ_fSJ_fLNS_15FloatRoundStyleE2EEES1L_S1O_JEEENS4_5SM1004TMEM4LOAD26SM100_TMEM_LOAD_32dp32b64xENS4_13SM90_TMA_LOADES1B_NS4_39AutoVectorizingCopyWithAssumedAlignmentILi128EEENS4_14SM90_TMA_STOREES1B_S21_S21_EEEvvEEEEvNT_6ParamsE:
	.zero		2944


//--------------------- SYMBOLS --------------------------

	.type		.nv.reservedSmem.offset0,@object
	.size		.nv.reservedSmem.offset0,0x4
	.type		.nv.reservedSmem.cap,@object
	.size		.nv.reservedSmem.cap,0x4
	.type		__assertfail,@function
